// auto-generated by cutlass_sweep.conv — config: {"arch": "sm_100", "cluster_m": 2, "cluster_n": 1, "conv_kind": "wgrad", "dtype": "e4m3", "ndim": 3, "tile_k": 32, "tile_m": 128, "tile_n": 64}
#include "cutlass/cutlass.h"
#include "cute/tensor.hpp"
#include "cutlass/kernel_hardware_info.hpp"
#include "cutlass/conv/convolution.h"
#include "cutlass/conv/dispatch_policy.hpp"
#include "cutlass/conv/collective/collective_builder.hpp"
#include "cutlass/conv/kernel/conv_universal.hpp"
#include "cutlass/conv/device/conv_universal_adapter.hpp"
#include "cutlass/epilogue/collective/collective_builder.hpp"

using namespace cute;
using Elem = cutlass::float_e4m3_t;
using Acc  = float;
using LayoutAB = cutlass::layout::TensorNDHWC;
using LayoutC  = cutlass::layout::TensorKCSRT;
constexpr auto ConvOp = cutlass::conv::Operator::kWgrad;
using TileShape    = Shape<_128, Shape<_64>, Shape<_32>>;
using ClusterShape = Shape<_2, _1, _1>;

using CollectiveEpilogue = typename cutlass::epilogue::collective::CollectiveBuilder<
    cutlass::arch::Sm100, cutlass::arch::OpClassTensorOp,
    TileShape, ClusterShape,
    cutlass::epilogue::collective::EpilogueTileAuto,
    Acc, Acc,
    Elem, LayoutC, 128 / cutlass::sizeof_bits<Elem>::value,
    Elem, LayoutC, 128 / cutlass::sizeof_bits<Elem>::value,
    cutlass::epilogue::collective::EpilogueScheduleAuto
  >::CollectiveOp;

using CollectiveMainloop = typename cutlass::conv::collective::CollectiveBuilder<
    cutlass::arch::Sm100, cutlass::arch::OpClassTensorOp, ConvOp,
    Elem, LayoutAB, 128 / cutlass::sizeof_bits<Elem>::value,
    Elem, LayoutAB, 128 / cutlass::sizeof_bits<Elem>::value,
    Acc,
    TileShape, ClusterShape,
    cutlass::conv::collective::StageCountAutoCarveout<
        static_cast<int>(sizeof(typename CollectiveEpilogue::SharedStorage))>,
    cutlass::conv::collective::KernelScheduleAuto
  >::CollectiveOp;

using ProblemShape = cutlass::conv::ConvProblemShape<
    ConvOp, CollectiveMainloop::DispatchPolicy::NumSpatialDimensions>;
using ConvKernel = cutlass::conv::kernel::ConvUniversal<
    ProblemShape, CollectiveMainloop, CollectiveEpilogue>;
using Conv = cutlass::conv::device::ConvUniversalAdapter<ConvKernel>;

auto* _anchor = &cutlass::device_kernel<ConvKernel>;


// ===== COMPILED SASS (sm_100a) =====

	.target	sm_100a

	.elftype	@"ET_EXEC"


//--------------------- .note.nv.tkinfo           --------------------------
	.section	.note.nv.tkinfo,"",@"SHT_NOTE"
	.sectionflags	@"SHF_NOTE_NV_TKINFO"
	.tkinfo
        /*0018*/ 	.word	0x00000002
        /*0030*/ 	.string	""
        /*0030*/ 	.string	"ptxas"
        /*0030*/ 	.string	"Cuda compilation tools, release 13.0, V13.0.88"
        /*0030*/ 	.string	"Build cuda_13.0.r13.0/compiler.36424714_0"
        /*0030*/ 	.string	"-arch sm_100a -m 64 "



//--------------------- .note.nv.cuinfo           --------------------------
	.section	.note.nv.cuinfo,"",@"SHT_NOTE"
	.sectionflags	@"SHF_NOTE_NV_CUINFO"
        /*0018*/ 	.short	0x0002
        /*001a*/ 	.short	0x0064
        /*001c*/ 	.short	0x0082
	.zero		2


//--------------------- .nv.info                  --------------------------
	.section	.nv.info,"",@"SHT_CUDA_INFO"
	.align	4


	//----- nvinfo : EIATTR_REGCOUNT
	.align		4
        /*0000*/ 	.byte	0x04, 0x2f
        /*0002*/ 	.short	(.L_19 - .L_18)
	.align		4
.L_18:
        /*0004*/ 	.word	index@(_ZN7cutlass13device_kernelINS_4conv6kernel13ConvUniversalINS1_16ConvProblemShapeILNS1_8OperatorE2ELi3EEENS1_10collective14CollectiveConvINS1_47MainloopSm100TmaUmmaWarpSpecializedImplicitGemmILS5_2ELi72ELi3ELi1ELi2EN4cute5tupleIJNSA_1CILi2EEENSC_ILi1EEESE_EEEEENSB_IJNSC_ILi128EEENSB_IJNSC_ILi64EEEEEENSB_IJNSC_ILi32EEEEEEEEENS_12float_e4m3_tESN_NSA_8TiledMMAINSA_8MMA_AtomIJNSA_10MMA_TraitsINSA_25SM100_MMA_F8F6F4_2x1SM_SSEJSN_SN_fSH_SI_NSA_17integral_constantINSA_4UMMA5MajorELSU_1EEESV_NSS_INST_7ScaleInELSW_0EEESX_EEEEEENSA_6LayoutINSB_IJSE_SE_SE_EEENSB_IJNSC_ILi0EEES12_S12_EEEEENSB_IJNSA_10UnderscoreES15_S15_EEEEENS7_6detail27Sm100ImplicitGemmTileTraitsINSA_18SM100_TMA_2SM_LOADENSA_14ComposedLayoutINSA_7SwizzleILi2ELi4ELi3EEENSA_18smem_ptr_flag_bitsILi8EEENS10_INSB_IJSI_NSC_ILi8EEEEEENSB_IJSE_SI_EEEEEEEvEENS19_INSA_25SM100_TMA_2SM_LOAD_IM2COLENS1B_INS1C_ILi1ELi4ELi3EEES1F_NS10_INSB_IJSK_S1G_EEENSB_IJSE_SK_EEEEEEEvEEEENS_8epilogue10collective18CollectiveEpilogueINS1U_23Sm100TmaWarpSpecializedILi1ELi1ELi32ELb0ELb0EEEJNSB_IJSI_SJ_SL_EEENSB_IJNS10_ISI_SE_EES20_EEESN_NSB_IJlNSB_IJSE_lllEEES12_EEESN_S23_NS1U_6fusion15FusionCallbacksIS1Y_NS24_17LinearCombinationISN_fSN_fLNS_15FloatRoundStyleE2EEES1Z_S21_JEEENSA_5SM1004TMEM4LOAD26SM100_TMEM_LOAD_32dp32b32xENSA_13SM90_TMA_LOADENS1B_IS1D_S1F_NS10_INSB_IJS1G_SI_EEENSB_IJSI_SE_EEEEEEENSA_39AutoVectorizingCopyWithAssumedAlignmentILi128EEENSA_14SM90_TMA_STOREES2I_S2K_S2K_EEEvvEEEEvNT_6ParamsE)
        /*0008*/ 	.word	0x0000005a


	//----- nvinfo : EIATTR_FRAME_SIZE
	.align		4
.L_19:
        /*000c*/ 	.byte	0x04, 0x11
        /*000e*/ 	.short	(.L_21 - .L_20)
	.align		4
.L_20:
        /*0010*/ 	.word	index@($__internal_2_$__cuda_sm10x_tcgen05_guardrail_trap_unallocated_columns_being_dealloced)
        /*0014*/ 	.word	0x00000008


	//----- nvinfo : EIATTR_FRAME_SIZE
	.align		4
.L_21:
        /*0018*/ 	.byte	0x04, 0x11
        /*001a*/ 	.short	(.L_23 - .L_22)
	.align		4
.L_22:
        /*001c*/ 	.word	index@($__internal_1_$__cuda_sm10x_tcgen05_guardrail_trap_phase_invalid_during_alloc)
        /*0020*/ 	.word	0x00000008


	//----- nvinfo : EIATTR_FRAME_SIZE
	.align		4
.L_23:
        /*0024*/ 	.byte	0x04, 0x11
        /*0026*/ 	.short	(.L_25 - .L_24)
	.align		4
.L_24:
        /*0028*/ 	.word	index@($__internal_0_$__cuda_sm10x_tcgen05_guardrail_trap_col_being_dealloced_not_returned_by_alloc)
        /*002c*/ 	.word	0x00000008


	//----- nvinfo : EIATTR_FRAME_SIZE
	.align		4
.L_25:
        /*0030*/ 	.byte	0x04, 0x11
        /*0032*/ 	.short	(.L_27 - .L_26)
	.align		4
.L_26:
        /*0034*/ 	.word	index@(_ZN7cutlass13device_kernelINS_4conv6kernel13ConvUniversalINS1_16ConvProblemShapeILNS1_8OperatorE2ELi3EEENS1_10collective14CollectiveConvINS1_47MainloopSm100TmaUmmaWarpSpecializedImplicitGemmILS5_2ELi72ELi3ELi1ELi2EN4cute5tupleIJNSA_1CILi2EEENSC_ILi1EEESE_EEEEENSB_IJNSC_ILi128EEENSB_IJNSC_ILi64EEEEEENSB_IJNSC_ILi32EEEEEEEEENS_12float_e4m3_tESN_NSA_8TiledMMAINSA_8MMA_AtomIJNSA_10MMA_TraitsINSA_25SM100_MMA_F8F6F4_2x1SM_SSEJSN_SN_fSH_SI_NSA_17integral_constantINSA_4UMMA5MajorELSU_1EEESV_NSS_INST_7ScaleInELSW_0EEESX_EEEEEENSA_6LayoutINSB_IJSE_SE_SE_EEENSB_IJNSC_ILi0EEES12_S12_EEEEENSB_IJNSA_10UnderscoreES15_S15_EEEEENS7_6detail27Sm100ImplicitGemmTileTraitsINSA_18SM100_TMA_2SM_LOADENSA_14ComposedLayoutINSA_7SwizzleILi2ELi4ELi3EEENSA_18smem_ptr_flag_bitsILi8EEENS10_INSB_IJSI_NSC_ILi8EEEEEENSB_IJSE_SI_EEEEEEEvEENS19_INSA_25SM100_TMA_2SM_LOAD_IM2COLENS1B_INS1C_ILi1ELi4ELi3EEES1F_NS10_INSB_IJSK_S1G_EEENSB_IJSE_SK_EEEEEEEvEEEENS_8epilogue10collective18CollectiveEpilogueINS1U_23Sm100TmaWarpSpecializedILi1ELi1ELi32ELb0ELb0EEEJNSB_IJSI_SJ_SL_EEENSB_IJNS10_ISI_SE_EES20_EEESN_NSB_IJlNSB_IJSE_lllEEES12_EEESN_S23_NS1U_6fusion15FusionCallbacksIS1Y_NS24_17LinearCombinationISN_fSN_fLNS_15FloatRoundStyleE2EEES1Z_S21_JEEENSA_5SM1004TMEM4LOAD26SM100_TMEM_LOAD_32dp32b32xENSA_13SM90_TMA_LOADENS1B_IS1D_S1F_NS10_INSB_IJS1G_SI_EEENSB_IJSI_SE_EEEEEEENSA_39AutoVectorizingCopyWithAssumedAlignmentILi128EEENSA_14SM90_TMA_STOREES2I_S2K_S2K_EEEvvEEEEvNT_6ParamsE)
        /*0038*/ 	.word	0x00000008


	//----- nvinfo : EIATTR_MIN_STACK_SIZE
	.align		4
.L_27:
        /*003c*/ 	.byte	0x04, 0x12
        /*003e*/ 	.short	(.L_29 - .L_28)
	.align		4
.L_28:
        /*0040*/ 	.word	index@(_ZN7cutlass13device_kernelINS_4conv6kernel13ConvUniversalINS1_16ConvProblemShapeILNS1_8OperatorE2ELi3EEENS1_10collective14CollectiveConvINS1_47MainloopSm100TmaUmmaWarpSpecializedImplicitGemmILS5_2ELi72ELi3ELi1ELi2EN4cute5tupleIJNSA_1CILi2EEENSC_ILi1EEESE_EEEEENSB_IJNSC_ILi128EEENSB_IJNSC_ILi64EEEEEENSB_IJNSC_ILi32EEEEEEEEENS_12float_e4m3_tESN_NSA_8TiledMMAINSA_8MMA_AtomIJNSA_10MMA_TraitsINSA_25SM100_MMA_F8F6F4_2x1SM_SSEJSN_SN_fSH_SI_NSA_17integral_constantINSA_4UMMA5MajorELSU_1EEESV_NSS_INST_7ScaleInELSW_0EEESX_EEEEEENSA_6LayoutINSB_IJSE_SE_SE_EEENSB_IJNSC_ILi0EEES12_S12_EEEEENSB_IJNSA_10UnderscoreES15_S15_EEEEENS7_6detail27Sm100ImplicitGemmTileTraitsINSA_18SM100_TMA_2SM_LOADENSA_14ComposedLayoutINSA_7SwizzleILi2ELi4ELi3EEENSA_18smem_ptr_flag_bitsILi8EEENS10_INSB_IJSI_NSC_ILi8EEEEEENSB_IJSE_SI_EEEEEEEvEENS19_INSA_25SM100_TMA_2SM_LOAD_IM2COLENS1B_INS1C_ILi1ELi4ELi3EEES1F_NS10_INSB_IJSK_S1G_EEENSB_IJSE_SK_EEEEEEEvEEEENS_8epilogue10collective18CollectiveEpilogueINS1U_23Sm100TmaWarpSpecializedILi1ELi1ELi32ELb0ELb0EEEJNSB_IJSI_SJ_SL_EEENSB_IJNS10_ISI_SE_EES20_EEESN_NSB_IJlNSB_IJSE_lllEEES12_EEESN_S23_NS1U_6fusion15FusionCallbacksIS1Y_NS24_17LinearCombinationISN_fSN_fLNS_15FloatRoundStyleE2EEES1Z_S21_JEEENSA_5SM1004TMEM4LOAD26SM100_TMEM_LOAD_32dp32b32xENSA_13SM90_TMA_LOADENS1B_IS1D_S1F_NS10_INSB_IJS1G_SI_EEENSB_IJSI_SE_EEEEEEENSA_39AutoVectorizingCopyWithAssumedAlignmentILi128EEENSA_14SM90_TMA_STOREES2I_S2K_S2K_EEEvvEEEEvNT_6ParamsE)
        /*0044*/ 	.word	0x00000008
.L_29:


//--------------------- .nv.compat                --------------------------
	.section	.nv.compat,"",@"SHT_CUDA_COMPAT_INFO"
	.align	4
        /*0000*/ 	.byte	0x02, 0x09, 0x01, 0x00, 0x02, 0x02, 0x02, 0x00, 0x02, 0x05, 0x05, 0x00, 0x03, 0x07, 0x01, 0x01
        /*0010*/ 	.byte	0x02, 0x03, 0x01, 0x00, 0x02, 0x06, 0x01, 0x00, 0x04, 0x0b, 0x08, 0x00, 0x09, 0x00, 0x00, 0x00
        /*0020*/ 	.byte	0x00, 0x00, 0x00, 0x00


//--------------------- .nv.info._ZN7cutlass13device_kernelINS_4conv6kernel13ConvUniversalINS1_16ConvProblemShapeILNS1_8OperatorE2ELi3EEENS1_10collective14CollectiveConvINS1_47MainloopSm100TmaUmmaWarpSpecializedImplicitGemmILS5_2ELi72ELi3ELi1ELi2EN4cute5tupleIJNSA_1CILi2EEENSC_ILi1EEESE_EEEEENSB_IJNSC_ILi128EEENSB_IJNSC_ILi64EEEEEENSB_IJNSC_ILi32EEEEEEEEENS_12float_e4m3_tESN_NSA_8TiledMMAINSA_8MMA_AtomIJNSA_10MMA_TraitsINSA_25SM100_MMA_F8F6F4_2x1SM_SSEJSN_SN_fSH_SI_NSA_17integral_constantINSA_4UMMA5MajorELSU_1EEESV_NSS_INST_7ScaleInELSW_0EEESX_EEEEEENSA_6LayoutINSB_IJSE_SE_SE_EEENSB_IJNSC_ILi0EEES12_S12_EEEEENSB_IJNSA_10UnderscoreES15_S15_EEEEENS7_6detail27Sm100ImplicitGemmTileTraitsINSA_18SM100_TMA_2SM_LOADENSA_14ComposedLayoutINSA_7SwizzleILi2ELi4ELi3EEENSA_18smem_ptr_flag_bitsILi8EEENS10_INSB_IJSI_NSC_ILi8EEEEEENSB_IJSE_SI_EEEEEEEvEENS19_INSA_25SM100_TMA_2SM_LOAD_IM2COLENS1B_INS1C_ILi1ELi4ELi3EEES1F_NS10_INSB_IJSK_S1G_EEENSB_IJSE_SK_EEEEEEEvEEEENS_8epilogue10collective18CollectiveEpilogueINS1U_23Sm100TmaWarpSpecializedILi1ELi1ELi32ELb0ELb0EEEJNSB_IJSI_SJ_SL_EEENSB_IJNS10_ISI_SE_EES20_EEESN_NSB_IJlNSB_IJSE_lllEEES12_EEESN_S23_NS1U_6fusion15FusionCallbacksIS1Y_NS24_17LinearCombinationISN_fSN_fLNS_15FloatRoundStyleE2EEES1Z_S21_JEEENSA_5SM1004TMEM4LOAD26SM100_TMEM_LOAD_32dp32b32xENSA_13SM90_TMA_LOADENS1B_IS1D_S1F_NS10_INSB_IJS1G_SI_EEENSB_IJSI_SE_EEEEEEENSA_39AutoVectorizingCopyWithAssumedAlignmentILi128EEENSA_14SM90_TMA_STOREES2I_S2K_S2K_EEEvvEEEEvNT_6ParamsE --------------------------
	.section	.nv.info._ZN7cutlass13device_kernelINS_4conv6kernel13ConvUniversalINS1_16ConvProblemShapeILNS1_8OperatorE2ELi3EEENS1_10collective14CollectiveConvINS1_47MainloopSm100TmaUmmaWarpSpecializedImplicitGemmILS5_2ELi72ELi3ELi1ELi2EN4cute5tupleIJNSA_1CILi2EEENSC_ILi1EEESE_EEEEENSB_IJNSC_ILi128EEENSB_IJNSC_ILi64EEEEEENSB_IJNSC_ILi32EEEEEEEEENS_12float_e4m3_tESN_NSA_8TiledMMAINSA_8MMA_AtomIJNSA_10MMA_TraitsINSA_25SM100_MMA_F8F6F4_2x1SM_SSEJSN_SN_fSH_SI_NSA_17integral_constantINSA_4UMMA5MajorELSU_1EEESV_NSS_INST_7ScaleInELSW_0EEESX_EEEEEENSA_6LayoutINSB_IJSE_SE_SE_EEENSB_IJNSC_ILi0EEES12_S12_EEEEENSB_IJNSA_10UnderscoreES15_S15_EEEEENS7_6detail27Sm100ImplicitGemmTileTraitsINSA_18SM100_TMA_2SM_LOADENSA_14ComposedLayoutINSA_7SwizzleILi2ELi4ELi3EEENSA_18smem_ptr_flag_bitsILi8EEENS10_INSB_IJSI_NSC_ILi8EEEEEENSB_IJSE_SI_EEEEEEEvEENS19_INSA_25SM100_TMA_2SM_LOAD_IM2COLENS1B_INS1C_ILi1ELi4ELi3EEES1F_NS10_INSB_IJSK_S1G_EEENSB_IJSE_SK_EEEEEEEvEEEENS_8epilogue10collective18CollectiveEpilogueINS1U_23Sm100TmaWarpSpecializedILi1ELi1ELi32ELb0ELb0EEEJNSB_IJSI_SJ_SL_EEENSB_IJNS10_ISI_SE_EES20_EEESN_NSB_IJlNSB_IJSE_lllEEES12_EEESN_S23_NS1U_6fusion15FusionCallbacksIS1Y_NS24_17LinearCombinationISN_fSN_fLNS_15FloatRoundStyleE2EEES1Z_S21_JEEENSA_5SM1004TMEM4LOAD26SM100_TMEM_LOAD_32dp32b32xENSA_13SM90_TMA_LOADENS1B_IS1D_S1F_NS10_INSB_IJS1G_SI_EEENSB_IJSI_SE_EEEEEEENSA_39AutoVectorizingCopyWithAssumedAlignmentILi128EEENSA_14SM90_TMA_STOREES2I_S2K_S2K_EEEvvEEEEvNT_6ParamsE,"",@"SHT_CUDA_INFO"
	.sectionflags	@""
	.align	4


	//----- nvinfo : EIATTR_CUDA_API_VERSION
	.align		4
        /*0000*/ 	.byte	0x04, 0x37
        /*0002*/ 	.short	(.L_31 - .L_30)
.L_30:
        /*0004*/ 	.word	0x00000082


	//----- nvinfo : EIATTR_KPARAM_INFO
	.align		4
.L_31:
        /*0008*/ 	.byte	0x04, 0x17
        /*000a*/ 	.short	(.L_33 - .L_32)
.L_32:
        /*000c*/ 	.word	0x00000000
        /*0010*/ 	.short	0x0000
        /*0012*/ 	.short	0x0000
        /*0014*/ 	.byte	0x00, 0xf0, 0x01, 0x24


	//----- nvinfo : EIATTR_AT_ENTRY_FRAGMENTS
	.align		4
.L_33:
        /*0018*/ 	.byte	0x04, 0x4f
        /*001a*/ 	.short	(.L_35 - .L_34)


	//   ....[0]....
.L_34:
        /*001c*/ 	.word	0x00000007


	//----- nvinfo : EIATTR_RESERVED_SMEM_USED
	.align		4
.L_35:
        /*0020*/ 	.byte	0x01, 0x41
	.zero		2


	//----- nvinfo : EIATTR_SPARSE_MMA_MASK
	.align		4
        /*0024*/ 	.byte	0x03, 0x50
        /*0026*/ 	.short	0x0000


	//----- nvinfo : EIATTR_TCGEN05_2CTA_USED
	.align		4
        /*0028*/ 	.byte	0x01, 0x52
	.zero		2


	//----- nvinfo : EIATTR_MAXREG_COUNT
	.align		4
        /*002c*/ 	.byte	0x03, 0x1b
        /*002e*/ 	.short	0x00ff


	//----- nvinfo : EIATTR_NUM_BARRIERS
	.align		4
        /*0030*/ 	.byte	0x02, 0x4c
        /*0032*/ 	.byte	0x07
	.zero		1


	//----- nvinfo : EIATTR_EXTERNS
	.align		4
        /*0034*/ 	.byte	0x04, 0x0f
        /*0036*/ 	.short	(.L_37 - .L_36)


	//   ....[0]....
	.align		4
.L_36:
        /*0038*/ 	.word	index@(__assertfail)


	//----- nvinfo : EIATTR_MERCURY_ISA_VERSION
	.align		4
.L_37:
        /*003c*/ 	.byte	0x03, 0x5f
        /*003e*/ 	.short	0x0101


	//----- nvinfo : EIATTR_INT_WARP_WIDE_INSTR_OFFSETS
	.align		4
        /*0040*/ 	.byte	0x04, 0x31
        /*0042*/ 	.short	(.L_39 - .L_38)


	//   ....[0]....
.L_38:
        /*0044*/ 	.word	0x000014a0


	//   ....[1]....
        /*0048*/ 	.word	0x00001550


	//   ....[2]....
        /*004c*/ 	.word	0x00007920


	//   ....[3]....
        /*0050*/ 	.word	0x00007940


	//   ....[4]....
        /*0054*/ 	.word	0x00007970


	//----- nvinfo : EIATTR_COOP_GROUP_MASK_REGIDS
	.align		4
.L_39:
        /*0058*/ 	.byte	0x04, 0x29
        /*005a*/ 	.short	(.L_41 - .L_40)


	//   ....[0]....
.L_40:
        /*005c*/ 	.word	0xffffffff


	//   ....[1]....
        /*0060*/ 	.word	0xffffffff


	//   ....[2]....
        /*0064*/ 	.word	0xffffffff


	//   ....[3]....
        /*0068*/ 	.word	0xffffffff


	//   ....[4]....
        /*006c*/ 	.word	0xffffffff


	//   ....[5]....
        /*0070*/ 	.word	0xffffffff


	//   ....[6]....
        /*0074*/ 	.word	0xffffffff


	//   ....[7]....
        /*0078*/ 	.word	0xffffffff


	//   ....[8]....
        /*007c*/ 	.word	0xffffffff


	//   ....[9]....
        /*0080*/ 	.word	0xffffffff


	//   ....[10]....
        /*0084*/ 	.word	0xffffffff


	//   ....[11]....
        /*0088*/ 	.word	0xffffffff


	//   ....[12]....
        /*008c*/ 	.word	0xffffffff


	//----- nvinfo : EIATTR_COOP_GROUP_INSTR_OFFSETS
	.align		4
.L_41:
        /*0090*/ 	.byte	0x04, 0x28
        /*0092*/ 	.short	(.L_43 - .L_42)


	//   ....[0]....
.L_42:
        /*0094*/ 	.word	0x000000d0


	//   ....[1]....
        /*0098*/ 	.word	0x00000540


	//   ....[2]....
        /*009c*/ 	.word	0x00000f90


	//   ....[3]....
        /*00a0*/ 	.word	0x000010d0


	//   ....[4]....
        /*00a4*/ 	.word	0x000011d0


	//   ....[5]....
        /*00a8*/ 	.word	0x00001320


	//   ....[6]....
        /*00ac*/ 	.word	0x000015c0


	//   ....[7]....
        /*00b0*/ 	.word	0x00003300


	//   ....[8]....
        /*00b4*/ 	.word	0x000069a0


	//   ....[9]....
        /*00b8*/ 	.word	0x00006e70


	//   ....[10]....
        /*00bc*/ 	.word	0x00006ea0


	//   ....[11]....
        /*00c0*/ 	.word	0x00007830


	//   ....[12]....
        /*00c4*/ 	.word	0x00007a40


	//----- nvinfo : EIATTR_VRC_CTA_INIT_COUNT
	.align		4
.L_43:
        /*00c8*/ 	.byte	0x02, 0x4a
        /*00ca*/ 	.byte	0x80
	.zero		1


	//----- nvinfo : EIATTR_SYSCALL_OFFSETS
	.align		4
        /*00cc*/ 	.byte	0x04, 0x46
        /*00ce*/ 	.short	(.L_45 - .L_44)


	//   ....[0]....
.L_44:
        /*00d0*/ 	.word	0x000097e0


	//   ....[1]....
        /*00d4*/ 	.word	0x00009920


	//   ....[2]....
        /*00d8*/ 	.word	0x0000a070


	//----- nvinfo : EIATTR_MBARRIER_INSTR_OFFSETS
	.align		4
.L_45:
        /*00dc*/ 	.byte	0x04, 0x39
        /*00de*/ 	.short	(.L_47 - .L_46)


	//   ....[0]....
.L_46:
        /*00e0*/ 	.word	0x00000670
        /*00e4*/ 	.word	0x000000ff
        /*00e8*/ 	.word	0x00000000
        /*00ec*/ 	.short	0x0100
        /*00ee*/ 	.byte	0x04
	.zero		1


	//   ....[1]....
        /*00f0*/ 	.word	0x00000680
        /*00f4*/ 	.word	0x000000ff
        /*00f8*/ 	.word	0x00000240
        /*00fc*/ 	.short	0x0100
        /*00fe*/ 	.byte	0x04
	.zero		1


	//   ....[2]....
        /*0100*/ 	.word	0x00000690
        /*0104*/ 	.word	0x000000ff
        /*0108*/ 	.word	0x00000008
        /*010c*/ 	.short	0x0100
        /*010e*/ 	.byte	0x04
	.zero		1


	//   ....[3]....
        /*0110*/ 	.word	0x000006a0
        /*0114*/ 	.word	0x000000ff
        /*0118*/ 	.word	0x00000248
        /*011c*/ 	.short	0x0100
        /*011e*/ 	.byte	0x04
	.zero		1


	//   ....[4]....
        /*0120*/ 	.word	0x000006b0
        /*0124*/ 	.word	0x000000ff
        /*0128*/ 	.word	0x00000010
        /*012c*/ 	.short	0x0100
        /*012e*/ 	.byte	0x04
	.zero		1


	//   ....[5]....
        /*0130*/ 	.word	0x000006c0
        /*0134*/ 	.word	0x000000ff
        /*0138*/ 	.word	0x00000250
        /*013c*/ 	.short	0x0100
        /*013e*/ 	.byte	0x04
	.zero		1


	//   ....[6]....
        /*0140*/ 	.word	0x000006d0
        /*0144*/ 	.word	0x000000ff
        /*0148*/ 	.word	0x00000018
        /*014c*/ 	.short	0x0100
        /*014e*/ 	.byte	0x04
	.zero		1


	//   ....[7]....
        /*0150*/ 	.word	0x000006e0
        /*0154*/ 	.word	0x000000ff
        /*0158*/ 	.word	0x00000258
        /*015c*/ 	.short	0x0100
        /*015e*/ 	.byte	0x04
	.zero		1


	//   ....[8]....
        /*0160*/ 	.word	0x000006f0
        /*0164*/ 	.word	0x000000ff
        /*0168*/ 	.word	0x00000020
        /*016c*/ 	.short	0x0100
        /*016e*/ 	.byte	0x04
	.zero		1


	//   ....[9]....
        /*0170*/ 	.word	0x00000700
        /*0174*/ 	.word	0x000000ff
        /*0178*/ 	.word	0x00000260
        /*017c*/ 	.short	0x0100
        /*017e*/ 	.byte	0x04
	.zero		1


	//   ....[10]....
        /*0180*/ 	.word	0x00000710
        /*0184*/ 	.word	0x000000ff
        /*0188*/ 	.word	0x00000028
        /*018c*/ 	.short	0x0100
        /*018e*/ 	.byte	0x04
	.zero		1


	//   ....[11]....
        /*0190*/ 	.word	0x00000720
        /*0194*/ 	.word	0x000000ff
        /*0198*/ 	.word	0x00000268
        /*019c*/ 	.short	0x0100
        /*019e*/ 	.byte	0x04
	.zero		1


	//   ....[12]....
        /*01a0*/ 	.word	0x00000730
        /*01a4*/ 	.word	0x000000ff
        /*01a8*/ 	.word	0x00000030
        /*01ac*/ 	.short	0x0100
        /*01ae*/ 	.byte	0x04
	.zero		1


	//   ....[13]....
        /*01b0*/ 	.word	0x00000740
        /*01b4*/ 	.word	0x000000ff
        /*01b8*/ 	.word	0x00000270
        /*01bc*/ 	.short	0x0100
        /*01be*/ 	.byte	0x04
	.zero		1


	//   ....[14]....
        /*01c0*/ 	.word	0x00000750
        /*01c4*/ 	.word	0x000000ff
        /*01c8*/ 	.word	0x00000038
        /*01cc*/ 	.short	0x0100
        /*01ce*/ 	.byte	0x04
	.zero		1


	//   ....[15]....
        /*01d0*/ 	.word	0x00000760
        /*01d4*/ 	.word	0x000000ff
        /*01d8*/ 	.word	0x00000278
        /*01dc*/ 	.short	0x0100
        /*01de*/ 	.byte	0x04
	.zero		1


	//   ....[16]....
        /*01e0*/ 	.word	0x00000770
        /*01e4*/ 	.word	0x000000ff
        /*01e8*/ 	.word	0x00000040
        /*01ec*/ 	.short	0x0100
        /*01ee*/ 	.byte	0x04
	.zero		1


	//   ....[17]....
        /*01f0*/ 	.word	0x00000780
        /*01f4*/ 	.word	0x000000ff
        /*01f8*/ 	.word	0x00000280
        /*01fc*/ 	.short	0x0100
        /*01fe*/ 	.byte	0x04
	.zero		1


	//   ....[18]....
        /*0200*/ 	.word	0x00000790
        /*0204*/ 	.word	0x000000ff
        /*0208*/ 	.word	0x00000048
        /*020c*/ 	.short	0x0100
        /*020e*/ 	.byte	0x04
	.zero		1


	//   ....[19]....
        /*0210*/ 	.word	0x000007a0
        /*0214*/ 	.word	0x000000ff
        /*0218*/ 	.word	0x00000288
        /*021c*/ 	.short	0x0100
        /*021e*/ 	.byte	0x04
	.zero		1


	//   ....[20]....
        /*0220*/ 	.word	0x000007b0
        /*0224*/ 	.word	0x000000ff
        /*0228*/ 	.word	0x00000050
        /*022c*/ 	.short	0x0100
        /*022e*/ 	.byte	0x04
	.zero		1


	//   ....[21]....
        /*0230*/ 	.word	0x000007c0
        /*0234*/ 	.word	0x000000ff
        /*0238*/ 	.word	0x00000290
        /*023c*/ 	.short	0x0100
        /*023e*/ 	.byte	0x04
	.zero		1


	//   ....[22]....
        /*0240*/ 	.word	0x000007d0
        /*0244*/ 	.word	0x000000ff
        /*0248*/ 	.word	0x00000058
        /*024c*/ 	.short	0x0100
        /*024e*/ 	.byte	0x04
	.zero		1


	//   ....[23]....
        /*0250*/ 	.word	0x000007e0
        /*0254*/ 	.word	0x000000ff
        /*0258*/ 	.word	0x00000298
        /*025c*/ 	.short	0x0100
        /*025e*/ 	.byte	0x04
	.zero		1


	//   ....[24]....
        /*0260*/ 	.word	0x000007f0
        /*0264*/ 	.word	0x000000ff
        /*0268*/ 	.word	0x00000060
        /*026c*/ 	.short	0x0100
        /*026e*/ 	.byte	0x04
	.zero		1


	//   ....[25]....
        /*0270*/ 	.word	0x00000800
        /*0274*/ 	.word	0x000000ff
        /*0278*/ 	.word	0x000002a0
        /*027c*/ 	.short	0x0100
        /*027e*/ 	.byte	0x04
	.zero		1


	//   ....[26]....
        /*0280*/ 	.word	0x00000810
        /*0284*/ 	.word	0x000000ff
        /*0288*/ 	.word	0x00000068
        /*028c*/ 	.short	0x0100
        /*028e*/ 	.byte	0x04
	.zero		1


	//   ....[27]....
        /*0290*/ 	.word	0x00000820
        /*0294*/ 	.word	0x000000ff
        /*0298*/ 	.word	0x000002a8
        /*029c*/ 	.short	0x0100
        /*029e*/ 	.byte	0x04
	.zero		1


	//   ....[28]....
        /*02a0*/ 	.word	0x00000830
        /*02a4*/ 	.word	0x000000ff
        /*02a8*/ 	.word	0x00000070
        /*02ac*/ 	.short	0x0100
        /*02ae*/ 	.byte	0x04
	.zero		1


	//   ....[29]....
        /*02b0*/ 	.word	0x00000840
        /*02b4*/ 	.word	0x000000ff
        /*02b8*/ 	.word	0x000002b0
        /*02bc*/ 	.short	0x0100
        /*02be*/ 	.byte	0x04
	.zero		1


	//   ....[30]....
        /*02c0*/ 	.word	0x00000850
        /*02c4*/ 	.word	0x000000ff
        /*02c8*/ 	.word	0x00000078
        /*02cc*/ 	.short	0x0100
        /*02ce*/ 	.byte	0x04
	.zero		1


	//   ....[31]....
        /*02d0*/ 	.word	0x00000860
        /*02d4*/ 	.word	0x000000ff
        /*02d8*/ 	.word	0x000002b8
        /*02dc*/ 	.short	0x0100
        /*02de*/ 	.byte	0x04
	.zero		1


	//   ....[32]....
        /*02e0*/ 	.word	0x00000870
        /*02e4*/ 	.word	0x000000ff
        /*02e8*/ 	.word	0x00000080
        /*02ec*/ 	.short	0x0100
        /*02ee*/ 	.byte	0x04
	.zero		1


	//   ....[33]....
        /*02f0*/ 	.word	0x00000880
        /*02f4*/ 	.word	0x000000ff
        /*02f8*/ 	.word	0x000002c0
        /*02fc*/ 	.short	0x0100
        /*02fe*/ 	.byte	0x04
	.zero		1


	//   ....[34]....
        /*0300*/ 	.word	0x00000890
        /*0304*/ 	.word	0x000000ff
        /*0308*/ 	.word	0x00000088
        /*030c*/ 	.short	0x0100
        /*030e*/ 	.byte	0x04
	.zero		1


	//   ....[35]....
        /*0310*/ 	.word	0x000008a0
        /*0314*/ 	.word	0x000000ff
        /*0318*/ 	.word	0x000002c8
        /*031c*/ 	.short	0x0100
        /*031e*/ 	.byte	0x04
	.zero		1


	//   ....[36]....
        /*0320*/ 	.word	0x000008b0
        /*0324*/ 	.word	0x000000ff
        /*0328*/ 	.word	0x00000090
        /*032c*/ 	.short	0x0100
        /*032e*/ 	.byte	0x04
	.zero		1


	//   ....[37]....
        /*0330*/ 	.word	0x000008c0
        /*0334*/ 	.word	0x000000ff
        /*0338*/ 	.word	0x000002d0
        /*033c*/ 	.short	0x0100
        /*033e*/ 	.byte	0x04
	.zero		1


	//   ....[38]....
        /*0340*/ 	.word	0x000008d0
        /*0344*/ 	.word	0x000000ff
        /*0348*/ 	.word	0x00000098
        /*034c*/ 	.short	0x0100
        /*034e*/ 	.byte	0x04
	.zero		1


	//   ....[39]....
        /*0350*/ 	.word	0x000008e0
        /*0354*/ 	.word	0x000000ff
        /*0358*/ 	.word	0x000002d8
        /*035c*/ 	.short	0x0100
        /*035e*/ 	.byte	0x04
	.zero		1


	//   ....[40]....
        /*0360*/ 	.word	0x000008f0
        /*0364*/ 	.word	0x000000ff
        /*0368*/ 	.word	0x000000a0
        /*036c*/ 	.short	0x0100
        /*036e*/ 	.byte	0x04
	.zero		1


	//   ....[41]....
        /*0370*/ 	.word	0x00000900
        /*0374*/ 	.word	0x000000ff
        /*0378*/ 	.word	0x000002e0
        /*037c*/ 	.short	0x0100
        /*037e*/ 	.byte	0x04
	.zero		1


	//   ....[42]....
        /*0380*/ 	.word	0x00000910
        /*0384*/ 	.word	0x000000ff
        /*0388*/ 	.word	0x000000a8
        /*038c*/ 	.short	0x0100
        /*038e*/ 	.byte	0x04
	.zero		1


	//   ....[43]....
        /*0390*/ 	.word	0x00000920
        /*0394*/ 	.word	0x000000ff
        /*0398*/ 	.word	0x000002e8
        /*039c*/ 	.short	0x0100
        /*039e*/ 	.byte	0x04
	.zero		1


	//   ....[44]....
        /*03a0*/ 	.word	0x00000930
        /*03a4*/ 	.word	0x000000ff
        /*03a8*/ 	.word	0x000000b0
        /*03ac*/ 	.short	0x0100
        /*03ae*/ 	.byte	0x04
	.zero		1


	//   ....[45]....
        /*03b0*/ 	.word	0x00000940
        /*03b4*/ 	.word	0x000000ff
        /*03b8*/ 	.word	0x000002f0
        /*03bc*/ 	.short	0x0100
        /*03be*/ 	.byte	0x04
	.zero		1


	//   ....[46]....
        /*03c0*/ 	.word	0x00000950
        /*03c4*/ 	.word	0x000000ff
        /*03c8*/ 	.word	0x000000b8
        /*03cc*/ 	.short	0x0100
        /*03ce*/ 	.byte	0x04
	.zero		1


	//   ....[47]....
        /*03d0*/ 	.word	0x00000960
        /*03d4*/ 	.word	0x000000ff
        /*03d8*/ 	.word	0x000002f8
        /*03dc*/ 	.short	0x0100
        /*03de*/ 	.byte	0x04
	.zero		1


	//   ....[48]....
        /*03e0*/ 	.word	0x00000970
        /*03e4*/ 	.word	0x000000ff
        /*03e8*/ 	.word	0x000000c0
        /*03ec*/ 	.short	0x0100
        /*03ee*/ 	.byte	0x04
	.zero		1


	//   ....[49]....
        /*03f0*/ 	.word	0x00000980
        /*03f4*/ 	.word	0x000000ff
        /*03f8*/ 	.word	0x00000300
        /*03fc*/ 	.short	0x0100
        /*03fe*/ 	.byte	0x04
	.zero		1


	//   ....[50]....
        /*0400*/ 	.word	0x00000990
        /*0404*/ 	.word	0x000000ff
        /*0408*/ 	.word	0x000000c8
        /*040c*/ 	.short	0x0100
        /*040e*/ 	.byte	0x04
	.zero		1


	//   ....[51]....
        /*0410*/ 	.word	0x000009a0
        /*0414*/ 	.word	0x000000ff
        /*0418*/ 	.word	0x00000308
        /*041c*/ 	.short	0x0100
        /*041e*/ 	.byte	0x04
	.zero		1


	//   ....[52]....
        /*0420*/ 	.word	0x000009b0
        /*0424*/ 	.word	0x000000ff
        /*0428*/ 	.word	0x000000d0
        /*042c*/ 	.short	0x0100
        /*042e*/ 	.byte	0x04
	.zero		1


	//   ....[53]....
        /*0430*/ 	.word	0x000009c0
        /*0434*/ 	.word	0x000000ff
        /*0438*/ 	.word	0x00000310
        /*043c*/ 	.short	0x0100
        /*043e*/ 	.byte	0x04
	.zero		1


	//   ....[54]....
        /*0440*/ 	.word	0x000009d0
        /*0444*/ 	.word	0x000000ff
        /*0448*/ 	.word	0x000000d8
        /*044c*/ 	.short	0x0100
        /*044e*/ 	.byte	0x04
	.zero		1


	//   ....[55]....
        /*0450*/ 	.word	0x000009e0
        /*0454*/ 	.word	0x000000ff
        /*0458*/ 	.word	0x00000318
        /*045c*/ 	.short	0x0100
        /*045e*/ 	.byte	0x04
	.zero		1


	//   ....[56]....
        /*0460*/ 	.word	0x000009f0
        /*0464*/ 	.word	0x000000ff
        /*0468*/ 	.word	0x000000e0
        /*046c*/ 	.short	0x0100
        /*046e*/ 	.byte	0x04
	.zero		1


	//   ....[57]....
        /*0470*/ 	.word	0x00000a00
        /*0474*/ 	.word	0x000000ff
        /*0478*/ 	.word	0x00000320
        /*047c*/ 	.short	0x0100
        /*047e*/ 	.byte	0x04
	.zero		1


	//   ....[58]....
        /*0480*/ 	.word	0x00000a10
        /*0484*/ 	.word	0x000000ff
        /*0488*/ 	.word	0x000000e8
        /*048c*/ 	.short	0x0100
        /*048e*/ 	.byte	0x04
	.zero		1


	//   ....[59]....
        /*0490*/ 	.word	0x00000a20
        /*0494*/ 	.word	0x000000ff
        /*0498*/ 	.word	0x00000328
        /*049c*/ 	.short	0x0100
        /*049e*/ 	.byte	0x04
	.zero		1


	//   ....[60]....
        /*04a0*/ 	.word	0x00000a30
        /*04a4*/ 	.word	0x000000ff
        /*04a8*/ 	.word	0x000000f0
        /*04ac*/ 	.short	0x0100
        /*04ae*/ 	.byte	0x04
	.zero		1


	//   ....[61]....
        /*04b0*/ 	.word	0x00000a40
        /*04b4*/ 	.word	0x000000ff
        /*04b8*/ 	.word	0x00000330
        /*04bc*/ 	.short	0x0100
        /*04be*/ 	.byte	0x04
	.zero		1


	//   ....[62]....
        /*04c0*/ 	.word	0x00000a50
        /*04c4*/ 	.word	0x000000ff
        /*04c8*/ 	.word	0x000000f8
        /*04cc*/ 	.short	0x0100
        /*04ce*/ 	.byte	0x04
	.zero		1


	//   ....[63]....
        /*04d0*/ 	.word	0x00000a60
        /*04d4*/ 	.word	0x000000ff
        /*04d8*/ 	.word	0x00000338
        /*04dc*/ 	.short	0x0100
        /*04de*/ 	.byte	0x04
	.zero		1


	//   ....[64]....
        /*04e0*/ 	.word	0x00000a70
        /*04e4*/ 	.word	0x000000ff
        /*04e8*/ 	.word	0x00000100
        /*04ec*/ 	.short	0x0100
        /*04ee*/ 	.byte	0x04
	.zero		1


	//   ....[65]....
        /*04f0*/ 	.word	0x00000a80
        /*04f4*/ 	.word	0x000000ff
        /*04f8*/ 	.word	0x00000340
        /*04fc*/ 	.short	0x0100
        /*04fe*/ 	.byte	0x04
	.zero		1


	//   ....[66]....
        /*0500*/ 	.word	0x00000a90
        /*0504*/ 	.word	0x000000ff
        /*0508*/ 	.word	0x00000108
        /*050c*/ 	.short	0x0100
        /*050e*/ 	.byte	0x04
	.zero		1


	//   ....[67]....
        /*0510*/ 	.word	0x00000aa0
        /*0514*/ 	.word	0x000000ff
        /*0518*/ 	.word	0x00000348
        /*051c*/ 	.short	0x0100
        /*051e*/ 	.byte	0x04
	.zero		1


	//   ....[68]....
        /*0520*/ 	.word	0x00000ab0
        /*0524*/ 	.word	0x000000ff
        /*0528*/ 	.word	0x00000110
        /*052c*/ 	.short	0x0100
        /*052e*/ 	.byte	0x04
	.zero		1


	//   ....[69]....
        /*0530*/ 	.word	0x00000ac0
        /*0534*/ 	.word	0x000000ff
        /*0538*/ 	.word	0x00000350
        /*053c*/ 	.short	0x0100
        /*053e*/ 	.byte	0x04
	.zero		1


	//   ....[70]....
        /*0540*/ 	.word	0x00000ad0
        /*0544*/ 	.word	0x000000ff
        /*0548*/ 	.word	0x00000118
        /*054c*/ 	.short	0x0100
        /*054e*/ 	.byte	0x04
	.zero		1


	//   ....[71]....
        /*0550*/ 	.word	0x00000ae0
        /*0554*/ 	.word	0x000000ff
        /*0558*/ 	.word	0x00000358
        /*055c*/ 	.short	0x0100
        /*055e*/ 	.byte	0x04
	.zero		1


	//   ....[72]....
        /*0560*/ 	.word	0x00000af0
        /*0564*/ 	.word	0x000000ff
        /*0568*/ 	.word	0x00000120
        /*056c*/ 	.short	0x0100
        /*056e*/ 	.byte	0x04
	.zero		1


	//   ....[73]....
        /*0570*/ 	.word	0x00000b00
        /*0574*/ 	.word	0x000000ff
        /*0578*/ 	.word	0x00000360
        /*057c*/ 	.short	0x0100
        /*057e*/ 	.byte	0x04
	.zero		1


	//   ....[74]....
        /*0580*/ 	.word	0x00000b10
        /*0584*/ 	.word	0x000000ff
        /*0588*/ 	.word	0x00000128
        /*058c*/ 	.short	0x0100
        /*058e*/ 	.byte	0x04
	.zero		1


	//   ....[75]....
        /*0590*/ 	.word	0x00000b20
        /*0594*/ 	.word	0x000000ff
        /*0598*/ 	.word	0x00000368
        /*059c*/ 	.short	0x0100
        /*059e*/ 	.byte	0x04
	.zero		1


	//   ....[76]....
        /*05a0*/ 	.word	0x00000b30
        /*05a4*/ 	.word	0x000000ff
        /*05a8*/ 	.word	0x00000130
        /*05ac*/ 	.short	0x0100
        /*05ae*/ 	.byte	0x04
	.zero		1


	//   ....[77]....
        /*05b0*/ 	.word	0x00000b40
        /*05b4*/ 	.word	0x000000ff
        /*05b8*/ 	.word	0x00000370
        /*05bc*/ 	.short	0x0100
        /*05be*/ 	.byte	0x04
	.zero		1


	//   ....[78]....
        /*05c0*/ 	.word	0x00000b50
        /*05c4*/ 	.word	0x000000ff
        /*05c8*/ 	.word	0x00000138
        /*05cc*/ 	.short	0x0100
        /*05ce*/ 	.byte	0x04
	.zero		1


	//   ....[79]....
        /*05d0*/ 	.word	0x00000b60
        /*05d4*/ 	.word	0x000000ff
        /*05d8*/ 	.word	0x00000378
        /*05dc*/ 	.short	0x0100
        /*05de*/ 	.byte	0x04
	.zero		1


	//   ....[80]....
        /*05e0*/ 	.word	0x00000b70
        /*05e4*/ 	.word	0x000000ff
        /*05e8*/ 	.word	0x00000140
        /*05ec*/ 	.short	0x0100
        /*05ee*/ 	.byte	0x04
	.zero		1


	//   ....[81]....
        /*05f0*/ 	.word	0x00000b80
        /*05f4*/ 	.word	0x000000ff
        /*05f8*/ 	.word	0x00000380
        /*05fc*/ 	.short	0x0100
        /*05fe*/ 	.byte	0x04
	.zero		1


	//   ....[82]....
        /*0600*/ 	.word	0x00000b90
        /*0604*/ 	.word	0x000000ff
        /*0608*/ 	.word	0x00000148
        /*060c*/ 	.short	0x0100
        /*060e*/ 	.byte	0x04
	.zero		1


	//   ....[83]....
        /*0610*/ 	.word	0x00000ba0
        /*0614*/ 	.word	0x000000ff
        /*0618*/ 	.word	0x00000388
        /*061c*/ 	.short	0x0100
        /*061e*/ 	.byte	0x04
	.zero		1


	//   ....[84]....
        /*0620*/ 	.word	0x00000bb0
        /*0624*/ 	.word	0x000000ff
        /*0628*/ 	.word	0x00000150
        /*062c*/ 	.short	0x0100
        /*062e*/ 	.byte	0x04
	.zero		1


	//   ....[85]....
        /*0630*/ 	.word	0x00000bc0
        /*0634*/ 	.word	0x000000ff
        /*0638*/ 	.word	0x00000390
        /*063c*/ 	.short	0x0100
        /*063e*/ 	.byte	0x04
	.zero		1


	//   ....[86]....
        /*0640*/ 	.word	0x00000bd0
        /*0644*/ 	.word	0x000000ff
        /*0648*/ 	.word	0x00000158
        /*064c*/ 	.short	0x0100
        /*064e*/ 	.byte	0x04
	.zero		1


	//   ....[87]....
        /*0650*/ 	.word	0x00000be0
        /*0654*/ 	.word	0x000000ff
        /*0658*/ 	.word	0x00000398
        /*065c*/ 	.short	0x0100
        /*065e*/ 	.byte	0x04
	.zero		1


	//   ....[88]....
        /*0660*/ 	.word	0x00000bf0
        /*0664*/ 	.word	0x000000ff
        /*0668*/ 	.word	0x00000160
        /*066c*/ 	.short	0x0100
        /*066e*/ 	.byte	0x04
	.zero		1


	//   ....[89]....
        /*0670*/ 	.word	0x00000c00
        /*0674*/ 	.word	0x000000ff
        /*0678*/ 	.word	0x000003a0
        /*067c*/ 	.short	0x0100
        /*067e*/ 	.byte	0x04
	.zero		1


	//   ....[90]....
        /*0680*/ 	.word	0x00000c10
        /*0684*/ 	.word	0x000000ff
        /*0688*/ 	.word	0x00000168
        /*068c*/ 	.short	0x0100
        /*068e*/ 	.byte	0x04
	.zero		1


	//   ....[91]....
        /*0690*/ 	.word	0x00000c20
        /*0694*/ 	.word	0x000000ff
        /*0698*/ 	.word	0x000003a8
        /*069c*/ 	.short	0x0100
        /*069e*/ 	.byte	0x04
	.zero		1


	//   ....[92]....
        /*06a0*/ 	.word	0x00000c30
        /*06a4*/ 	.word	0x000000ff
        /*06a8*/ 	.word	0x00000170
        /*06ac*/ 	.short	0x0100
        /*06ae*/ 	.byte	0x04
	.zero		1


	//   ....[93]....
        /*06b0*/ 	.word	0x00000c40
        /*06b4*/ 	.word	0x000000ff
        /*06b8*/ 	.word	0x000003b0
        /*06bc*/ 	.short	0x0100
        /*06be*/ 	.byte	0x04
	.zero		1


	//   ....[94]....
        /*06c0*/ 	.word	0x00000c50
        /*06c4*/ 	.word	0x000000ff
        /*06c8*/ 	.word	0x00000178
        /*06cc*/ 	.short	0x0100
        /*06ce*/ 	.byte	0x04
	.zero		1


	//   ....[95]....
        /*06d0*/ 	.word	0x00000c60
        /*06d4*/ 	.word	0x000000ff
        /*06d8*/ 	.word	0x000003b8
        /*06dc*/ 	.short	0x0100
        /*06de*/ 	.byte	0x04
	.zero		1


	//   ....[96]....
        /*06e0*/ 	.word	0x00000c70
        /*06e4*/ 	.word	0x000000ff
        /*06e8*/ 	.word	0x00000180
        /*06ec*/ 	.short	0x0100
        /*06ee*/ 	.byte	0x04
	.zero		1


	//   ....[97]....
        /*06f0*/ 	.word	0x00000c80
        /*06f4*/ 	.word	0x000000ff
        /*06f8*/ 	.word	0x000003c0
        /*06fc*/ 	.short	0x0100
        /*06fe*/ 	.byte	0x04
	.zero		1


	//   ....[98]....
        /*0700*/ 	.word	0x00000c90
        /*0704*/ 	.word	0x000000ff
        /*0708*/ 	.word	0x00000188
        /*070c*/ 	.short	0x0100
        /*070e*/ 	.byte	0x04
	.zero		1


	//   ....[99]....
        /*0710*/ 	.word	0x00000ca0
        /*0714*/ 	.word	0x000000ff
        /*0718*/ 	.word	0x000003c8
        /*071c*/ 	.short	0x0100
        /*071e*/ 	.byte	0x04
	.zero		1


	//   ....[100]....
        /*0720*/ 	.word	0x00000cb0
        /*0724*/ 	.word	0x000000ff
        /*0728*/ 	.word	0x00000190
        /*072c*/ 	.short	0x0100
        /*072e*/ 	.byte	0x04
	.zero		1


	//   ....[101]....
        /*0730*/ 	.word	0x00000cc0
        /*0734*/ 	.word	0x000000ff
        /*0738*/ 	.word	0x000003d0
        /*073c*/ 	.short	0x0100
        /*073e*/ 	.byte	0x04
	.zero		1


	//   ....[102]....
        /*0740*/ 	.word	0x00000cd0
        /*0744*/ 	.word	0x000000ff
        /*0748*/ 	.word	0x00000198
        /*074c*/ 	.short	0x0100
        /*074e*/ 	.byte	0x04
	.zero		1


	//   ....[103]....
        /*0750*/ 	.word	0x00000ce0
        /*0754*/ 	.word	0x000000ff
        /*0758*/ 	.word	0x000003d8
        /*075c*/ 	.short	0x0100
        /*075e*/ 	.byte	0x04
	.zero		1


	//   ....[104]....
        /*0760*/ 	.word	0x00000cf0
        /*0764*/ 	.word	0x000000ff
        /*0768*/ 	.word	0x000001a0
        /*076c*/ 	.short	0x0100
        /*076e*/ 	.byte	0x04
	.zero		1


	//   ....[105]....
        /*0770*/ 	.word	0x00000d00
        /*0774*/ 	.word	0x000000ff
        /*0778*/ 	.word	0x000003e0
        /*077c*/ 	.short	0x0100
        /*077e*/ 	.byte	0x04
	.zero		1


	//   ....[106]....
        /*0780*/ 	.word	0x00000d10
        /*0784*/ 	.word	0x000000ff
        /*0788*/ 	.word	0x000001a8
        /*078c*/ 	.short	0x0100
        /*078e*/ 	.byte	0x04
	.zero		1


	//   ....[107]....
        /*0790*/ 	.word	0x00000d20
        /*0794*/ 	.word	0x000000ff
        /*0798*/ 	.word	0x000003e8
        /*079c*/ 	.short	0x0100
        /*079e*/ 	.byte	0x04
	.zero		1


	//   ....[108]....
        /*07a0*/ 	.word	0x00000d30
        /*07a4*/ 	.word	0x000000ff
        /*07a8*/ 	.word	0x000001b0
        /*07ac*/ 	.short	0x0100
        /*07ae*/ 	.byte	0x04
	.zero		1


	//   ....[109]....
        /*07b0*/ 	.word	0x00000d40
        /*07b4*/ 	.word	0x000000ff
        /*07b8*/ 	.word	0x000003f0
        /*07bc*/ 	.short	0x0100
        /*07be*/ 	.byte	0x04
	.zero		1


	//   ....[110]....
        /*07c0*/ 	.word	0x00000d50
        /*07c4*/ 	.word	0x000000ff
        /*07c8*/ 	.word	0x000001b8
        /*07cc*/ 	.short	0x0100
        /*07ce*/ 	.byte	0x04
	.zero		1


	//   ....[111]....
        /*07d0*/ 	.word	0x00000d60
        /*07d4*/ 	.word	0x000000ff
        /*07d8*/ 	.word	0x000003f8
        /*07dc*/ 	.short	0x0100
        /*07de*/ 	.byte	0x04
	.zero		1


	//   ....[112]....
        /*07e0*/ 	.word	0x00000d70
        /*07e4*/ 	.word	0x000000ff
        /*07e8*/ 	.word	0x000001c0
        /*07ec*/ 	.short	0x0100
        /*07ee*/ 	.byte	0x04
	.zero		1


	//   ....[113]....
        /*07f0*/ 	.word	0x00000d80
        /*07f4*/ 	.word	0x000000ff
        /*07f8*/ 	.word	0x00000400
        /*07fc*/ 	.short	0x0100
        /*07fe*/ 	.byte	0x04
	.zero		1


	//   ....[114]....
        /*0800*/ 	.word	0x00000d90
        /*0804*/ 	.word	0x000000ff
        /*0808*/ 	.word	0x000001c8
        /*080c*/ 	.short	0x0100
        /*080e*/ 	.byte	0x04
	.zero		1


	//   ....[115]....
        /*0810*/ 	.word	0x00000da0
        /*0814*/ 	.word	0x000000ff
        /*0818*/ 	.word	0x00000408
        /*081c*/ 	.short	0x0100
        /*081e*/ 	.byte	0x04
	.zero		1


	//   ....[116]....
        /*0820*/ 	.word	0x00000db0
        /*0824*/ 	.word	0x000000ff
        /*0828*/ 	.word	0x000001d0
        /*082c*/ 	.short	0x0100
        /*082e*/ 	.byte	0x04
	.zero		1


	//   ....[117]....
        /*0830*/ 	.word	0x00000dc0
        /*0834*/ 	.word	0x000000ff
        /*0838*/ 	.word	0x00000410
        /*083c*/ 	.short	0x0100
        /*083e*/ 	.byte	0x04
	.zero		1


	//   ....[118]....
        /*0840*/ 	.word	0x00000dd0
        /*0844*/ 	.word	0x000000ff
        /*0848*/ 	.word	0x000001d8
        /*084c*/ 	.short	0x0100
        /*084e*/ 	.byte	0x04
	.zero		1


	//   ....[119]....
        /*0850*/ 	.word	0x00000de0
        /*0854*/ 	.word	0x000000ff
        /*0858*/ 	.word	0x00000418
        /*085c*/ 	.short	0x0100
        /*085e*/ 	.byte	0x04
	.zero		1


	//   ....[120]....
        /*0860*/ 	.word	0x00000df0
        /*0864*/ 	.word	0x000000ff
        /*0868*/ 	.word	0x000001e0
        /*086c*/ 	.short	0x0100
        /*086e*/ 	.byte	0x04
	.zero		1


	//   ....[121]....
        /*0870*/ 	.word	0x00000e00
        /*0874*/ 	.word	0x000000ff
        /*0878*/ 	.word	0x00000420
        /*087c*/ 	.short	0x0100
        /*087e*/ 	.byte	0x04
	.zero		1


	//   ....[122]....
        /*0880*/ 	.word	0x00000e10
        /*0884*/ 	.word	0x000000ff
        /*0888*/ 	.word	0x000001e8
        /*088c*/ 	.short	0x0100
        /*088e*/ 	.byte	0x04
	.zero		1


	//   ....[123]....
        /*0890*/ 	.word	0x00000e20
        /*0894*/ 	.word	0x000000ff
        /*0898*/ 	.word	0x00000428
        /*089c*/ 	.short	0x0100
        /*089e*/ 	.byte	0x04
	.zero		1


	//   ....[124]....
        /*08a0*/ 	.word	0x00000e30
        /*08a4*/ 	.word	0x000000ff
        /*08a8*/ 	.word	0x000001f0
        /*08ac*/ 	.short	0x0100
        /*08ae*/ 	.byte	0x04
	.zero		1


	//   ....[125]....
        /*08b0*/ 	.word	0x00000e40
        /*08b4*/ 	.word	0x000000ff
        /*08b8*/ 	.word	0x00000430
        /*08bc*/ 	.short	0x0100
        /*08be*/ 	.byte	0x04
	.zero		1


	//   ....[126]....
        /*08c0*/ 	.word	0x00000e50
        /*08c4*/ 	.word	0x000000ff
        /*08c8*/ 	.word	0x000001f8
        /*08cc*/ 	.short	0x0100
        /*08ce*/ 	.byte	0x04
	.zero		1


	//   ....[127]....
        /*08d0*/ 	.word	0x00000e60
        /*08d4*/ 	.word	0x000000ff
        /*08d8*/ 	.word	0x00000438
        /*08dc*/ 	.short	0x0100
        /*08de*/ 	.byte	0x04
	.zero		1


	//   ....[128]....
        /*08e0*/ 	.word	0x00000e70
        /*08e4*/ 	.word	0x000000ff
        /*08e8*/ 	.word	0x00000200
        /*08ec*/ 	.short	0x0100
        /*08ee*/ 	.byte	0x04
	.zero		1


	//   ....[129]....
        /*08f0*/ 	.word	0x00000e80
        /*08f4*/ 	.word	0x000000ff
        /*08f8*/ 	.word	0x00000440
        /*08fc*/ 	.short	0x0100
        /*08fe*/ 	.byte	0x04
	.zero		1


	//   ....[130]....
        /*0900*/ 	.word	0x00000e90
        /*0904*/ 	.word	0x000000ff
        /*0908*/ 	.word	0x00000208
        /*090c*/ 	.short	0x0100
        /*090e*/ 	.byte	0x04
	.zero		1


	//   ....[131]....
        /*0910*/ 	.word	0x00000ea0
        /*0914*/ 	.word	0x000000ff
        /*0918*/ 	.word	0x00000448
        /*091c*/ 	.short	0x0100
        /*091e*/ 	.byte	0x04
	.zero		1


	//   ....[132]....
        /*0920*/ 	.word	0x00000eb0
        /*0924*/ 	.word	0x000000ff
        /*0928*/ 	.word	0x00000210
        /*092c*/ 	.short	0x0100
        /*092e*/ 	.byte	0x04
	.zero		1


	//   ....[133]....
        /*0930*/ 	.word	0x00000ec0
        /*0934*/ 	.word	0x000000ff
        /*0938*/ 	.word	0x00000450
        /*093c*/ 	.short	0x0100
        /*093e*/ 	.byte	0x04
	.zero		1


	//   ....[134]....
        /*0940*/ 	.word	0x00000ed0
        /*0944*/ 	.word	0x000000ff
        /*0948*/ 	.word	0x00000218
        /*094c*/ 	.short	0x0100
        /*094e*/ 	.byte	0x04
	.zero		1


	//   ....[135]....
        /*0950*/ 	.word	0x00000ee0
        /*0954*/ 	.word	0x000000ff
        /*0958*/ 	.word	0x00000458
        /*095c*/ 	.short	0x0100
        /*095e*/ 	.byte	0x04
	.zero		1


	//   ....[136]....
        /*0960*/ 	.word	0x00000ef0
        /*0964*/ 	.word	0x000000ff
        /*0968*/ 	.word	0x00000220
        /*096c*/ 	.short	0x0100
        /*096e*/ 	.byte	0x04
	.zero		1


	//   ....[137]....
        /*0970*/ 	.word	0x00000f00
        /*0974*/ 	.word	0x000000ff
        /*0978*/ 	.word	0x00000460
        /*097c*/ 	.short	0x0100
        /*097e*/ 	.byte	0x04
	.zero		1


	//   ....[138]....
        /*0980*/ 	.word	0x00000f10
        /*0984*/ 	.word	0x000000ff
        /*0988*/ 	.word	0x00000228
        /*098c*/ 	.short	0x0100
        /*098e*/ 	.byte	0x04
	.zero		1


	//   ....[139]....
        /*0990*/ 	.word	0x00000f20
        /*0994*/ 	.word	0x000000ff
        /*0998*/ 	.word	0x00000468
        /*099c*/ 	.short	0x0100
        /*099e*/ 	.byte	0x04
	.zero		1


	//   ....[140]....
        /*09a0*/ 	.word	0x00000f30
        /*09a4*/ 	.word	0x000000ff
        /*09a8*/ 	.word	0x00000230
        /*09ac*/ 	.short	0x0100
        /*09ae*/ 	.byte	0x04
	.zero		1


	//   ....[141]....
        /*09b0*/ 	.word	0x00000f40
        /*09b4*/ 	.word	0x000000ff
        /*09b8*/ 	.word	0x00000470
        /*09bc*/ 	.short	0x0100
        /*09be*/ 	.byte	0x04
	.zero		1


	//   ....[142]....
        /*09c0*/ 	.word	0x00000f50
        /*09c4*/ 	.word	0x000000ff
        /*09c8*/ 	.word	0x00000238
        /*09cc*/ 	.short	0x0100
        /*09ce*/ 	.byte	0x04
	.zero		1


	//   ....[143]....
        /*09d0*/ 	.word	0x00000f60
        /*09d4*/ 	.word	0x000000ff
        /*09d8*/ 	.word	0x00000478
        /*09dc*/ 	.short	0x0100
        /*09de*/ 	.byte	0x04
	.zero		1


	//   ....[144]....
        /*09e0*/ 	.word	0x000010a0
        /*09e4*/ 	.word	0x000000ff
        /*09e8*/ 	.word	0x00000480
        /*09ec*/ 	.short	0x0100
        /*09ee*/ 	.byte	0x04
	.zero		1


	//   ....[145]....
        /*09f0*/ 	.word	0x000010b0
        /*09f4*/ 	.word	0x000000ff
        /*09f8*/ 	.word	0x00000488
        /*09fc*/ 	.short	0x0100
        /*09fe*/ 	.byte	0x04
	.zero		1


	//   ....[146]....
        /*0a00*/ 	.word	0x000011a0
        /*0a04*/ 	.word	0x000000ff
        /*0a08*/ 	.word	0x00000490
        /*0a0c*/ 	.short	0x0100
        /*0a0e*/ 	.byte	0x04
	.zero		1


	//   ....[147]....
        /*0a10*/ 	.word	0x000011b0
        /*0a14*/ 	.word	0x000000ff
        /*0a18*/ 	.word	0x00000498
        /*0a1c*/ 	.short	0x0100
        /*0a1e*/ 	.byte	0x04
	.zero		1


	//   ....[148]....
        /*0a20*/ 	.word	0x000012f0
        /*0a24*/ 	.word	0x000000ff
        /*0a28*/ 	.word	0x000004a0
        /*0a2c*/ 	.short	0x0100
        /*0a2e*/ 	.byte	0x06
	.zero		1


	//   ....[149]....
        /*0a30*/ 	.word	0x00001300
        /*0a34*/ 	.word	0x000000ff
        /*0a38*/ 	.word	0x000004a8
        /*0a3c*/ 	.short	0x0100
        /*0a3e*/ 	.byte	0x06
	.zero		1


	//   ....[150]....
        /*0a40*/ 	.word	0x00001440
        /*0a44*/ 	.word	0x000000ff
        /*0a48*/ 	.word	0x000004b0
        /*0a4c*/ 	.short	0x0100
        /*0a4e*/ 	.byte	0x04
	.zero		1


	//   ....[151]....
        /*0a50*/ 	.word	0x00001450
        /*0a54*/ 	.word	0x000000ff
        /*0a58*/ 	.word	0x000004c0
        /*0a5c*/ 	.short	0x0100
        /*0a5e*/ 	.byte	0x04
	.zero		1


	//   ....[152]....
        /*0a60*/ 	.word	0x00001460
        /*0a64*/ 	.word	0x000000ff
        /*0a68*/ 	.word	0x000004b8
        /*0a6c*/ 	.short	0x0100
        /*0a6e*/ 	.byte	0x04
	.zero		1


	//   ....[153]....
        /*0a70*/ 	.word	0x00001470
        /*0a74*/ 	.word	0x000000ff
        /*0a78*/ 	.word	0x000004c8
        /*0a7c*/ 	.short	0x0100
        /*0a7e*/ 	.byte	0x04
	.zero		1


	//   ....[154]....
        /*0a80*/ 	.word	0x00001570
        /*0a84*/ 	.word	0x000000ff
        /*0a88*/ 	.word	0x000004d0
        /*0a8c*/ 	.short	0x0100
        /*0a8e*/ 	.byte	0x06
	.zero		1


	//   ....[155]....
        /*0a90*/ 	.word	0x00002450
        /*0a94*/ 	.word	0x000000ff
        /*0a98*/ 	.word	0x00000240
        /*0a9c*/ 	.short	0x010a
        /*0a9e*/ 	.byte	0x06
	.zero		1


	//   ....[156]....
        /*0aa0*/ 	.word	0x000028d0
        /*0aa4*/ 	.word	0x000000ff
        /*0aa8*/ 	.word	0x00000240
        /*0aac*/ 	.short	0x010a
        /*0aae*/ 	.byte	0x0b
	.zero		1


	//   ....[157]....
        /*0ab0*/ 	.word	0x00002a80
        /*0ab4*/ 	.word	0x000000ff
        /*0ab8*/ 	.word	0x00000240
        /*0abc*/ 	.short	0x010a
        /*0abe*/ 	.byte	0x08
	.zero		1


	//   ....[158]....
        /*0ac0*/ 	.word	0x00002d00
        /*0ac4*/ 	.word	0x000000ff
        /*0ac8*/ 	.word	0x00000498
        /*0acc*/ 	.short	0x0101
        /*0ace*/ 	.byte	0x1e
	.zero		1


	//   ....[159]....
        /*0ad0*/ 	.word	0x00002d30
        /*0ad4*/ 	.word	0x000000ff
        /*0ad8*/ 	.word	0x00000240
        /*0adc*/ 	.short	0x010a
        /*0ade*/ 	.byte	0x04
	.zero		1


	//   ....[160]....
        /*0ae0*/ 	.word	0x00002ef0
        /*0ae4*/ 	.word	0x000000ff
        /*0ae8*/ 	.word	0x00000240
        /*0aec*/ 	.short	0x010a
        /*0aee*/ 	.byte	0x1c
	.zero		1


	//   ....[161]....
        /*0af0*/ 	.word	0x000030a0
        /*0af4*/ 	.word	0x000000ff
        /*0af8*/ 	.word	0x00000240
        /*0afc*/ 	.short	0x010a
        /*0afe*/ 	.byte	0x08
	.zero		1


	//   ....[162]....
        /*0b00*/ 	.word	0x00003310
        /*0b04*/ 	.word	0x000000ff
        /*0b08*/ 	.word	0x000004a0
        /*0b0c*/ 	.short	0x010a
        /*0b0e*/ 	.byte	0x1e
	.zero		1


	//   ....[163]....
        /*0b10*/ 	.word	0x000033d0
        /*0b14*/ 	.word	0x000000ff
        /*0b18*/ 	.word	0x00000000
        /*0b1c*/ 	.short	0x0101
        /*0b1e*/ 	.byte	0x04
	.zero		1


	//   ....[164]....
        /*0b20*/ 	.word	0x000039a0
        /*0b24*/ 	.word	0x000000ff
        /*0b28*/ 	.word	0x00000000
        /*0b2c*/ 	.short	0x010a
        /*0b2e*/ 	.byte	0x04
	.zero		1


	//   ....[165]....
        /*0b30*/ 	.word	0x00003a40
        /*0b34*/ 	.word	0x000000ff
        /*0b38*/ 	.word	0x00000000
        /*0b3c*/ 	.short	0x010a
        /*0b3e*/ 	.byte	0x05
	.zero		1


	//   ....[166]....
        /*0b40*/ 	.word	0x00003ae0
        /*0b44*/ 	.word	0x000000ff
        /*0b48*/ 	.word	0x00000000
        /*0b4c*/ 	.short	0x010a
        /*0b4e*/ 	.byte	0x05
	.zero		1


	//   ....[167]....
        /*0b50*/ 	.word	0x00003b80
        /*0b54*/ 	.word	0x000000ff
        /*0b58*/ 	.word	0x00000000
        /*0b5c*/ 	.short	0x010a
        /*0b5e*/ 	.byte	0x05
	.zero		1


	//   ....[168]....
        /*0b60*/ 	.word	0x00003c20
        /*0b64*/ 	.word	0x000000ff
        /*0b68*/ 	.word	0x00000000
        /*0b6c*/ 	.short	0x010a
        /*0b6e*/ 	.byte	0x05
	.zero		1


	//   ....[169]....
        /*0b70*/ 	.word	0x00003cc0
        /*0b74*/ 	.word	0x000000ff
        /*0b78*/ 	.word	0x00000000
        /*0b7c*/ 	.short	0x010a
        /*0b7e*/ 	.byte	0x05
	.zero		1


	//   ....[170]....
        /*0b80*/ 	.word	0x00003d60
        /*0b84*/ 	.word	0x000000ff
        /*0b88*/ 	.word	0x00000000
        /*0b8c*/ 	.short	0x010a
        /*0b8e*/ 	.byte	0x05
	.zero		1


	//   ....[171]....
        /*0b90*/ 	.word	0x00003e00
        /*0b94*/ 	.word	0x000000ff
        /*0b98*/ 	.word	0x00000000
        /*0b9c*/ 	.short	0x010a
        /*0b9e*/ 	.byte	0x05
	.zero		1


	//   ....[172]....
        /*0ba0*/ 	.word	0x00003ea0
        /*0ba4*/ 	.word	0x000000ff
        /*0ba8*/ 	.word	0x00000000
        /*0bac*/ 	.short	0x010a
        /*0bae*/ 	.byte	0x05
	.zero		1


	//   ....[173]....
        /*0bb0*/ 	.word	0x00003f40
        /*0bb4*/ 	.word	0x000000ff
        /*0bb8*/ 	.word	0x00000000
        /*0bbc*/ 	.short	0x010a
        /*0bbe*/ 	.byte	0x05
	.zero		1


	//   ....[174]....
        /*0bc0*/ 	.word	0x00003fe0
        /*0bc4*/ 	.word	0x000000ff
        /*0bc8*/ 	.word	0x00000000
        /*0bcc*/ 	.short	0x010a
        /*0bce*/ 	.byte	0x05
	.zero		1


	//   ....[175]....
        /*0bd0*/ 	.word	0x00004080
        /*0bd4*/ 	.word	0x000000ff
        /*0bd8*/ 	.word	0x00000000
        /*0bdc*/ 	.short	0x010a
        /*0bde*/ 	.byte	0x05
	.zero		1


	//   ....[176]....
        /*0be0*/ 	.word	0x00004120
        /*0be4*/ 	.word	0x000000ff
        /*0be8*/ 	.word	0x00000000
        /*0bec*/ 	.short	0x010a
        /*0bee*/ 	.byte	0x05
	.zero		1


	//   ....[177]....
        /*0bf0*/ 	.word	0x000041c0
        /*0bf4*/ 	.word	0x000000ff
        /*0bf8*/ 	.word	0x00000000
        /*0bfc*/ 	.short	0x010a
        /*0bfe*/ 	.byte	0x05
	.zero		1


	//   ....[178]....
        /*0c00*/ 	.word	0x00004260
        /*0c04*/ 	.word	0x000000ff
        /*0c08*/ 	.word	0x00000000
        /*0c0c*/ 	.short	0x010a
        /*0c0e*/ 	.byte	0x05
	.zero		1


	//   ....[179]....
        /*0c10*/ 	.word	0x00004300
        /*0c14*/ 	.word	0x000000ff
        /*0c18*/ 	.word	0x00000000
        /*0c1c*/ 	.short	0x010a
        /*0c1e*/ 	.byte	0x05
	.zero		1


	//   ....[180]....
        /*0c20*/ 	.word	0x000043a0
        /*0c24*/ 	.word	0x000000ff
        /*0c28*/ 	.word	0x00000000
        /*0c2c*/ 	.short	0x010a
        /*0c2e*/ 	.byte	0x05
	.zero		1


	//   ....[181]....
        /*0c30*/ 	.word	0x00004440
        /*0c34*/ 	.word	0x000000ff
        /*0c38*/ 	.word	0x00000000
        /*0c3c*/ 	.short	0x010a
        /*0c3e*/ 	.byte	0x05
	.zero		1


	//   ....[182]....
        /*0c40*/ 	.word	0x000044e0
        /*0c44*/ 	.word	0x000000ff
        /*0c48*/ 	.word	0x00000000
        /*0c4c*/ 	.short	0x010a
        /*0c4e*/ 	.byte	0x05
	.zero		1


	//   ....[183]....
        /*0c50*/ 	.word	0x00004580
        /*0c54*/ 	.word	0x000000ff
        /*0c58*/ 	.word	0x00000000
        /*0c5c*/ 	.short	0x010a
        /*0c5e*/ 	.byte	0x05
	.zero		1


	//   ....[184]....
        /*0c60*/ 	.word	0x00004620
        /*0c64*/ 	.word	0x000000ff
        /*0c68*/ 	.word	0x00000000
        /*0c6c*/ 	.short	0x010a
        /*0c6e*/ 	.byte	0x05
	.zero		1


	//   ....[185]....
        /*0c70*/ 	.word	0x000046c0
        /*0c74*/ 	.word	0x000000ff
        /*0c78*/ 	.word	0x00000000
        /*0c7c*/ 	.short	0x010a
        /*0c7e*/ 	.byte	0x05
	.zero		1


	//   ....[186]....
        /*0c80*/ 	.word	0x00004760
        /*0c84*/ 	.word	0x000000ff
        /*0c88*/ 	.word	0x00000000
        /*0c8c*/ 	.short	0x010a
        /*0c8e*/ 	.byte	0x05
	.zero		1


	//   ....[187]....
        /*0c90*/ 	.word	0x00004800
        /*0c94*/ 	.word	0x000000ff
        /*0c98*/ 	.word	0x00000000
        /*0c9c*/ 	.short	0x010a
        /*0c9e*/ 	.byte	0x05
	.zero		1


	//   ....[188]....
        /*0ca0*/ 	.word	0x000048a0
        /*0ca4*/ 	.word	0x000000ff
        /*0ca8*/ 	.word	0x00000000
        /*0cac*/ 	.short	0x010a
        /*0cae*/ 	.byte	0x05
	.zero		1


	//   ....[189]....
        /*0cb0*/ 	.word	0x00004940
        /*0cb4*/ 	.word	0x000000ff
        /*0cb8*/ 	.word	0x00000000
        /*0cbc*/ 	.short	0x010a
        /*0cbe*/ 	.byte	0x05
	.zero		1


	//   ....[190]....
        /*0cc0*/ 	.word	0x000049e0
        /*0cc4*/ 	.word	0x000000ff
        /*0cc8*/ 	.word	0x00000000
        /*0ccc*/ 	.short	0x010a
        /*0cce*/ 	.byte	0x05
	.zero		1


	//   ....[191]....
        /*0cd0*/ 	.word	0x00004a80
        /*0cd4*/ 	.word	0x000000ff
        /*0cd8*/ 	.word	0x00000000
        /*0cdc*/ 	.short	0x010a
        /*0cde*/ 	.byte	0x05
	.zero		1


	//   ....[192]....
        /*0ce0*/ 	.word	0x00004b20
        /*0ce4*/ 	.word	0x000000ff
        /*0ce8*/ 	.word	0x00000000
        /*0cec*/ 	.short	0x010a
        /*0cee*/ 	.byte	0x05
	.zero		1


	//   ....[193]....
        /*0cf0*/ 	.word	0x00004bc0
        /*0cf4*/ 	.word	0x000000ff
        /*0cf8*/ 	.word	0x00000000
        /*0cfc*/ 	.short	0x010a
        /*0cfe*/ 	.byte	0x05
	.zero		1


	//   ....[194]....
        /*0d00*/ 	.word	0x00004c60
        /*0d04*/ 	.word	0x000000ff
        /*0d08*/ 	.word	0x00000000
        /*0d0c*/ 	.short	0x010a
        /*0d0e*/ 	.byte	0x05
	.zero		1


	//   ....[195]....
        /*0d10*/ 	.word	0x00004d00
        /*0d14*/ 	.word	0x000000ff
        /*0d18*/ 	.word	0x00000000
        /*0d1c*/ 	.short	0x010a
        /*0d1e*/ 	.byte	0x05
	.zero		1


	//   ....[196]....
        /*0d20*/ 	.word	0x00004da0
        /*0d24*/ 	.word	0x000000ff
        /*0d28*/ 	.word	0x00000000
        /*0d2c*/ 	.short	0x010a
        /*0d2e*/ 	.byte	0x05
	.zero		1


	//   ....[197]....
        /*0d30*/ 	.word	0x00004e40
        /*0d34*/ 	.word	0x000000ff
        /*0d38*/ 	.word	0x00000000
        /*0d3c*/ 	.short	0x010a
        /*0d3e*/ 	.byte	0x05
	.zero		1


	//   ....[198]....
        /*0d40*/ 	.word	0x00004ee0
        /*0d44*/ 	.word	0x000000ff
        /*0d48*/ 	.word	0x00000000
        /*0d4c*/ 	.short	0x010a
        /*0d4e*/ 	.byte	0x05
	.zero		1


	//   ....[199]....
        /*0d50*/ 	.word	0x00004f80
        /*0d54*/ 	.word	0x000000ff
        /*0d58*/ 	.word	0x00000000
        /*0d5c*/ 	.short	0x010a
        /*0d5e*/ 	.byte	0x05
	.zero		1


	//   ....[200]....
        /*0d60*/ 	.word	0x00005020
        /*0d64*/ 	.word	0x000000ff
        /*0d68*/ 	.word	0x00000000
        /*0d6c*/ 	.short	0x010a
        /*0d6e*/ 	.byte	0x05
	.zero		1


	//   ....[201]....
        /*0d70*/ 	.word	0x000050c0
        /*0d74*/ 	.word	0x000000ff
        /*0d78*/ 	.word	0x00000000
        /*0d7c*/ 	.short	0x010a
        /*0d7e*/ 	.byte	0x05
	.zero		1


	//   ....[202]....
        /*0d80*/ 	.word	0x00005160
        /*0d84*/ 	.word	0x000000ff
        /*0d88*/ 	.word	0x00000000
        /*0d8c*/ 	.short	0x010a
        /*0d8e*/ 	.byte	0x05
	.zero		1


	//   ....[203]....
        /*0d90*/ 	.word	0x00005200
        /*0d94*/ 	.word	0x000000ff
        /*0d98*/ 	.word	0x00000000
        /*0d9c*/ 	.short	0x010a
        /*0d9e*/ 	.byte	0x05
	.zero		1


	//   ....[204]....
        /*0da0*/ 	.word	0x000052a0
        /*0da4*/ 	.word	0x000000ff
        /*0da8*/ 	.word	0x00000000
        /*0dac*/ 	.short	0x010a
        /*0dae*/ 	.byte	0x05
	.zero		1


	//   ....[205]....
        /*0db0*/ 	.word	0x00005340
        /*0db4*/ 	.word	0x000000ff
        /*0db8*/ 	.word	0x00000000
        /*0dbc*/ 	.short	0x010a
        /*0dbe*/ 	.byte	0x05
	.zero		1


	//   ....[206]....
        /*0dc0*/ 	.word	0x000053e0
        /*0dc4*/ 	.word	0x000000ff
        /*0dc8*/ 	.word	0x00000000
        /*0dcc*/ 	.short	0x010a
        /*0dce*/ 	.byte	0x05
	.zero		1


	//   ....[207]....
        /*0dd0*/ 	.word	0x00005480
        /*0dd4*/ 	.word	0x000000ff
        /*0dd8*/ 	.word	0x00000000
        /*0ddc*/ 	.short	0x010a
        /*0dde*/ 	.byte	0x05
	.zero		1


	//   ....[208]....
        /*0de0*/ 	.word	0x00005520
        /*0de4*/ 	.word	0x000000ff
        /*0de8*/ 	.word	0x00000000
        /*0dec*/ 	.short	0x010a
        /*0dee*/ 	.byte	0x05
	.zero		1


	//   ....[209]....
        /*0df0*/ 	.word	0x000055c0
        /*0df4*/ 	.word	0x000000ff
        /*0df8*/ 	.word	0x00000000
        /*0dfc*/ 	.short	0x010a
        /*0dfe*/ 	.byte	0x05
	.zero		1


	//   ....[210]....
        /*0e00*/ 	.word	0x00005660
        /*0e04*/ 	.word	0x000000ff
        /*0e08*/ 	.word	0x00000000
        /*0e0c*/ 	.short	0x010a
        /*0e0e*/ 	.byte	0x05
	.zero		1


	//   ....[211]....
        /*0e10*/ 	.word	0x00005700
        /*0e14*/ 	.word	0x000000ff
        /*0e18*/ 	.word	0x00000000
        /*0e1c*/ 	.short	0x010a
        /*0e1e*/ 	.byte	0x05
	.zero		1


	//   ....[212]....
        /*0e20*/ 	.word	0x000057a0
        /*0e24*/ 	.word	0x000000ff
        /*0e28*/ 	.word	0x00000000
        /*0e2c*/ 	.short	0x010a
        /*0e2e*/ 	.byte	0x05
	.zero		1


	//   ....[213]....
        /*0e30*/ 	.word	0x00005840
        /*0e34*/ 	.word	0x000000ff
        /*0e38*/ 	.word	0x00000000
        /*0e3c*/ 	.short	0x010a
        /*0e3e*/ 	.byte	0x05
	.zero		1


	//   ....[214]....
        /*0e40*/ 	.word	0x000058e0
        /*0e44*/ 	.word	0x000000ff
        /*0e48*/ 	.word	0x00000000
        /*0e4c*/ 	.short	0x010a
        /*0e4e*/ 	.byte	0x05
	.zero		1


	//   ....[215]....
        /*0e50*/ 	.word	0x00005980
        /*0e54*/ 	.word	0x000000ff
        /*0e58*/ 	.word	0x00000000
        /*0e5c*/ 	.short	0x010a
        /*0e5e*/ 	.byte	0x05
	.zero		1


	//   ....[216]....
        /*0e60*/ 	.word	0x00005a20
        /*0e64*/ 	.word	0x000000ff
        /*0e68*/ 	.word	0x00000000
        /*0e6c*/ 	.short	0x010a
        /*0e6e*/ 	.byte	0x05
	.zero		1


	//   ....[217]....
        /*0e70*/ 	.word	0x00005ac0
        /*0e74*/ 	.word	0x000000ff
        /*0e78*/ 	.word	0x00000000
        /*0e7c*/ 	.short	0x010a
        /*0e7e*/ 	.byte	0x05
	.zero		1


	//   ....[218]....
        /*0e80*/ 	.word	0x00005b60
        /*0e84*/ 	.word	0x000000ff
        /*0e88*/ 	.word	0x00000000
        /*0e8c*/ 	.short	0x010a
        /*0e8e*/ 	.byte	0x05
	.zero		1


	//   ....[219]....
        /*0e90*/ 	.word	0x00005c00
        /*0e94*/ 	.word	0x000000ff
        /*0e98*/ 	.word	0x00000000
        /*0e9c*/ 	.short	0x010a
        /*0e9e*/ 	.byte	0x05
	.zero		1


	//   ....[220]....
        /*0ea0*/ 	.word	0x00005ca0
        /*0ea4*/ 	.word	0x000000ff
        /*0ea8*/ 	.word	0x00000000
        /*0eac*/ 	.short	0x010a
        /*0eae*/ 	.byte	0x05
	.zero		1


	//   ....[221]....
        /*0eb0*/ 	.word	0x00005d40
        /*0eb4*/ 	.word	0x000000ff
        /*0eb8*/ 	.word	0x00000000
        /*0ebc*/ 	.short	0x010a
        /*0ebe*/ 	.byte	0x05
	.zero		1


	//   ....[222]....
        /*0ec0*/ 	.word	0x00005de0
        /*0ec4*/ 	.word	0x000000ff
        /*0ec8*/ 	.word	0x00000000
        /*0ecc*/ 	.short	0x010a
        /*0ece*/ 	.byte	0x05
	.zero		1


	//   ....[223]....
        /*0ed0*/ 	.word	0x00005e80
        /*0ed4*/ 	.word	0x000000ff
        /*0ed8*/ 	.word	0x00000000
        /*0edc*/ 	.short	0x010a
        /*0ede*/ 	.byte	0x05
	.zero		1


	//   ....[224]....
        /*0ee0*/ 	.word	0x00005f20
        /*0ee4*/ 	.word	0x000000ff
        /*0ee8*/ 	.word	0x00000000
        /*0eec*/ 	.short	0x010a
        /*0eee*/ 	.byte	0x05
	.zero		1


	//   ....[225]....
        /*0ef0*/ 	.word	0x00005fc0
        /*0ef4*/ 	.word	0x000000ff
        /*0ef8*/ 	.word	0x00000000
        /*0efc*/ 	.short	0x010a
        /*0efe*/ 	.byte	0x05
	.zero		1


	//   ....[226]....
        /*0f00*/ 	.word	0x00006060
        /*0f04*/ 	.word	0x000000ff
        /*0f08*/ 	.word	0x00000000
        /*0f0c*/ 	.short	0x010a
        /*0f0e*/ 	.byte	0x05
	.zero		1


	//   ....[227]....
        /*0f10*/ 	.word	0x00006100
        /*0f14*/ 	.word	0x000000ff
        /*0f18*/ 	.word	0x00000000
        /*0f1c*/ 	.short	0x010a
        /*0f1e*/ 	.byte	0x05
	.zero		1


	//   ....[228]....
        /*0f20*/ 	.word	0x000061a0
        /*0f24*/ 	.word	0x000000ff
        /*0f28*/ 	.word	0x00000000
        /*0f2c*/ 	.short	0x010a
        /*0f2e*/ 	.byte	0x05
	.zero		1


	//   ....[229]....
        /*0f30*/ 	.word	0x00006240
        /*0f34*/ 	.word	0x000000ff
        /*0f38*/ 	.word	0x00000000
        /*0f3c*/ 	.short	0x010a
        /*0f3e*/ 	.byte	0x05
	.zero		1


	//   ....[230]....
        /*0f40*/ 	.word	0x000062e0
        /*0f44*/ 	.word	0x000000ff
        /*0f48*/ 	.word	0x00000000
        /*0f4c*/ 	.short	0x010a
        /*0f4e*/ 	.byte	0x05
	.zero		1


	//   ....[231]....
        /*0f50*/ 	.word	0x00006380
        /*0f54*/ 	.word	0x000000ff
        /*0f58*/ 	.word	0x00000000
        /*0f5c*/ 	.short	0x010a
        /*0f5e*/ 	.byte	0x05
	.zero		1


	//   ....[232]....
        /*0f60*/ 	.word	0x00006420
        /*0f64*/ 	.word	0x000000ff
        /*0f68*/ 	.word	0x00000000
        /*0f6c*/ 	.short	0x010a
        /*0f6e*/ 	.byte	0x05
	.zero		1


	//   ....[233]....
        /*0f70*/ 	.word	0x000064c0
        /*0f74*/ 	.word	0x000000ff
        /*0f78*/ 	.word	0x00000000
        /*0f7c*/ 	.short	0x010a
        /*0f7e*/ 	.byte	0x05
	.zero		1


	//   ....[234]....
        /*0f80*/ 	.word	0x00006560
        /*0f84*/ 	.word	0x000000ff
        /*0f88*/ 	.word	0x00000000
        /*0f8c*/ 	.short	0x010a
        /*0f8e*/ 	.byte	0x05
	.zero		1


	//   ....[235]....
        /*0f90*/ 	.word	0x00006610
        /*0f94*/ 	.word	0x00000000
        /*0f98*/ 	.word	0x00000000
        /*0f9c*/ 	.short	0x010a
        /*0f9e*/ 	.byte	0xff
	.zero		1


	//   ....[236]....
        /*0fa0*/ 	.word	0x00006760
        /*0fa4*/ 	.word	0x000000ff
        /*0fa8*/ 	.word	0x000004a8
        /*0fac*/ 	.short	0x010a
        /*0fae*/ 	.byte	0x04
	.zero		1


	//   ....[237]....
        /*0fb0*/ 	.word	0x00006800
        /*0fb4*/ 	.word	0x000000ff
        /*0fb8*/ 	.word	0x000004a0
        /*0fbc*/ 	.short	0x010a
        /*0fbe*/ 	.byte	0x04
	.zero		1


	//   ....[238]....
        /*0fc0*/ 	.word	0x000068a0
        /*0fc4*/ 	.word	0x000000ff
        /*0fc8*/ 	.word	0x00000000
        /*0fcc*/ 	.short	0x0101
        /*0fce*/ 	.byte	0x05
	.zero		1


	//   ....[239]....
        /*0fd0*/ 	.word	0x000068e0
        /*0fd4*/ 	.word	0x000000ff
        /*0fd8*/ 	.word	0x000004a8
        /*0fdc*/ 	.short	0x0106
        /*0fde*/ 	.byte	0x04
	.zero		1


	//   ....[240]....
        /*0fe0*/ 	.word	0x00006920
        /*0fe4*/ 	.word	0x00000000
        /*0fe8*/ 	.word	0x000004a8
        /*0fec*/ 	.short	0x010a
        /*0fee*/ 	.byte	0xff
	.zero		1


	//   ....[241]....
        /*0ff0*/ 	.word	0x00006b70
        /*0ff4*/ 	.word	0x000000ff
        /*0ff8*/ 	.word	0x00000008
        /*0ffc*/ 	.short	0x010a
        /*0ffe*/ 	.byte	0x05
	.zero		1


	//   ....[242]....
        /*1000*/ 	.word	0x00006b90
        /*1004*/ 	.word	0x000000ff
        /*1008*/ 	.word	0x00000008
        /*100c*/ 	.short	0x010a
        /*100e*/ 	.byte	0x05
	.zero		1


	//   ....[243]....
        /*1010*/ 	.word	0x00006d20
        /*1014*/ 	.word	0x000000ff
        /*1018*/ 	.word	0x00000008
        /*101c*/ 	.short	0x010a
        /*101e*/ 	.byte	0x05
	.zero		1


	//   ....[244]....
        /*1020*/ 	.word	0x00006d40
        /*1024*/ 	.word	0x000000ff
        /*1028*/ 	.word	0x00000008
        /*102c*/ 	.short	0x010a
        /*102e*/ 	.byte	0x05
	.zero		1


	//   ....[245]....
        /*1030*/ 	.word	0x00006e00
        /*1034*/ 	.word	0x000000ff
        /*1038*/ 	.word	0x00000000
        /*103c*/ 	.short	0x0101
        /*103e*/ 	.byte	0x04
	.zero		1


	//   ....[246]....
        /*1040*/ 	.word	0x000070f0
        /*1044*/ 	.word	0x000000ff
        /*1048*/ 	.word	0x000004a0
        /*104c*/ 	.short	0x010a
        /*104e*/ 	.byte	0x0f
	.zero		1


	//   ....[247]....
        /*1050*/ 	.word	0x00007190
        /*1054*/ 	.word	0x000000ff
        /*1058*/ 	.word	0x00000000
        /*105c*/ 	.short	0x0101
        /*105e*/ 	.byte	0x18
	.zero		1


	//   ....[248]....
        /*1060*/ 	.word	0x000071d0
        /*1064*/ 	.word	0x000000ff
        /*1068*/ 	.word	0x000004c0
        /*106c*/ 	.short	0x010a
        /*106e*/ 	.byte	0x14
	.zero		1


	//   ....[249]....
        /*1070*/ 	.word	0x000072a0
        /*1074*/ 	.word	0x000000ff
        /*1078*/ 	.word	0x00000000
        /*107c*/ 	.short	0x010a
        /*107e*/ 	.byte	0x04
	.zero		1


	//   ....[250]....
        /*1080*/ 	.word	0x00007310
        /*1084*/ 	.word	0x000000ff
        /*1088*/ 	.word	0x00000000
        /*108c*/ 	.short	0x010a
        /*108e*/ 	.byte	0x0a
	.zero		1


	//   ....[251]....
        /*1090*/ 	.word	0x00007430
        /*1094*/ 	.word	0x000000ff
        /*1098*/ 	.word	0x00000000
        /*109c*/ 	.short	0x010a
        /*109e*/ 	.byte	0x05
	.zero		1


	//   ....[252]....
        /*10a0*/ 	.word	0x00007630
        /*10a4*/ 	.word	0x000000ff
        /*10a8*/ 	.word	0x00000000
        /*10ac*/ 	.short	0x010a
        /*10ae*/ 	.byte	0x04
	.zero		1


	//   ....[253]....
        /*10b0*/ 	.word	0x000076d0
        /*10b4*/ 	.word	0x00000000
        /*10b8*/ 	.word	0x00000000
        /*10bc*/ 	.short	0x010a
        /*10be*/ 	.byte	0xff
	.zero		1


	//   ....[254]....
        /*10c0*/ 	.word	0x00007710
        /*10c4*/ 	.word	0x00000000
        /*10c8*/ 	.word	0x00000000
        /*10cc*/ 	.short	0x010a
        /*10ce*/ 	.byte	0xff
	.zero		1


	//   ....[255]....
        /*10d0*/ 	.word	0x00007780
        /*10d4*/ 	.word	0x000000ff
        /*10d8*/ 	.word	0x00000000
        /*10dc*/ 	.short	0x0101
        /*10de*/ 	.byte	0x04
	.zero		1


	//   ....[0]....
        /*10e0*/ 	.word	0x000077c0
        /*10e4*/ 	.word	0x000000ff
        /*10e8*/ 	.word	0x000004d0
        /*10ec*/ 	.short	0x010a
        /*10ee*/ 	.byte	0x0f
	.zero		1


	//   ....[1]....
        /*10f0*/ 	.word	0x00007820
        /*10f4*/ 	.word	0x000000ff
        /*10f8*/ 	.word	0x00000000
        /*10fc*/ 	.short	0x0101
        /*10fe*/ 	.byte	0x04
	.zero		1


	//   ....[2]....
        /*1100*/ 	.word	0x00007f80
        /*1104*/ 	.word	0x000000ff
        /*1108*/ 	.word	0x000004a0
        /*110c*/ 	.short	0x010a
        /*110e*/ 	.byte	0x13
	.zero		1


	//   ....[3]....
        /*1110*/ 	.word	0x00008020
        /*1114*/ 	.word	0x000000ff
        /*1118*/ 	.word	0x00000000
        /*111c*/ 	.short	0x0101
        /*111e*/ 	.byte	0x30
	.zero		1


	//   ....[4]....
        /*1120*/ 	.word	0x00008560
        /*1124*/ 	.word	0x000000ff
        /*1128*/ 	.word	0x00000498
        /*112c*/ 	.short	0x010a
        /*112e*/ 	.byte	0x13
	.zero		1


	//   ....[5]....
        /*1130*/ 	.word	0x000086f0
        /*1134*/ 	.word	0x000000ff
        /*1138*/ 	.word	0x00000488
        /*113c*/ 	.short	0x010a
        /*113e*/ 	.byte	0x13
	.zero		1


	//   ....[6]....
        /*1140*/ 	.word	0x00008c40
        /*1144*/ 	.word	0x000000ff
        /*1148*/ 	.word	0x00000480
        /*114c*/ 	.short	0x010b
        /*114e*/ 	.byte	0x13
	.zero		1


	//   ....[7]....
        /*1150*/ 	.word	0x00008c70
        /*1154*/ 	.word	0x000000ff
        /*1158*/ 	.word	0x00000000
        /*115c*/ 	.short	0x0101
        /*115e*/ 	.byte	0x33
	.zero		1


	//   ....[8]....
        /*1160*/ 	.word	0x00008d00
        /*1164*/ 	.word	0x00000000
        /*1168*/ 	.word	0x00000488
        /*116c*/ 	.short	0x010a
        /*116e*/ 	.byte	0xff
	.zero		1


	//   ....[9]....
        /*1170*/ 	.word	0x000090a0
        /*1174*/ 	.word	0x000000ff
        /*1178*/ 	.word	0x000004a0
        /*117c*/ 	.short	0x010a
        /*117e*/ 	.byte	0x2c
	.zero		1


	//   ....[10]....
        /*1180*/ 	.word	0x00009170
        /*1184*/ 	.word	0x000000ff
        /*1188*/ 	.word	0x00000000
        /*118c*/ 	.short	0x0101
        /*118e*/ 	.byte	0x04
	.zero		1


	//   ....[11]....
        /*1190*/ 	.word	0x00009c90
        /*1194*/ 	.word	0x000000ff
        /*1198*/ 	.word	0x00000480
        /*119c*/ 	.short	0x010a
        /*119e*/ 	.byte	0x2c
	.zero		1


	//   ....[12]....
        /*11a0*/ 	.word	0x00009cb0
        /*11a4*/ 	.word	0x00000057
        /*11a8*/ 	.word	0x000004b0
        /*11ac*/ 	.short	0x010a
        /*11ae*/ 	.byte	0xff
	.zero		1


	//   ....[13]....
        /*11b0*/ 	.word	0x00009e00
        /*11b4*/ 	.word	0x000000ff
        /*11b8*/ 	.word	0x00000480
        /*11bc*/ 	.short	0x010a
        /*11be*/ 	.byte	0x2c
	.zero		1


	//   ....[14]....
        /*11c0*/ 	.word	0x00009ef0
        /*11c4*/ 	.word	0x000000ff
        /*11c8*/ 	.word	0x00000000
        /*11cc*/ 	.short	0x0101
        /*11ce*/ 	.byte	0x04
	.zero		1


	//   ....[15]....
        /*11d0*/ 	.word	0x00009f50
        /*11d4*/ 	.word	0x00000057
        /*11d8*/ 	.word	0x000004b0
        /*11dc*/ 	.short	0x010a
        /*11de*/ 	.byte	0xff
	.zero		1


	//   ....[16]....
        /*11e0*/ 	.word	0x0000a330
        /*11e4*/ 	.word	0x00000057
        /*11e8*/ 	.word	0x00000000
        /*11ec*/ 	.short	0x0101
        /*11ee*/ 	.byte	0xff
	.zero		1


	//   ....[17]....
        /*11f0*/ 	.word	0x0000b170
        /*11f4*/ 	.word	0x00000000
        /*11f8*/ 	.word	0x00000240
        /*11fc*/ 	.short	0x010a
        /*11fe*/ 	.byte	0xff
	.zero		1


	//   ....[18]....
        /*1200*/ 	.word	0x0000b1d0
        /*1204*/ 	.word	0x00000000
        /*1208*/ 	.word	0x00000240
        /*120c*/ 	.short	0x010a
        /*120e*/ 	.byte	0xff
	.zero		1


	//   ....[19]....
        /*1210*/ 	.word	0x0000b230
        /*1214*/ 	.word	0x00000000
        /*1218*/ 	.word	0x000004a0
        /*121c*/ 	.short	0x010a
        /*121e*/ 	.byte	0xff
	.zero		1


	//   ....[20]....
        /*1220*/ 	.word	0x0000b290
        /*1224*/ 	.word	0x00000000
        /*1228*/ 	.word	0x00000000
        /*122c*/ 	.short	0x010a
        /*122e*/ 	.byte	0xff
	.zero		1


	//   ....[21]....
        /*1230*/ 	.word	0x0000b2f0
        /*1234*/ 	.word	0x00000000
        /*1238*/ 	.word	0x00000000
        /*123c*/ 	.short	0x010a
        /*123e*/ 	.byte	0xff
	.zero		1


	//   ....[22]....
        /*1240*/ 	.word	0x0000b350
        /*1244*/ 	.word	0x00000000
        /*1248*/ 	.word	0x00000000
        /*124c*/ 	.short	0x010a
        /*124e*/ 	.byte	0xff
	.zero		1


	//   ....[23]....
        /*1250*/ 	.word	0x0000b3b0
        /*1254*/ 	.word	0x00000000
        /*1258*/ 	.word	0x00000000
        /*125c*/ 	.short	0x010a
        /*125e*/ 	.byte	0xff
	.zero		1


	//   ....[24]....
        /*1260*/ 	.word	0x0000b410
        /*1264*/ 	.word	0x00000000
        /*1268*/ 	.word	0x00000000
        /*126c*/ 	.short	0x010a
        /*126e*/ 	.byte	0xff
	.zero		1


	//   ....[25]....
        /*1270*/ 	.word	0x0000b470
        /*1274*/ 	.word	0x00000000
        /*1278*/ 	.word	0x00000000
        /*127c*/ 	.short	0x010a
        /*127e*/ 	.byte	0xff
	.zero		1


	//   ....[26]....
        /*1280*/ 	.word	0x0000b4d0
        /*1284*/ 	.word	0x00000000
        /*1288*/ 	.word	0x00000000
        /*128c*/ 	.short	0x010a
        /*128e*/ 	.byte	0xff
	.zero		1


	//   ....[27]....
        /*1290*/ 	.word	0x0000b530
        /*1294*/ 	.word	0x00000000
        /*1298*/ 	.word	0x00000000
        /*129c*/ 	.short	0x010a
        /*129e*/ 	.byte	0xff
	.zero		1


	//   ....[28]....
        /*12a0*/ 	.word	0x0000b590
        /*12a4*/ 	.word	0x00000000
        /*12a8*/ 	.word	0x00000000
        /*12ac*/ 	.short	0x010a
        /*12ae*/ 	.byte	0xff
	.zero		1


	//   ....[29]....
        /*12b0*/ 	.word	0x0000b5f0
        /*12b4*/ 	.word	0x00000000
        /*12b8*/ 	.word	0x00000000
        /*12bc*/ 	.short	0x010a
        /*12be*/ 	.byte	0xff
	.zero		1


	//   ....[30]....
        /*12c0*/ 	.word	0x0000b650
        /*12c4*/ 	.word	0x00000000
        /*12c8*/ 	.word	0x00000000
        /*12cc*/ 	.short	0x010a
        /*12ce*/ 	.byte	0xff
	.zero		1


	//   ....[31]....
        /*12d0*/ 	.word	0x0000b6b0
        /*12d4*/ 	.word	0x00000000
        /*12d8*/ 	.word	0x00000000
        /*12dc*/ 	.short	0x010a
        /*12de*/ 	.byte	0xff
	.zero		1


	//   ....[32]....
        /*12e0*/ 	.word	0x0000b710
        /*12e4*/ 	.word	0x00000000
        /*12e8*/ 	.word	0x00000000
        /*12ec*/ 	.short	0x010a
        /*12ee*/ 	.byte	0xff
	.zero		1


	//   ....[33]....
        /*12f0*/ 	.word	0x0000b770
        /*12f4*/ 	.word	0x00000000
        /*12f8*/ 	.word	0x00000000
        /*12fc*/ 	.short	0x010a
        /*12fe*/ 	.byte	0xff
	.zero		1


	//   ....[34]....
        /*1300*/ 	.word	0x0000b7d0
        /*1304*/ 	.word	0x00000000
        /*1308*/ 	.word	0x00000000
        /*130c*/ 	.short	0x010a
        /*130e*/ 	.byte	0xff
	.zero		1


	//   ....[35]....
        /*1310*/ 	.word	0x0000b830
        /*1314*/ 	.word	0x00000000
        /*1318*/ 	.word	0x00000000
        /*131c*/ 	.short	0x010a
        /*131e*/ 	.byte	0xff
	.zero		1


	//   ....[36]....
        /*1320*/ 	.word	0x0000b890
        /*1324*/ 	.word	0x00000000
        /*1328*/ 	.word	0x00000000
        /*132c*/ 	.short	0x010a
        /*132e*/ 	.byte	0xff
	.zero		1


	//   ....[37]....
        /*1330*/ 	.word	0x0000b8f0
        /*1334*/ 	.word	0x00000000
        /*1338*/ 	.word	0x00000000
        /*133c*/ 	.short	0x010a
        /*133e*/ 	.byte	0xff
	.zero		1


	//   ....[38]....
        /*1340*/ 	.word	0x0000b950
        /*1344*/ 	.word	0x00000000
        /*1348*/ 	.word	0x00000000
        /*134c*/ 	.short	0x010a
        /*134e*/ 	.byte	0xff
	.zero		1


	//   ....[39]....
        /*1350*/ 	.word	0x0000b9b0
        /*1354*/ 	.word	0x00000000
        /*1358*/ 	.word	0x00000000
        /*135c*/ 	.short	0x010a
        /*135e*/ 	.byte	0xff
	.zero		1


	//   ....[40]....
        /*1360*/ 	.word	0x0000ba10
        /*1364*/ 	.word	0x00000000
        /*1368*/ 	.word	0x00000000
        /*136c*/ 	.short	0x010a
        /*136e*/ 	.byte	0xff
	.zero		1


	//   ....[41]....
        /*1370*/ 	.word	0x0000ba70
        /*1374*/ 	.word	0x00000000
        /*1378*/ 	.word	0x00000000
        /*137c*/ 	.short	0x010a
        /*137e*/ 	.byte	0xff
	.zero		1


	//   ....[42]....
        /*1380*/ 	.word	0x0000bad0
        /*1384*/ 	.word	0x00000000
        /*1388*/ 	.word	0x00000000
        /*138c*/ 	.short	0x010a
        /*138e*/ 	.byte	0xff
	.zero		1


	//   ....[43]....
        /*1390*/ 	.word	0x0000bb30
        /*1394*/ 	.word	0x00000000
        /*1398*/ 	.word	0x00000000
        /*139c*/ 	.short	0x010a
        /*139e*/ 	.byte	0xff
	.zero		1


	//   ....[44]....
        /*13a0*/ 	.word	0x0000bb90
        /*13a4*/ 	.word	0x00000000
        /*13a8*/ 	.word	0x00000000
        /*13ac*/ 	.short	0x010a
        /*13ae*/ 	.byte	0xff
	.zero		1


	//   ....[45]....
        /*13b0*/ 	.word	0x0000bbf0
        /*13b4*/ 	.word	0x00000000
        /*13b8*/ 	.word	0x00000000
        /*13bc*/ 	.short	0x010a
        /*13be*/ 	.byte	0xff
	.zero		1


	//   ....[46]....
        /*13c0*/ 	.word	0x0000bc50
        /*13c4*/ 	.word	0x00000000
        /*13c8*/ 	.word	0x00000000
        /*13cc*/ 	.short	0x010a
        /*13ce*/ 	.byte	0xff
	.zero		1


	//   ....[47]....
        /*13d0*/ 	.word	0x0000bcb0
        /*13d4*/ 	.word	0x00000000
        /*13d8*/ 	.word	0x00000000
        /*13dc*/ 	.short	0x010a
        /*13de*/ 	.byte	0xff
	.zero		1


	//   ....[48]....
        /*13e0*/ 	.word	0x0000bd10
        /*13e4*/ 	.word	0x00000000
        /*13e8*/ 	.word	0x00000000
        /*13ec*/ 	.short	0x010a
        /*13ee*/ 	.byte	0xff
	.zero		1


	//   ....[49]....
        /*13f0*/ 	.word	0x0000bd70
        /*13f4*/ 	.word	0x00000000
        /*13f8*/ 	.word	0x00000000
        /*13fc*/ 	.short	0x010a
        /*13fe*/ 	.byte	0xff
	.zero		1


	//   ....[50]....
        /*1400*/ 	.word	0x0000bdd0
        /*1404*/ 	.word	0x00000000
        /*1408*/ 	.word	0x00000000
        /*140c*/ 	.short	0x010a
        /*140e*/ 	.byte	0xff
	.zero		1


	//   ....[51]....
        /*1410*/ 	.word	0x0000be30
        /*1414*/ 	.word	0x00000000
        /*1418*/ 	.word	0x00000000
        /*141c*/ 	.short	0x010a
        /*141e*/ 	.byte	0xff
	.zero		1


	//   ....[52]....
        /*1420*/ 	.word	0x0000be90
        /*1424*/ 	.word	0x00000000
        /*1428*/ 	.word	0x00000000
        /*142c*/ 	.short	0x010a
        /*142e*/ 	.byte	0xff
	.zero		1


	//   ....[53]....
        /*1430*/ 	.word	0x0000bef0
        /*1434*/ 	.word	0x00000000
        /*1438*/ 	.word	0x00000000
        /*143c*/ 	.short	0x010a
        /*143e*/ 	.byte	0xff
	.zero		1


	//   ....[54]....
        /*1440*/ 	.word	0x0000bf50
        /*1444*/ 	.word	0x00000000
        /*1448*/ 	.word	0x00000000
        /*144c*/ 	.short	0x010a
        /*144e*/ 	.byte	0xff
	.zero		1


	//   ....[55]....
        /*1450*/ 	.word	0x0000bfb0
        /*1454*/ 	.word	0x00000000
        /*1458*/ 	.word	0x00000000
        /*145c*/ 	.short	0x010a
        /*145e*/ 	.byte	0xff
	.zero		1


	//   ....[56]....
        /*1460*/ 	.word	0x0000c010
        /*1464*/ 	.word	0x00000000
        /*1468*/ 	.word	0x00000000
        /*146c*/ 	.short	0x010a
        /*146e*/ 	.byte	0xff
	.zero		1


	//   ....[57]....
        /*1470*/ 	.word	0x0000c070
        /*1474*/ 	.word	0x00000000
        /*1478*/ 	.word	0x00000000
        /*147c*/ 	.short	0x010a
        /*147e*/ 	.byte	0xff
	.zero		1


	//   ....[58]....
        /*1480*/ 	.word	0x0000c0d0
        /*1484*/ 	.word	0x00000000
        /*1488*/ 	.word	0x00000000
        /*148c*/ 	.short	0x010a
        /*148e*/ 	.byte	0xff
	.zero		1


	//   ....[59]....
        /*1490*/ 	.word	0x0000c130
        /*1494*/ 	.word	0x00000000
        /*1498*/ 	.word	0x00000000
        /*149c*/ 	.short	0x010a
        /*149e*/ 	.byte	0xff
	.zero		1


	//   ....[60]....
        /*14a0*/ 	.word	0x0000c190
        /*14a4*/ 	.word	0x00000000
        /*14a8*/ 	.word	0x00000000
        /*14ac*/ 	.short	0x010a
        /*14ae*/ 	.byte	0xff
	.zero		1


	//   ....[61]....
        /*14b0*/ 	.word	0x0000c1f0
        /*14b4*/ 	.word	0x00000000
        /*14b8*/ 	.word	0x00000000
        /*14bc*/ 	.short	0x010a
        /*14be*/ 	.byte	0xff
	.zero		1


	//   ....[62]....
        /*14c0*/ 	.word	0x0000c250
        /*14c4*/ 	.word	0x00000000
        /*14c8*/ 	.word	0x00000000
        /*14cc*/ 	.short	0x010a
        /*14ce*/ 	.byte	0xff
	.zero		1


	//   ....[63]....
        /*14d0*/ 	.word	0x0000c2b0
        /*14d4*/ 	.word	0x00000000
        /*14d8*/ 	.word	0x00000000
        /*14dc*/ 	.short	0x010a
        /*14de*/ 	.byte	0xff
	.zero		1


	//   ....[64]....
        /*14e0*/ 	.word	0x0000c310
        /*14e4*/ 	.word	0x00000000
        /*14e8*/ 	.word	0x00000000
        /*14ec*/ 	.short	0x010a
        /*14ee*/ 	.byte	0xff
	.zero		1


	//   ....[65]....
        /*14f0*/ 	.word	0x0000c370
        /*14f4*/ 	.word	0x00000000
        /*14f8*/ 	.word	0x00000000
        /*14fc*/ 	.short	0x010a
        /*14fe*/ 	.byte	0xff
	.zero		1


	//   ....[66]....
        /*1500*/ 	.word	0x0000c3d0
        /*1504*/ 	.word	0x00000000
        /*1508*/ 	.word	0x00000000
        /*150c*/ 	.short	0x010a
        /*150e*/ 	.byte	0xff
	.zero		1


	//   ....[67]....
        /*1510*/ 	.word	0x0000c430
        /*1514*/ 	.word	0x00000000
        /*1518*/ 	.word	0x00000000
        /*151c*/ 	.short	0x010a
        /*151e*/ 	.byte	0xff
	.zero		1


	//   ....[68]....
        /*1520*/ 	.word	0x0000c490
        /*1524*/ 	.word	0x00000000
        /*1528*/ 	.word	0x00000000
        /*152c*/ 	.short	0x010a
        /*152e*/ 	.byte	0xff
	.zero		1


	//   ....[69]....
        /*1530*/ 	.word	0x0000c4f0
        /*1534*/ 	.word	0x00000000
        /*1538*/ 	.word	0x00000000
        /*153c*/ 	.short	0x010a
        /*153e*/ 	.byte	0xff
	.zero		1


	//   ....[70]....
        /*1540*/ 	.word	0x0000c550
        /*1544*/ 	.word	0x00000000
        /*1548*/ 	.word	0x00000000
        /*154c*/ 	.short	0x010a
        /*154e*/ 	.byte	0xff
	.zero		1


	//   ....[71]....
        /*1550*/ 	.word	0x0000c5b0
        /*1554*/ 	.word	0x00000000
        /*1558*/ 	.word	0x00000000
        /*155c*/ 	.short	0x010a
        /*155e*/ 	.byte	0xff
	.zero		1


	//   ....[72]....
        /*1560*/ 	.word	0x0000c610
        /*1564*/ 	.word	0x00000000
        /*1568*/ 	.word	0x00000000
        /*156c*/ 	.short	0x010a
        /*156e*/ 	.byte	0xff
	.zero		1


	//   ....[73]....
        /*1570*/ 	.word	0x0000c670
        /*1574*/ 	.word	0x00000000
        /*1578*/ 	.word	0x00000000
        /*157c*/ 	.short	0x010a
        /*157e*/ 	.byte	0xff
	.zero		1


	//   ....[74]....
        /*1580*/ 	.word	0x0000c6d0
        /*1584*/ 	.word	0x00000000
        /*1588*/ 	.word	0x00000000
        /*158c*/ 	.short	0x010a
        /*158e*/ 	.byte	0xff
	.zero		1


	//   ....[75]....
        /*1590*/ 	.word	0x0000c730
        /*1594*/ 	.word	0x00000000
        /*1598*/ 	.word	0x00000000
        /*159c*/ 	.short	0x010a
        /*159e*/ 	.byte	0xff
	.zero		1


	//   ....[76]....
        /*15a0*/ 	.word	0x0000c790
        /*15a4*/ 	.word	0x00000000
        /*15a8*/ 	.word	0x00000000
        /*15ac*/ 	.short	0x010a
        /*15ae*/ 	.byte	0xff
	.zero		1


	//   ....[77]....
        /*15b0*/ 	.word	0x0000c7f0
        /*15b4*/ 	.word	0x00000000
        /*15b8*/ 	.word	0x00000000
        /*15bc*/ 	.short	0x010a
        /*15be*/ 	.byte	0xff
	.zero		1


	//   ....[78]....
        /*15c0*/ 	.word	0x0000c850
        /*15c4*/ 	.word	0x00000000
        /*15c8*/ 	.word	0x00000000
        /*15cc*/ 	.short	0x010a
        /*15ce*/ 	.byte	0xff
	.zero		1


	//   ....[79]....
        /*15d0*/ 	.word	0x0000c8b0
        /*15d4*/ 	.word	0x00000000
        /*15d8*/ 	.word	0x00000000
        /*15dc*/ 	.short	0x010a
        /*15de*/ 	.byte	0xff
	.zero		1


	//   ....[80]....
        /*15e0*/ 	.word	0x0000c910
        /*15e4*/ 	.word	0x00000000
        /*15e8*/ 	.word	0x00000000
        /*15ec*/ 	.short	0x010a
        /*15ee*/ 	.byte	0xff
	.zero		1


	//   ....[81]....
        /*15f0*/ 	.word	0x0000c970
        /*15f4*/ 	.word	0x00000000
        /*15f8*/ 	.word	0x00000000
        /*15fc*/ 	.short	0x010a
        /*15fe*/ 	.byte	0xff
	.zero		1


	//   ....[82]....
        /*1600*/ 	.word	0x0000c9d0
        /*1604*/ 	.word	0x00000000
        /*1608*/ 	.word	0x00000000
        /*160c*/ 	.short	0x010a
        /*160e*/ 	.byte	0xff
	.zero		1


	//   ....[83]....
        /*1610*/ 	.word	0x0000ca30
        /*1614*/ 	.word	0x00000000
        /*1618*/ 	.word	0x00000000
        /*161c*/ 	.short	0x010a
        /*161e*/ 	.byte	0xff
	.zero		1


	//   ....[84]....
        /*1620*/ 	.word	0x0000ca90
        /*1624*/ 	.word	0x00000000
        /*1628*/ 	.word	0x00000000
        /*162c*/ 	.short	0x010a
        /*162e*/ 	.byte	0xff
	.zero		1


	//   ....[85]....
        /*1630*/ 	.word	0x0000caf0
        /*1634*/ 	.word	0x00000000
        /*1638*/ 	.word	0x00000000
        /*163c*/ 	.short	0x010a
        /*163e*/ 	.byte	0xff
	.zero		1


	//   ....[86]....
        /*1640*/ 	.word	0x0000cb50
        /*1644*/ 	.word	0x00000000
        /*1648*/ 	.word	0x00000000
        /*164c*/ 	.short	0x010a
        /*164e*/ 	.byte	0xff
	.zero		1


	//   ....[87]....
        /*1650*/ 	.word	0x0000cbb0
        /*1654*/ 	.word	0x00000000
        /*1658*/ 	.word	0x00000000
        /*165c*/ 	.short	0x010a
        /*165e*/ 	.byte	0xff
	.zero		1


	//   ....[88]....
        /*1660*/ 	.word	0x0000cc10
        /*1664*/ 	.word	0x00000000
        /*1668*/ 	.word	0x00000000
        /*166c*/ 	.short	0x010a
        /*166e*/ 	.byte	0xff
	.zero		1


	//   ....[89]....
        /*1670*/ 	.word	0x0000cc70
        /*1674*/ 	.word	0x00000000
        /*1678*/ 	.word	0x00000000
        /*167c*/ 	.short	0x010a
        /*167e*/ 	.byte	0xff
	.zero		1


	//   ....[90]....
        /*1680*/ 	.word	0x0000ccd0
        /*1684*/ 	.word	0x00000000
        /*1688*/ 	.word	0x00000000
        /*168c*/ 	.short	0x010a
        /*168e*/ 	.byte	0xff
	.zero		1


	//   ....[91]....
        /*1690*/ 	.word	0x0000cd30
        /*1694*/ 	.word	0x00000004
        /*1698*/ 	.word	0x000004a8
        /*169c*/ 	.short	0x010a
        /*169e*/ 	.byte	0xff
	.zero		1


	//   ....[92]....
        /*16a0*/ 	.word	0x0000cd90
        /*16a4*/ 	.word	0x00000004
        /*16a8*/ 	.word	0x000004a0
        /*16ac*/ 	.short	0x010a
        /*16ae*/ 	.byte	0xff
	.zero		1


	//   ....[93]....
        /*16b0*/ 	.word	0x0000cdf0
        /*16b4*/ 	.word	0x00000005
        /*16b8*/ 	.word	0x00000008
        /*16bc*/ 	.short	0x010a
        /*16be*/ 	.byte	0xff
	.zero		1


	//   ....[94]....
        /*16c0*/ 	.word	0x0000cee0
        /*16c4*/ 	.word	0x00000003
        /*16c8*/ 	.word	0x00000008
        /*16cc*/ 	.short	0x010a
        /*16ce*/ 	.byte	0xff
	.zero		1


	//   ....[95]....
        /*16d0*/ 	.word	0x0000cf40
        /*16d4*/ 	.word	0x00000004
        /*16d8*/ 	.word	0x000004a0
        /*16dc*/ 	.short	0x010a
        /*16de*/ 	.byte	0xff
	.zero		1


	//   ....[96]....
        /*16e0*/ 	.word	0x0000cfa0
        /*16e4*/ 	.word	0x00000004
        /*16e8*/ 	.word	0x000004c0
        /*16ec*/ 	.short	0x010a
        /*16ee*/ 	.byte	0xff
	.zero		1


	//   ....[97]....
        /*16f0*/ 	.word	0x0000d000
        /*16f4*/ 	.word	0x00000004
        /*16f8*/ 	.word	0x00000000
        /*16fc*/ 	.short	0x010a
        /*16fe*/ 	.byte	0xff
	.zero		1


	//   ....[98]....
        /*1700*/ 	.word	0x0000d060
        /*1704*/ 	.word	0x00000000
        /*1708*/ 	.word	0x00000000
        /*170c*/ 	.short	0x010a
        /*170e*/ 	.byte	0xff
	.zero		1


	//   ....[99]....
        /*1710*/ 	.word	0x0000d0c0
        /*1714*/ 	.word	0x00000000
        /*1718*/ 	.word	0x000004d0
        /*171c*/ 	.short	0x010a
        /*171e*/ 	.byte	0xff
	.zero		1


	//   ....[100]....
        /*1720*/ 	.word	0x0000d120
        /*1724*/ 	.word	0x00000000
        /*1728*/ 	.word	0x000004a0
        /*172c*/ 	.short	0x010a
        /*172e*/ 	.byte	0xff
	.zero		1


	//   ....[101]....
        /*1730*/ 	.word	0x0000d180
        /*1734*/ 	.word	0x00000000
        /*1738*/ 	.word	0x00000498
        /*173c*/ 	.short	0x010a
        /*173e*/ 	.byte	0xff
	.zero		1


	//   ....[102]....
        /*1740*/ 	.word	0x0000d1e0
        /*1744*/ 	.word	0x00000000
        /*1748*/ 	.word	0x00000488
        /*174c*/ 	.short	0x010a
        /*174e*/ 	.byte	0xff
	.zero		1


	//   ....[103]....
        /*1750*/ 	.word	0x0000d240
        /*1754*/ 	.word	0x00000000
        /*1758*/ 	.word	0x000004a0
        /*175c*/ 	.short	0x010a
        /*175e*/ 	.byte	0xff
	.zero		1


	//   ....[104]....
        /*1760*/ 	.word	0x0000d2a0
        /*1764*/ 	.word	0x00000003
        /*1768*/ 	.word	0x00000480
        /*176c*/ 	.short	0x010a
        /*176e*/ 	.byte	0xff
	.zero		1


	//   ....[105]....
        /*1770*/ 	.word	0x0000d2f0
        /*1774*/ 	.word	0x00000057
        /*1778*/ 	.word	0x000004b0
        /*177c*/ 	.short	0x010a
        /*177e*/ 	.byte	0xff
	.zero		1


	//----- nvinfo : EIATTR_NUM_MBARRIERS
	.align		4
.L_47:
        /*1780*/ 	.byte	0x03, 0x38
        /*1782*/ 	.short	0x009b


	//----- nvinfo : EIATTR_EXIT_INSTR_OFFSETS
	.align		4
        /*1784*/ 	.byte	0x04, 0x1c
        /*1786*/ 	.short	(.L_49 - .L_48)


	//   ....[0]....
.L_48:
        /*1788*/ 	.word	0x00006640


	//   ....[1]....
        /*178c*/ 	.word	0x000068f0


	//   ....[2]....
        /*1790*/ 	.word	0x00006950


	//   ....[3]....
        /*1794*/ 	.word	0x00007a50


	//   ....[4]....
        /*1798*/ 	.word	0x00008d30


	//   ....[5]....
        /*179c*/ 	.word	0x00008d70


	//   ....[6]....
        /*17a0*/ 	.word	0x0000b150


	//----- nvinfo : EIATTR_MAX_THREADS
	.align		4
.L_49:
        /*17a4*/ 	.byte	0x04, 0x05
        /*17a6*/ 	.short	(.L_51 - .L_50)
.L_50:
        /*17a8*/ 	.word	0x00000100
        /*17ac*/ 	.word	0x00000001
        /*17b0*/ 	.word	0x00000001


	//----- nvinfo : EIATTR_CRS_STACK_SIZE
	.align		4
.L_51:
        /*17b4*/ 	.byte	0x04, 0x1e
        /*17b6*/ 	.short	(.L_53 - .L_52)
.L_52:
        /*17b8*/ 	.word	0x00000000


	//----- nvinfo : EIATTR_CBANK_PARAM_SIZE
	.align		4
.L_53:
        /*17bc*/ 	.byte	0x03, 0x19
        /*17be*/ 	.short	0x0900


	//----- nvinfo : EIATTR_PARAM_CBANK
	.align		4
        /*17c0*/ 	.byte	0x04, 0x0a
        /*17c2*/ 	.short	(.L_55 - .L_54)
	.align		4
.L_54:
        /*17c4*/ 	.word	index@(.nv.constant0._ZN7cutlass13device_kernelINS_4conv6kernel13ConvUniversalINS1_16ConvProblemShapeILNS1_8OperatorE2ELi3EEENS1_10collective14CollectiveConvINS1_47MainloopSm100TmaUmmaWarpSpecializedImplicitGemmILS5_2ELi72ELi3ELi1ELi2EN4cute5tupleIJNSA_1CILi2EEENSC_ILi1EEESE_EEEEENSB_IJNSC_ILi128EEENSB_IJNSC_ILi64EEEEEENSB_IJNSC_ILi32EEEEEEEEENS_12float_e4m3_tESN_NSA_8TiledMMAINSA_8MMA_AtomIJNSA_10MMA_TraitsINSA_25SM100_MMA_F8F6F4_2x1SM_SSEJSN_SN_fSH_SI_NSA_17integral_constantINSA_4UMMA5MajorELSU_1EEESV_NSS_INST_7ScaleInELSW_0EEESX_EEEEEENSA_6LayoutINSB_IJSE_SE_SE_EEENSB_IJNSC_ILi0EEES12_S12_EEEEENSB_IJNSA_10UnderscoreES15_S15_EEEEENS7_6detail27Sm100ImplicitGemmTileTraitsINSA_18SM100_TMA_2SM_LOADENSA_14ComposedLayoutINSA_7SwizzleILi2ELi4ELi3EEENSA_18smem_ptr_flag_bitsILi8EEENS10_INSB_IJSI_NSC_ILi8EEEEEENSB_IJSE_SI_EEEEEEEvEENS19_INSA_25SM100_TMA_2SM_LOAD_IM2COLENS1B_INS1C_ILi1ELi4ELi3EEES1F_NS10_INSB_IJSK_S1G_EEENSB_IJSE_SK_EEEEEEEvEEEENS_8epilogue10collective18CollectiveEpilogueINS1U_23Sm100TmaWarpSpecializedILi1ELi1ELi32ELb0ELb0EEEJNSB_IJSI_SJ_SL_EEENSB_IJNS10_ISI_SE_EES20_EEESN_NSB_IJlNSB_IJSE_lllEEES12_EEESN_S23_NS1U_6fusion15FusionCallbacksIS1Y_NS24_17LinearCombinationISN_fSN_fLNS_15FloatRoundStyleE2EEES1Z_S21_JEEENSA_5SM1004TMEM4LOAD26SM100_TMEM_LOAD_32dp32b32xENSA_13SM90_TMA_LOADENS1B_IS1D_S1F_NS10_INSB_IJS1G_SI_EEENSB_IJSI_SE_EEEEEEENSA_39AutoVectorizingCopyWithAssumedAlignmentILi128EEENSA_14SM90_TMA_STOREES2I_S2K_S2K_EEEvvEEEEvNT_6ParamsE)
        /*17c8*/ 	.short	0x0380
        /*17ca*/ 	.short	0x0900


	//----- nvinfo : EIATTR_SW_WAR
	.align		4
.L_55:
        /*17cc*/ 	.byte	0x04, 0x36
        /*17ce*/ 	.short	(.L_57 - .L_56)
.L_56:
        /*17d0*/ 	.word	0x00000008
.L_57:


//--------------------- .nv.callgraph             --------------------------
	.section	.nv.callgraph,"",@"SHT_CUDA_CALLGRAPH"
	.align	4
	.sectionentsize	8
	.align		4
        /*0000*/ 	.word	0x00000000
	.align		4
        /*0004*/ 	.word	0xffffffff
	.align		4
        /*0008*/ 	.word	index@(_ZN7cutlass13device_kernelINS_4conv6kernel13ConvUniversalINS1_16ConvProblemShapeILNS1_8OperatorE2ELi3EEENS1_10collective14CollectiveConvINS1_47MainloopSm100TmaUmmaWarpSpecializedImplicitGemmILS5_2ELi72ELi3ELi1ELi2EN4cute5tupleIJNSA_1CILi2EEENSC_ILi1EEESE_EEEEENSB_IJNSC_ILi128EEENSB_IJNSC_ILi64EEEEEENSB_IJNSC_ILi32EEEEEEEEENS_12float_e4m3_tESN_NSA_8TiledMMAINSA_8MMA_AtomIJNSA_10MMA_TraitsINSA_25SM100_MMA_F8F6F4_2x1SM_SSEJSN_SN_fSH_SI_NSA_17integral_constantINSA_4UMMA5MajorELSU_1EEESV_NSS_INST_7ScaleInELSW_0EEESX_EEEEEENSA_6LayoutINSB_IJSE_SE_SE_EEENSB_IJNSC_ILi0EEES12_S12_EEEEENSB_IJNSA_10UnderscoreES15_S15_EEEEENS7_6detail27Sm100ImplicitGemmTileTraitsINSA_18SM100_TMA_2SM_LOADENSA_14ComposedLayoutINSA_7SwizzleILi2ELi4ELi3EEENSA_18smem_ptr_flag_bitsILi8EEENS10_INSB_IJSI_NSC_ILi8EEEEEENSB_IJSE_SI_EEEEEEEvEENS19_INSA_25SM100_TMA_2SM_LOAD_IM2COLENS1B_INS1C_ILi1ELi4ELi3EEES1F_NS10_INSB_IJSK_S1G_EEENSB_IJSE_SK_EEEEEEEvEEEENS_8epilogue10collective18CollectiveEpilogueINS1U_23Sm100TmaWarpSpecializedILi1ELi1ELi32ELb0ELb0EEEJNSB_IJSI_SJ_SL_EEENSB_IJNS10_ISI_SE_EES20_EEESN_NSB_IJlNSB_IJSE_lllEEES12_EEESN_S23_NS1U_6fusion15FusionCallbacksIS1Y_NS24_17LinearCombinationISN_fSN_fLNS_15FloatRoundStyleE2EEES1Z_S21_JEEENSA_5SM1004TMEM4LOAD26SM100_TMEM_LOAD_32dp32b32xENSA_13SM90_TMA_LOADENS1B_IS1D_S1F_NS10_INSB_IJS1G_SI_EEENSB_IJSI_SE_EEEEEEENSA_39AutoVectorizingCopyWithAssumedAlignmentILi128EEENSA_14SM90_TMA_STOREES2I_S2K_S2K_EEEvvEEEEvNT_6ParamsE)
	.align		4
        /*000c*/ 	.word	index@(__assertfail)
	.align		4
        /*0010*/ 	.word	0x00000000
	.align		4
        /*0014*/ 	.word	0xfffffffe
	.align		4
        /*0018*/ 	.word	0x00000000
	.align		4
        /*001c*/ 	.word	0xfffffffd
	.align		4
        /*0020*/ 	.word	0x00000000
	.align		4
        /*0024*/ 	.word	0xfffffffc


//--------------------- .nv.constant4             --------------------------
	.section	.nv.constant4,"a",@progbits
	.align	8
	.align		8
.nv.constant4:
        /*0000*/ 	.dword	__assertfail
	.align		8
        /*0008*/ 	.dword	__unnamed_1
	.align		8
        /*0010*/ 	.dword	__unnamed_2
	.align		8
        /*0018*/ 	.dword	_ZN39_INTERNAL_d42607a1_4_k_cu_4d993e91_39294cuda3std3__45__cpo5beginE
	.align		8
        /*0020*/ 	.dword	_ZN39_INTERNAL_d42607a1_4_k_cu_4d993e91_39294cuda3std3__45__cpo3endE
	.align		8
        /*0028*/ 	.dword	_ZN39_INTERNAL_d42607a1_4_k_cu_4d993e91_39294cuda3std3__45__cpo6cbeginE
	.align		8
        /*0030*/ 	.dword	_ZN39_INTERNAL_d42607a1_4_k_cu_4d993e91_39294cuda3std3__45__cpo4cendE
	.align		8
        /*0038*/ 	.dword	_ZN39_INTERNAL_d42607a1_4_k_cu_4d993e91_39294cuda3std3__441_GLOBAL__N__d42607a1_4_k_cu_4d993e91_39296ignoreE
	.align		8
        /*0040*/ 	.dword	_ZN39_INTERNAL_d42607a1_4_k_cu_4d993e91_39294cuda3std3__419piecewise_constructE
	.align		8
        /*0048*/ 	.dword	_ZN39_INTERNAL_d42607a1_4_k_cu_4d993e91_39294cuda3std3__48in_placeE
	.align		8
        /*0050*/ 	.dword	_ZN39_INTERNAL_d42607a1_4_k_cu_4d993e91_39294cuda3std6ranges3__45__cpo4swapE
	.align		8
        /*0058*/ 	.dword	_ZN39_INTERNAL_d42607a1_4_k_cu_4d993e91_39294cuda3std6ranges3__45__cpo9iter_moveE
	.align		8
        /*0060*/ 	.dword	_ZN39_INTERNAL_d42607a1_4_k_cu_4d993e91_39294cute7productE
	.align		8
        /*0068*/ 	.dword	_ZN39_INTERNAL_d42607a1_4_k_cu_4d993e91_39294cute1_E
	.align		8
        /*0070*/ 	.dword	$str$27
	.align		8
        /*0078*/ 	.dword	$str$28
	.align		8
        /*0080*/ 	.dword	$str$29
	.align		8
        /*0088*/ 	.dword	$str$30


//--------------------- .text._ZN7cutlass13device_kernelINS_4conv6kernel13ConvUniversalINS1_16ConvProblemShapeILNS1_8OperatorE2ELi3EEENS1_10collective14CollectiveConvINS1_47MainloopSm100TmaUmmaWarpSpecializedImplicitGemmILS5_2ELi72ELi3ELi1ELi2EN4cute5tupleIJNSA_1CILi2EEENSC_ILi1EEESE_EEEEENSB_IJNSC_ILi128EEENSB_IJNSC_ILi64EEEEEENSB_IJNSC_ILi32EEEEEEEEENS_12float_e4m3_tESN_NSA_8TiledMMAINSA_8MMA_AtomIJNSA_10MMA_TraitsINSA_25SM100_MMA_F8F6F4_2x1SM_SSEJSN_SN_fSH_SI_NSA_17integral_constantINSA_4UMMA5MajorELSU_1EEESV_NSS_INST_7ScaleInELSW_0EEESX_EEEEEENSA_6LayoutINSB_IJSE_SE_SE_EEENSB_IJNSC_ILi0EEES12_S12_EEEEENSB_IJNSA_10UnderscoreES15_S15_EEEEENS7_6detail27Sm100ImplicitGemmTileTraitsINSA_18SM100_TMA_2SM_LOADENSA_14ComposedLayoutINSA_7SwizzleILi2ELi4ELi3EEENSA_18smem_ptr_flag_bitsILi8EEENS10_INSB_IJSI_NSC_ILi8EEEEEENSB_IJSE_SI_EEEEEEEvEENS19_INSA_25SM100_TMA_2SM_LOAD_IM2COLENS1B_INS1C_ILi1ELi4ELi3EEES1F_NS10_INSB_IJSK_S1G_EEENSB_IJSE_SK_EEEEEEEvEEEENS_8epilogue10collective18CollectiveEpilogueINS1U_23Sm100TmaWarpSpecializedILi1ELi1ELi32ELb0ELb0EEEJNSB_IJSI_SJ_SL_EEENSB_IJNS10_ISI_SE_EES20_EEESN_NSB_IJlNSB_IJSE_lllEEES12_EEESN_S23_NS1U_6fusion15FusionCallbacksIS1Y_NS24_17LinearCombinationISN_fSN_fLNS_15FloatRoundStyleE2EEES1Z_S21_JEEENSA_5SM1004TMEM4LOAD26SM100_TMEM_LOAD_32dp32b32xENSA_13SM90_TMA_LOADENS1B_IS1D_S1F_NS10_INSB_IJS1G_SI_EEENSB_IJSI_SE_EEEEEEENSA_39AutoVectorizingCopyWithAssumedAlignmentILi128EEENSA_14SM90_TMA_STOREES2I_S2K_S2K_EEEvvEEEEvNT_6ParamsE --------------------------
	.section	.text._ZN7cutlass13device_kernelINS_4conv6kernel13ConvUniversalINS1_16ConvProblemShapeILNS1_8OperatorE2ELi3EEENS1_10collective14CollectiveConvINS1_47MainloopSm100TmaUmmaWarpSpecializedImplicitGemmILS5_2ELi72ELi3ELi1ELi2EN4cute5tupleIJNSA_1CILi2EEENSC_ILi1EEESE_EEEEENSB_IJNSC_ILi128EEENSB_IJNSC_ILi64EEEEEENSB_IJNSC_ILi32EEEEEEEEENS_12float_e4m3_tESN_NSA_8TiledMMAINSA_8MMA_AtomIJNSA_10MMA_TraitsINSA_25SM100_MMA_F8F6F4_2x1SM_SSEJSN_SN_fSH_SI_NSA_17integral_constantINSA_4UMMA5MajorELSU_1EEESV_NSS_INST_7ScaleInELSW_0EEESX_EEEEEENSA_6LayoutINSB_IJSE_SE_SE_EEENSB_IJNSC_ILi0EEES12_S12_EEEEENSB_IJNSA_10UnderscoreES15_S15_EEEEENS7_6detail27Sm100ImplicitGemmTileTraitsINSA_18SM100_TMA_2SM_LOADENSA_14ComposedLayoutINSA_7SwizzleILi2ELi4ELi3EEENSA_18smem_ptr_flag_bitsILi8EEENS10_INSB_IJSI_NSC_ILi8EEEEEENSB_IJSE_SI_EEEEEEEvEENS19_INSA_25SM100_TMA_2SM_LOAD_IM2COLENS1B_INS1C_ILi1ELi4ELi3EEES1F_NS10_INSB_IJSK_S1G_EEENSB_IJSE_SK_EEEEEEEvEEEENS_8epilogue10collective18CollectiveEpilogueINS1U_23Sm100TmaWarpSpecializedILi1ELi1ELi32ELb0ELb0EEEJNSB_IJSI_SJ_SL_EEENSB_IJNS10_ISI_SE_EES20_EEESN_NSB_IJlNSB_IJSE_lllEEES12_EEESN_S23_NS1U_6fusion15FusionCallbacksIS1Y_NS24_17LinearCombinationISN_fSN_fLNS_15FloatRoundStyleE2EEES1Z_S21_JEEENSA_5SM1004TMEM4LOAD26SM100_TMEM_LOAD_32dp32b32xENSA_13SM90_TMA_LOADENS1B_IS1D_S1F_NS10_INSB_IJS1G_SI_EEENSB_IJSI_SE_EEEEEEENSA_39AutoVectorizingCopyWithAssumedAlignmentILi128EEENSA_14SM90_TMA_STOREES2I_S2K_S2K_EEEvvEEEEvNT_6ParamsE,"ax",@progbits
	.align	128
.text._ZN7cutlass13device_kernelINS_4conv6kernel13ConvUniversalINS1_16ConvProblemShapeILNS1_8OperatorE2ELi3EEENS1_10collective14CollectiveConvINS1_47MainloopSm100TmaUmmaWarpSpecializedImplicitGemmILS5_2ELi72ELi3ELi1ELi2EN4cute5tupleIJNSA_1CILi2EEENSC_ILi1EEESE_EEEEENSB_IJNSC_ILi128EEENSB_IJNSC_ILi64EEEEEENSB_IJNSC_ILi32EEEEEEEEENS_12float_e4m3_tESN_NSA_8TiledMMAINSA_8MMA_AtomIJNSA_10MMA_TraitsINSA_25SM100_MMA_F8F6F4_2x1SM_SSEJSN_SN_fSH_SI_NSA_17integral_constantINSA_4UMMA5MajorELSU_1EEESV_NSS_INST_7ScaleInELSW_0EEESX_EEEEEENSA_6LayoutINSB_IJSE_SE_SE_EEENSB_IJNSC_ILi0EEES12_S12_EEEEENSB_IJNSA_10UnderscoreES15_S15_EEEEENS7_6detail27Sm100ImplicitGemmTileTraitsINSA_18SM100_TMA_2SM_LOADENSA_14ComposedLayoutINSA_7SwizzleILi2ELi4ELi3EEENSA_18smem_ptr_flag_bitsILi8EEENS10_INSB_IJSI_NSC_ILi8EEEEEENSB_IJSE_SI_EEEEEEEvEENS19_INSA_25SM100_TMA_2SM_LOAD_IM2COLENS1B_INS1C_ILi1ELi4ELi3EEES1F_NS10_INSB_IJSK_S1G_EEENSB_IJSE_SK_EEEEEEEvEEEENS_8epilogue10collective18CollectiveEpilogueINS1U_23Sm100TmaWarpSpecializedILi1ELi1ELi32ELb0ELb0EEEJNSB_IJSI_SJ_SL_EEENSB_IJNS10_ISI_SE_EES20_EEESN_NSB_IJlNSB_IJSE_lllEEES12_EEESN_S23_NS1U_6fusion15FusionCallbacksIS1Y_NS24_17LinearCombinationISN_fSN_fLNS_15FloatRoundStyleE2EEES1Z_S21_JEEENSA_5SM1004TMEM4LOAD26SM100_TMEM_LOAD_32dp32b32xENSA_13SM90_TMA_LOADENS1B_IS1D_S1F_NS10_INSB_IJS1G_SI_EEENSB_IJSI_SE_EEEEEEENSA_39AutoVectorizingCopyWithAssumedAlignmentILi128EEENSA_14SM90_TMA_STOREES2I_S2K_S2K_EEEvvEEEEvNT_6ParamsE:
        .type           _ZN7cutlass13device_kernelINS_4conv6kernel13ConvUniversalINS1_16ConvProblemShapeILNS1_8OperatorE2ELi3EEENS1_10collective14CollectiveConvINS1_47MainloopSm100TmaUmmaWarpSpecializedImplicitGemmILS5_2ELi72ELi3ELi1ELi2EN4cute5tupleIJNSA_1CILi2EEENSC_ILi1EEESE_EEEEENSB_IJNSC_ILi128EEENSB_IJNSC_ILi64EEEEEENSB_IJNSC_ILi32EEEEEEEEENS_12float_e4m3_tESN_NSA_8TiledMMAINSA_8MMA_AtomIJNSA_10MMA_TraitsINSA_25SM100_MMA_F8F6F4_2x1SM_SSEJSN_SN_fSH_SI_NSA_17integral_constantINSA_4UMMA5MajorELSU_1EEESV_NSS_INST_7ScaleInELSW_0EEESX_EEEEEENSA_6LayoutINSB_IJSE_SE_SE_EEENSB_IJNSC_ILi0EEES12_S12_EEEEENSB_IJNSA_10UnderscoreES15_S15_EEEEENS7_6detail27Sm100ImplicitGemmTileTraitsINSA_18SM100_TMA_2SM_LOADENSA_14ComposedLayoutINSA_7SwizzleILi2ELi4ELi3EEENSA_18smem_ptr_flag_bitsILi8EEENS10_INSB_IJSI_NSC_ILi8EEEEEENSB_IJSE_SI_EEEEEEEvEENS19_INSA_25SM100_TMA_2SM_LOAD_IM2COLENS1B_INS1C_ILi1ELi4ELi3EEES1F_NS10_INSB_IJSK_S1G_EEENSB_IJSE_SK_EEEEEEEvEEEENS_8epilogue10collective18CollectiveEpilogueINS1U_23Sm100TmaWarpSpecializedILi1ELi1ELi32ELb0ELb0EEEJNSB_IJSI_SJ_SL_EEENSB_IJNS10_ISI_SE_EES20_EEESN_NSB_IJlNSB_IJSE_lllEEES12_EEESN_S23_NS1U_6fusion15FusionCallbacksIS1Y_NS24_17LinearCombinationISN_fSN_fLNS_15FloatRoundStyleE2EEES1Z_S21_JEEENSA_5SM1004TMEM4LOAD26SM100_TMEM_LOAD_32dp32b32xENSA_13SM90_TMA_LOADENS1B_IS1D_S1F_NS10_INSB_IJS1G_SI_EEENSB_IJSI_SE_EEEEEEENSA_39AutoVectorizingCopyWithAssumedAlignmentILi128EEENSA_14SM90_TMA_STOREES2I_S2K_S2K_EEEvvEEEEvNT_6ParamsE,@function
        .size           _ZN7cutlass13device_kernelINS_4conv6kernel13ConvUniversalINS1_16ConvProblemShapeILNS1_8OperatorE2ELi3EEENS1_10collective14CollectiveConvINS1_47MainloopSm100TmaUmmaWarpSpecializedImplicitGemmILS5_2ELi72ELi3ELi1ELi2EN4cute5tupleIJNSA_1CILi2EEENSC_ILi1EEESE_EEEEENSB_IJNSC_ILi128EEENSB_IJNSC_ILi64EEEEEENSB_IJNSC_ILi32EEEEEEEEENS_12float_e4m3_tESN_NSA_8TiledMMAINSA_8MMA_AtomIJNSA_10MMA_TraitsINSA_25SM100_MMA_F8F6F4_2x1SM_SSEJSN_SN_fSH_SI_NSA_17integral_constantINSA_4UMMA5MajorELSU_1EEESV_NSS_INST_7ScaleInELSW_0EEESX_EEEEEENSA_6LayoutINSB_IJSE_SE_SE_EEENSB_IJNSC_ILi0EEES12_S12_EEEEENSB_IJNSA_10UnderscoreES15_S15_EEEEENS7_6detail27Sm100ImplicitGemmTileTraitsINSA_18SM100_TMA_2SM_LOADENSA_14ComposedLayoutINSA_7SwizzleILi2ELi4ELi3EEENSA_18smem_ptr_flag_bitsILi8EEENS10_INSB_IJSI_NSC_ILi8EEEEEENSB_IJSE_SI_EEEEEEEvEENS19_INSA_25SM100_TMA_2SM_LOAD_IM2COLENS1B_INS1C_ILi1ELi4ELi3EEES1F_NS10_INSB_IJSK_S1G_EEENSB_IJSE_SK_EEEEEEEvEEEENS_8epilogue10collective18CollectiveEpilogueINS1U_23Sm100TmaWarpSpecializedILi1ELi1ELi32ELb0ELb0EEEJNSB_IJSI_SJ_SL_EEENSB_IJNS10_ISI_SE_EES20_EEESN_NSB_IJlNSB_IJSE_lllEEES12_EEESN_S23_NS1U_6fusion15FusionCallbacksIS1Y_NS24_17LinearCombinationISN_fSN_fLNS_15FloatRoundStyleE2EEES1Z_S21_JEEENSA_5SM1004TMEM4LOAD26SM100_TMEM_LOAD_32dp32b32xENSA_13SM90_TMA_LOADENS1B_IS1D_S1F_NS10_INSB_IJS1G_SI_EEENSB_IJSI_SE_EEEEEEENSA_39AutoVectorizingCopyWithAssumedAlignmentILi128EEENSA_14SM90_TMA_STOREES2I_S2K_S2K_EEEvvEEEEvNT_6ParamsE,(.L_x_346 - _ZN7cutlass13device_kernelINS_4conv6kernel13ConvUniversalINS1_16ConvProblemShapeILNS1_8OperatorE2ELi3EEENS1_10collective14CollectiveConvINS1_47MainloopSm100TmaUmmaWarpSpecializedImplicitGemmILS5_2ELi72ELi3ELi1ELi2EN4cute5tupleIJNSA_1CILi2EEENSC_ILi1EEESE_EEEEENSB_IJNSC_ILi128EEENSB_IJNSC_ILi64EEEEEENSB_IJNSC_ILi32EEEEEEEEENS_12float_e4m3_tESN_NSA_8TiledMMAINSA_8MMA_AtomIJNSA_10MMA_TraitsINSA_25SM100_MMA_F8F6F4_2x1SM_SSEJSN_SN_fSH_SI_NSA_17integral_constantINSA_4UMMA5MajorELSU_1EEESV_NSS_INST_7ScaleInELSW_0EEESX_EEEEEENSA_6LayoutINSB_IJSE_SE_SE_EEENSB_IJNSC_ILi0EEES12_S12_EEEEENSB_IJNSA_10UnderscoreES15_S15_EEEEENS7_6detail27Sm100ImplicitGemmTileTraitsINSA_18SM100_TMA_2SM_LOADENSA_14ComposedLayoutINSA_7SwizzleILi2ELi4ELi3EEENSA_18smem_ptr_flag_bitsILi8EEENS10_INSB_IJSI_NSC_ILi8EEEEEENSB_IJSE_SI_EEEEEEEvEENS19_INSA_25SM100_TMA_2SM_LOAD_IM2COLENS1B_INS1C_ILi1ELi4ELi3EEES1F_NS10_INSB_IJSK_S1G_EEENSB_IJSE_SK_EEEEEEEvEEEENS_8epilogue10collective18CollectiveEpilogueINS1U_23Sm100TmaWarpSpecializedILi1ELi1ELi32ELb0ELb0EEEJNSB_IJSI_SJ_SL_EEENSB_IJNS10_ISI_SE_EES20_EEESN_NSB_IJlNSB_IJSE_lllEEES12_EEESN_S23_NS1U_6fusion15FusionCallbacksIS1Y_NS24_17LinearCombinationISN_fSN_fLNS_15FloatRoundStyleE2EEES1Z_S21_JEEENSA_5SM1004TMEM4LOAD26SM100_TMEM_LOAD_32dp32b32xENSA_13SM90_TMA_LOADENS1B_IS1D_S1F_NS10_INSB_IJS1G_SI_EEENSB_IJSI_SE_EEEEEEENSA_39AutoVectorizingCopyWithAssumedAlignmentILi128EEENSA_14SM90_TMA_STOREES2I_S2K_S2K_EEEvvEEEEvNT_6ParamsE)
        .other          _ZN7cutlass13device_kernelINS_4conv6kernel13ConvUniversalINS1_16ConvProblemShapeILNS1_8OperatorE2ELi3EEENS1_10collective14CollectiveConvINS1_47MainloopSm100TmaUmmaWarpSpecializedImplicitGemmILS5_2ELi72ELi3ELi1ELi2EN4cute5tupleIJNSA_1CILi2EEENSC_ILi1EEESE_EEEEENSB_IJNSC_ILi128EEENSB_IJNSC_ILi64EEEEEENSB_IJNSC_ILi32EEEEEEEEENS_12float_e4m3_tESN_NSA_8TiledMMAINSA_8MMA_AtomIJNSA_10MMA_TraitsINSA_25SM100_MMA_F8F6F4_2x1SM_SSEJSN_SN_fSH_SI_NSA_17integral_constantINSA_4UMMA5MajorELSU_1EEESV_NSS_INST_7ScaleInELSW_0EEESX_EEEEEENSA_6LayoutINSB_IJSE_SE_SE_EEENSB_IJNSC_ILi0EEES12_S12_EEEEENSB_IJNSA_10UnderscoreES15_S15_EEEEENS7_6detail27Sm100ImplicitGemmTileTraitsINSA_18SM100_TMA_2SM_LOADENSA_14ComposedLayoutINSA_7SwizzleILi2ELi4ELi3EEENSA_18smem_ptr_flag_bitsILi8EEENS10_INSB_IJSI_NSC_ILi8EEEEEENSB_IJSE_SI_EEEEEEEvEENS19_INSA_25SM100_TMA_2SM_LOAD_IM2COLENS1B_INS1C_ILi1ELi4ELi3EEES1F_NS10_INSB_IJSK_S1G_EEENSB_IJSE_SK_EEEEEEEvEEEENS_8epilogue10collective18CollectiveEpilogueINS1U_23Sm100TmaWarpSpecializedILi1ELi1ELi32ELb0ELb0EEEJNSB_IJSI_SJ_SL_EEENSB_IJNS10_ISI_SE_EES20_EEESN_NSB_IJlNSB_IJSE_lllEEES12_EEESN_S23_NS1U_6fusion15FusionCallbacksIS1Y_NS24_17LinearCombinationISN_fSN_fLNS_15FloatRoundStyleE2EEES1Z_S21_JEEENSA_5SM1004TMEM4LOAD26SM100_TMEM_LOAD_32dp32b32xENSA_13SM90_TMA_LOADENS1B_IS1D_S1F_NS10_INSB_IJS1G_SI_EEENSB_IJSI_SE_EEEEEEENSA_39AutoVectorizingCopyWithAssumedAlignmentILi128EEENSA_14SM90_TMA_STOREES2I_S2K_S2K_EEEvvEEEEvNT_6ParamsE,@"STO_CUDA_ENTRY STV_DEFAULT"
_ZN7cutlass13device_kernelINS_4conv6kernel13ConvUniversalINS1_16ConvProblemShapeILNS1_8OperatorE2ELi3EEENS1_10collective14CollectiveConvINS1_47MainloopSm100TmaUmmaWarpSpecializedImplicitGemmILS5_2ELi72ELi3ELi1ELi2EN4cute5tupleIJNSA_1CILi2EEENSC_ILi1EEESE_EEEEENSB_IJNSC_ILi128EEENSB_IJNSC_ILi64EEEEEENSB_IJNSC_ILi32EEEEEEEEENS_12float_e4m3_tESN_NSA_8TiledMMAINSA_8MMA_AtomIJNSA_10MMA_TraitsINSA_25SM100_MMA_F8F6F4_2x1SM_SSEJSN_SN_fSH_SI_NSA_17integral_constantINSA_4UMMA5MajorELSU_1EEESV_NSS_INST_7ScaleInELSW_0EEESX_EEEEEENSA_6LayoutINSB_IJSE_SE_SE_EEENSB_IJNSC_ILi0EEES12_S12_EEEEENSB_IJNSA_10UnderscoreES15_S15_EEEEENS7_6detail27Sm100ImplicitGemmTileTraitsINSA_18SM100_TMA_2SM_LOADENSA_14ComposedLayoutINSA_7SwizzleILi2ELi4ELi3EEENSA_18smem_ptr_flag_bitsILi8EEENS10_INSB_IJSI_NSC_ILi8EEEEEENSB_IJSE_SI_EEEEEEEvEENS19_INSA_25SM100_TMA_2SM_LOAD_IM2COLENS1B_INS1C_ILi1ELi4ELi3EEES1F_NS10_INSB_IJSK_S1G_EEENSB_IJSE_SK_EEEEEEEvEEEENS_8epilogue10collective18CollectiveEpilogueINS1U_23Sm100TmaWarpSpecializedILi1ELi1ELi32ELb0ELb0EEEJNSB_IJSI_SJ_SL_EEENSB_IJNS10_ISI_SE_EES20_EEESN_NSB_IJlNSB_IJSE_lllEEES12_EEESN_S23_NS1U_6fusion15FusionCallbacksIS1Y_NS24_17LinearCombinationISN_fSN_fLNS_15FloatRoundStyleE2EEES1Z_S21_JEEENSA_5SM1004TMEM4LOAD26SM100_TMEM_LOAD_32dp32b32xENSA_13SM90_TMA_LOADENS1B_IS1D_S1F_NS10_INSB_IJS1G_SI_EEENSB_IJSI_SE_EEEEEEENSA_39AutoVectorizingCopyWithAssumedAlignmentILi128EEENSA_14SM90_TMA_STOREES2I_S2K_S2K_EEEvvEEEEvNT_6ParamsE:
[----:B------:R-:W1:Y:S01]  /*0000*/  LDC R1, c[0x0][0x37c] ;  /* 0x0000df00ff017b82 */ /* 0x000e620000000800 */
[----:B------:R-:W2:Y:S01]  /*0010*/  S2R R69, SR_TID.X ;  /* 0x0000000000457919 */ /* 0x000ea20000002100 */
[----:B------:R-:W3:Y:S06]  /*0020*/  LDCU.64 UR8, c[0x0][0x990] ;  /* 0x00013200ff0877ac */ /* 0x000eec0008000a00 */
[----:B------:R-:W4:Y:S01]  /*0030*/  S2UR UR4, SR_CgaCtaId ;  /* 0x00000000000479c3 */ /* 0x000f220000008800 */
[----:B-1----:R-:W-:Y:S01]  /*0040*/  VIADD R1, R1, 0xfffffff8 ;  /* 0xfffffff801017836 */ /* 0x002fe20000000000 */
[----:B------:R-:W-:-:S02]  /*0050*/  PRMT R79, RZ, 0x7610, R79 ;  /* 0x00007610ff4f7816 */ /* 0x000fc4000000004f */
[----:B------:R-:W-:Y:S02]  /*0060*/  ELECT P1, URZ, PT ;  /* 0x0000000000ff782f */ /* 0x000fe40003820000 */
[----:B------:R-:W-:Y:S01]  /*0070*/  R2UR UR43, R1 ;  /* 0x00000000012b72ca */ /* 0x000fe200000e0000 */
[----:B---3--:R-:W-:-:S04]  /*0080*/  UISETP.NE.U32.AND UP0, UPT, UR8, URZ, UPT ;  /* 0x000000ff0800728c */ /* 0x008fc8000bf05070 */
[----:B------:R-:W-:Y:S02]  /*0090*/  UISETP.NE.AND.EX UP0, UPT, UR9, URZ, UPT, UP0 ;  /* 0x000000ff0900728c */ /* 0x000fe4000bf05300 */
[----:B----4-:R-:W-:Y:S02]  /*00a0*/  ULOP3.LUT UR28, UR4, 0x1, URZ, 0xc0, !UPT ;  /* 0x00000001041c7892 */ /* 0x010fe4000f8ec0ff */
[----:B------:R-:W-:Y:S01]  /*00b0*/  ULOP3.LUT UR27, UR4, 0x1, URZ, 0x3c, !UPT ;  /* 0x00000001041b7892 */ /* 0x000fe2000f8e3cff */
[----:B--2---:R-:W-:-:S05]  /*00c0*/  SHF.R.U32.HI R80, RZ, 0x5, R69 ;  /* 0x00000005ff507819 */ /* 0x004fca0000011645 */
[----:B------:R-:W1:Y:S02]  /*00d0*/  SHFL.IDX PT, R0, R80, RZ, 0x1f ;  /* 0x00001fff50007589 */ /* 0x000e6400000e0000 */
[----:B-1----:R-:W-:Y:S01]  /*00e0*/  R2UR UR18, R0 ;  /* 0x00000000001272ca */ /* 0x002fe200000e0000 */
[----:B------:R-:W-:-:S14]  /*00f0*/  BRA.U UP0, `(.L_x_0) ;  /* 0x0000000100307547 */ /* 0x000fdc000b800000 */
[----:B------:R-:W1:Y:S02]  /*0100*/  LDCU.64 UR4, c[0x0][0x988] ;  /* 0x00013100ff0477ac */ /* 0x000e640008000a00 */
[----:B-1----:R-:W-:-:S04]  /*0110*/  UISETP.NE.U32.AND UP0, UPT, UR4, URZ, UPT ;  /* 0x000000ff0400728c */ /* 0x002fc8000bf05070 */
[----:B------:R-:W-:-:S09]  /*0120*/  UISETP.NE.AND.EX UP0, UPT, UR5, URZ, UPT, UP0 ;  /* 0x000000ff0500728c */ /* 0x000fd2000bf05300 */
[----:B------:R-:W-:Y:S05]  /*0130*/  BRA.U !UP0, `(.L_x_1) ;  /* 0x0000000108147547 */ /* 0x000fea000b800000 */
[----:B------:R-:W1:Y:S01]  /*0140*/  LDC.64 R2, c[0x0][0x988] ;  /* 0x00026200ff027b82 */ /* 0x000e620000000a00 */
[----:B------:R-:W1:Y:S02]  /*0150*/  LDCU.64 UR4, c[0x0][0x358] ;  /* 0x00006b00ff0477ac */ /* 0x000e640008000a00 */
[----:B-1----:R1:W5:Y:S01]  /*0160*/  LDG.E R39, desc[UR4][R2.64] ;  /* 0x0000000402277981 */ /* 0x002362000c1e1900 */
[----:B------:R-:W-:Y:S01]  /*0170*/  HFMA2 R79, -RZ, RZ, 0, 5.9604644775390625e-08 ;  /* 0x00000001ff4f7431 */ /* 0x000fe200000001ff */
[----:B------:R-:W-:Y:S05]  /*0180*/  BRA `(.L_x_0) ;  /* 0x00000000000c7947 */ /* 0x000fea0003800000 */
.L_x_1:
[----:B------:R-:W1:Y:S01]  /*0190*/  LDCU UR4, c[0x0][0x980] ;  /* 0x00013000ff0477ac */ /* 0x000e620008000800 */
[----:B------:R-:W-:Y:S01]  /*01a0*/  HFMA2 R79, -RZ, RZ, 0, 5.9604644775390625e-08 ;  /* 0x00000001ff4f7431 */ /* 0x000fe200000001ff */
[----:B-1----:R-:W-:-:S07]  /*01b0*/  MOV R39, UR4 ;  /* 0x0000000400277c02 */ /* 0x002fce0008000f00 */
.L_x_0:
[----:B------:R-:W2:Y:S02]  /*01c0*/  LDCU.64 UR4, c[0x0][0x9b0] ;  /* 0x00013600ff0477ac */ /* 0x000ea40008000a00 */
[----:B--2---:R-:W-:-:S04]  /*01d0*/  UISETP.NE.U32.AND UP0, UPT, UR4, URZ, UPT ;  /* 0x000000ff0400728c */ /* 0x004fc8000bf05070 */
[----:B------:R-:W-:-:S09]  /*01e0*/  UISETP.NE.AND.EX UP0, UPT, UR5, URZ, UPT, UP0 ;  /* 0x000000ff0500728c */ /* 0x000fd2000bf05300 */
[----:B------:R-:W-:Y:S05]  /*01f0*/  BRA.U UP0, `(.L_x_2) ;  /* 0x0000000100287547 */ /* 0x000fea000b800000 */
[----:B------:R-:W2:Y:S02]  /*0200*/  LDCU.64 UR4, c[0x0][0x9a8] ;  /* 0x00013500ff0477ac */ /* 0x000ea40008000a00 */
[----:B--2---:R-:W-:-:S04]  /*0210*/  UISETP.NE.U32.AND UP0, UPT, UR4, URZ, UPT ;  /* 0x000000ff0400728c */ /* 0x004fc8000bf05070 */
[----:B------:R-:W-:-:S09]  /*0220*/  UISETP.NE.AND.EX UP0, UPT, UR5, URZ, UPT, UP0 ;  /* 0x000000ff0500728c */ /* 0x000fd2000bf05300 */
[----:B------:R-:W-:Y:S05]  /*0230*/  BRA.U !UP0, `(.L_x_3) ;  /* 0x0000000108107547 */ /* 0x000fea000b800000 */
[----:B-1----:R-:W1:Y:S01]  /*0240*/  LDC.64 R2, c[0x0][0x9a8] ;  /* 0x00026a00ff027b82 */ /* 0x002e620000000a00 */
[----:B------:R-:W1:Y:S02]  /*0250*/  LDCU.64 UR4, c[0x0][0x358] ;  /* 0x00006b00ff0477ac */ /* 0x000e640008000a00 */
[----:B-1----:R2:W5:Y:S01]  /*0260*/  LDG.E R38, desc[UR4][R2.64] ;  /* 0x0000000402267981 */ /* 0x002562000c1e1900 */
[----:B------:R-:W-:Y:S05]  /*0270*/  BRA `(.L_x_2) ;  /* 0x0000000000087947 */ /* 0x000fea0003800000 */
.L_x_3:
[----:B------:R-:W2:Y:S02]  /*0280*/  LDCU UR4, c[0x0][0x9a0] ;  /* 0x00013400ff0477ac */ /* 0x000ea40008000800 */
[----:B--2---:R-:W-:Y:S02]  /*0290*/  MOV R38, UR4 ;  /* 0x0000000400267c02 */ /* 0x004fe40008000f00 */
.L_x_2:
[----:B------:R-:W-:Y:S01]  /*02a0*/  IMAD.U32 R0, RZ, RZ, UR18 ;  /* 0x00000012ff007e24 */ /* 0x000fe2000f8e00ff */
[----:B------:R-:W-:Y:S04]  /*02b0*/  BSSY.RECONVERGENT B0, `(.L_x_4) ;  /* 0x000000c000007945 */ /* 0x000fe80003800200 */
[C---:B------:R-:W-:Y:S02]  /*02c0*/  ISETP.NE.OR P2, PT, R0.reuse, 0x1, !P1 ;  /* 0x000000010000780c */ /* 0x040fe40004f45670 */
[----:B------:R-:W-:-:S11]  /*02d0*/  ISETP.NE.OR P0, PT, R0, 0x3, !P1 ;  /* 0x000000030000780c */ /* 0x000fd60004f05670 */
[----:B------:R-:W-:Y:S05]  /*02e0*/  @P2 BRA `(.L_x_5) ;  /* 0x0000000000202947 */ /* 0x000fea0003800000 */
[----:B------:R-:W3:Y:S02]  /*02f0*/  LDCU.64 UR4, c[0x0][0x348] ;  /* 0x00006900ff0477ac */ /* 0x000ee40008000a00 */
[----:B---3--:R-:W-:Y:S02]  /*0300*/  UIADD3 UR6, UP1, UPT, UR4, 0x80, URZ ;  /* 0x0000008004067890 */ /* 0x008fe4000ff3e0ff */
[----:B------:R-:W-:Y:S02]  /*0310*/  UIADD3 UR4, UP0, UPT, UR4, 0x180, URZ ;  /* 0x0000018004047890 */ /* 0x000fe4000ff1e0ff */
[----:B------:R-:W-:Y:S02]  /*0320*/  UIADD3.X UR7, UPT, UPT, URZ, UR5, URZ, UP1, !UPT ;  /* 0x00000005ff077290 */ /* 0x000fe40008ffe4ff */
[----:B------:R-:W-:-:S07]  /*0330*/  UIADD3.X UR5, UPT, UPT, URZ, UR5, URZ, UP0, !UPT ;  /* 0x00000005ff057290 */ /* 0x000fce00087fe4ff */
[----:B------:R3:W-:Y:S02]  /*0340*/  UTMACCTL.PF [UR6] ;  /* 0x00000000060079b9 */ /* 0x0007e40008040000 */
[----:B------:R3:W-:Y:S02]  /*0350*/  UTMACCTL.PF [UR4] ;  /* 0x00000000040079b9 */ /* 0x0007e40008040000 */
[----:B---3--:R-:W-:Y:S01]  /*0360*/  NOP ;  /* 0x0000000000007918 */ /* 0x008fe20000000000 */
.L_x_5:
[----:B------:R-:W-:Y:S05]  /*0370*/  BSYNC.RECONVERGENT B0 ;  /* 0x0000000000007941 */ /* 0x000fea0003800200 */
.L_x_4:
[----:B------:R-:W-:Y:S04]  /*0380*/  BSSY.RECONVERGENT B0, `(.L_x_6) ;  /* 0x000000a000007945 */ /* 0x000fe80003800200 */
        /* <DEDUP_REMOVED lines=9> */
.L_x_7:
[----:B------:R-:W-:Y:S05]  /*0420*/  BSYNC.RECONVERGENT B0 ;  /* 0x0000000000007941 */ /* 0x000fea0003800200 */
.L_x_6:
[----:B------:R-:W3:Y:S01]  /*0430*/  LDCU.64 UR4, c[0x0][0x988] ;  /* 0x00013100ff0477ac */ /* 0x000ee20008000a00 */
[----:B------:R-:W-:Y:S02]  /*0440*/  UISETP.EQ.U32.AND UP2, UPT, UR8, URZ, UPT ;  /* 0x000000ff0800728c */ /* 0x000fe4000bf42070 */
[----:B------:R-:W-:Y:S02]  /*0450*/  UPLOP3.LUT UP3, UPT, UPT, UPT, UPT, 0x80, 0x8 ;  /* 0x000000000008789c */ /* 0x000fe40003f6f070 */
[----:B---3--:R-:W-:-:S04]  /*0460*/  UISETP.NE.U32.AND UP0, UPT, UR4, URZ, UPT ;  /* 0x000000ff0400728c */ /* 0x008fc8000bf05070 */
[----:B------:R-:W-:-:S04]  /*0470*/  UISETP.NE.AND.EX UP1, UPT, UR5, URZ, UPT, UP0 ;  /* 0x000000ff0500728c */ /* 0x000fc8000bf25300 */
[----:B------:R-:W-:-:S04]  /*0480*/  UISETP.EQ.OR.EX UP4, UPT, UR9, URZ, !UP1, UP2 ;  /* 0x000000ff0900728c */ /* 0x000fc8000cf82720 */
[----:B------:R-:W-:-:S06]  /*0490*/  UP2UR UR4, UPR, URZ, 0x10 ;  /* 0x00000010ff047883 */ /* 0x000fcc0008000000 */
[----:B------:R-:W-:Y:S01]  /*04a0*/  MOV R81, UR4 ;  /* 0x0000000400517c02 */ /* 0x000fe20008000f00 */
[----:B------:R-:W-:Y:S06]  /*04b0*/  BRA.U !UP4, `(.L_x_8) ;  /* 0x000000010c207547 */ /* 0x000fec000b800000 */
[----:B------:R-:W-:Y:S01]  /*04c0*/  UISETP.NE.U32.AND UP2, UPT, UR8, URZ, UPT ;  /* 0x000000ff0800728c */ /* 0x000fe2000bf45070 */
[----:B-----5:R-:W-:Y:S01]  /*04d0*/  FSETP.NEU.AND P0, PT, R39, RZ, PT ;  /* 0x000000ff2700720b */ /* 0x020fe20003f0d000 */
[----:B------:R-:W-:Y:S02]  /*04e0*/  USEL UR4, URZ, 0xffffffff, UP1 ;  /* 0xffffffffff047887 */ /* 0x000fe40008800000 */
[----:B------:R-:W-:-:S10]  /*04f0*/  UISETP.NE.AND.EX UP2, UPT, UR9, URZ, UPT, UP2 ;  /* 0x000000ff0900728c */ /* 0x000fd4000bf45320 */
[----:B------:R-:W-:Y:S01]  /*0500*/  VOTEU.ANY UP0, P0 ;  /* 0x0000000000ff7886 */ /* 0x000fe20000000100 */
[----:B------:R-:W-:-:S04]  /*0510*/  @!UP2 USEL UR4, URZ, 0xffffffff, UP0 ;  /* 0xffffffffff04a887 */ /* 0x000fc80008000000 */
[----:B------:R-:W-:-:S04]  /*0520*/  ULOP3.LUT UR4, UR4, 0x1, URZ, 0xc0, !UPT ;  /* 0x0000000104047892 */ /* 0x000fc8000f8ec0ff */
[----:B------:R-:W-:-:S11]  /*0530*/  UISETP.NE.U32.AND UP3, UPT, UR4, 0x1, UPT ;  /* 0x000000010400788c */ /* 0x000fd6000bf65070 */
.L_x_8:
[----:B------:R-:W3:Y:S01]  /*0540*/  SHFL.IDX PT, R0, R80, RZ, 0x1f ;  /* 0x00001fff50007589 */ /* 0x000ee200000e0000 */
[----:B------:R-:W-:Y:S02]  /*0550*/  UISETP.NE.AND UP5, UPT, UR18, 0x2, UPT ;  /* 0x000000021200788c */ /* 0x000fe4000bfa5270 */
[----:B------:R-:W-:Y:S02]  /*0560*/  UISETP.NE.AND UP0, UPT, UR18, 0x2, UPT ;  /* 0x000000021200788c */ /* 0x000fe4000bf05270 */
[----:B------:R-:W-:Y:S02]  /*0570*/  UISETP.NE.OR UP2, UPT, UR28, URZ, UP5 ;  /* 0x000000ff1c00728c */ /* 0x000fe4000af45670 */
[----:B------:R-:W-:-:S04]  /*0580*/  USEL UR53, URZ, 0x1, UP0 ;  /* 0x00000001ff357887 */ /* 0x000fc80008000000 */
[----:B------:R-:W-:Y:S02]  /*0590*/  PLOP3.LUT P3, PT, P1, PT, UP2, 0xae, 0xea ;  /* 0x0000000000ea781c */ /* 0x000fe40000f6f52e */
[----:B---3--:R-:W-:-:S13]  /*05a0*/  ISETP.NE.AND P0, PT, R0, RZ, PT ;  /* 0x000000ff0000720c */ /* 0x008fda0003f05270 */
[----:B------:R-:W-:Y:S05]  /*05b0*/  @P0 BRA `(.L_x_9) ;  /* 0x0000000800740947 */ /* 0x000fea0003800000 */
[----:B------:R-:W-:Y:S01]  /*05c0*/  ELECT P0, URZ, PT ;  /* 0x0000000000ff782f */ /* 0x000fe20003800000 */
[----:B------:R-:W-:-:S12]  /*05d0*/  BSSY.RECONVERGENT B0, `(.L_x_9) ;  /* 0x000009b000007945 */ /* 0x000fd80003800200 */
[----:B------:R-:W-:Y:S05]  /*05e0*/  @!P0 BRA `(.L_x_10) ;  /* 0x0000000800648947 */ /* 0x000fea0003800000 */
[----:B------:R-:W3:Y:S01]  /*05f0*/  S2UR UR5, SR_CgaCtaId ;  /* 0x00000000000579c3 */ /* 0x000ee20000008800 */
[----:B------:R-:W-:Y:S01]  /*0600*/  UMOV UR4, 0x400 ;  /* 0x0000040000047882 */ /* 0x000fe20000000000 */
[----:B------:R-:W-:Y:S02]  /*0610*/  UMOV UR6, 0x1 ;  /* 0x0000000100067882 */ /* 0x000fe40000000000 */
[----:B------:R-:W-:-:S04]  /*0620*/  UIADD3 UR6, UPT, UPT, -UR6, 0x100000, URZ ;  /* 0x0010000006067890 */ /* 0x000fc8000fffe1ff */
[----:B------:R-:W-:Y:S02]  /*0630*/  USHF.L.U32 UR7, UR6, 0xb, URZ ;  /* 0x0000000b06077899 */ /* 0x000fe400080006ff */
[----:B------:R-:W-:Y:S02]  /*0640*/  USHF.L.U32 UR6, UR6, 0x1, URZ ;  /* 0x0000000106067899 */ /* 0x000fe400080006ff */
[----:B---3--:R-:W-:Y:S01]  /*0650*/  ULEA UR4, UR5, UR4, 0x18 ;  /* 0x0000000405047291 */ /* 0x008fe2000f8ec0ff */
[----:B------:R-:W3:Y:S11]  /*0660*/  FENCE.VIEW.ASYNC.S ;  /* 0x00000000000073c6 */ /* 0x000ef60000000000 */
[----:B---3--:R3:W4:Y:S01]  /*0670*/  SYNCS.EXCH.64 URZ, [UR4], UR6 ;  /* 0x0000000604ff75b2 */ /* 0x0087220008000100 */
[----:B------:R3:W1:Y:S01]  /*0680*/  SYNCS.EXCH.64 URZ, [UR4+0x240], UR6 ;  /* 0x0002400604ff75b2 */ /* 0x0006620008000100 */
        /* <DEDUP_REMOVED lines=141> */
[----:B------:R3:W1:Y:S02]  /*0f60*/  SYNCS.EXCH.64 URZ, [UR4+0x478], UR6 ;  /* 0x0004780604ff75b2 */ /* 0x0006640008000100 */
[----:B---34-:R-:W-:Y:S01]  /*0f70*/  NOP ;  /* 0x0000000000007918 */ /* 0x018fe20000000000 */
.L_x_10:
[----:B------:R-:W-:Y:S05]  /*0f80*/  BSYNC.RECONVERGENT B0 ;  /* 0x0000000000007941 */ /* 0x000fea0003800200 */
.L_x_9:
[----:B------:R-:W3:Y:S01]  /*0f90*/  SHFL.IDX PT, R0, R80, RZ, 0x1f ;  /* 0x00001fff50007589 */ /* 0x000ee200000e0000 */
[----:B------:R-:W-:Y:S01]  /*0fa0*/  NOP ;  /* 0x0000000000007918 */ /* 0x000fe20000000000 */
[----:B---3--:R-:W-:-:S13]  /*0fb0*/  ISETP.NE.AND P0, PT, R0, 0x1, PT ;  /* 0x000000010000780c */ /* 0x008fda0003f05270 */
[----:B------:R-:W-:Y:S05]  /*0fc0*/  @P0 BRA `(.L_x_11) ;  /* 0x0000000000400947 */ /* 0x000fea0003800000 */
[----:B------:R-:W3:Y:S01]  /*0fd0*/  S2UR UR5, SR_CgaCtaId ;  /* 0x00000000000579c3 */ /* 0x000ee20000008800 */
[----:B------:R-:W-:Y:S01]  /*0fe0*/  UMOV UR4, 0x400 ;  /* 0x0000040000047882 */ /* 0x000fe20000000000 */
[----:B------:R-:W-:Y:S01]  /*0ff0*/  UMOV UR8, 0x20 ;  /* 0x0000002000087882 */ /* 0x000fe20000000000 */
[----:B------:R-:W-:Y:S01]  /*1000*/  UMOV UR6, 0x80 ;  /* 0x0000008000067882 */ /* 0x000fe20000000000 */
[----:B------:R-:W-:-:S04]  /*1010*/  UIADD3 UR8, UPT, UPT, -UR8, 0x100000, URZ ;  /* 0x0010000008087890 */ /* 0x000fc8000fffe1ff */
[----:B------:R-:W-:Y:S02]  /*1020*/  USHF.L.U32 UR9, UR8, 0xb, URZ ;  /* 0x0000000b08097899 */ /* 0x000fe400080006ff */
[----:B------:R-:W-:Y:S02]  /*1030*/  USHF.L.U32 UR8, UR8, 0x1, URZ ;  /* 0x0000000108087899 */ /* 0x000fe400080006ff */
[----:B------:R-:W-:-:S04]  /*1040*/  UIADD3 UR6, UPT, UPT, -UR6, 0x100000, URZ ;  /* 0x0010000006067890 */ /* 0x000fc8000fffe1ff */
[----:B------:R-:W-:Y:S02]  /*1050*/  USHF.L.U32 UR7, UR6, 0xb, URZ ;  /* 0x0000000b06077899 */ /* 0x000fe400080006ff */
[----:B------:R-:W-:Y:S01]  /*1060*/  USHF.L.U32 UR6, UR6, 0x1, URZ ;  /* 0x0000000106067899 */ /* 0x000fe200080006ff */
[----:B------:R-:W-:Y:S01]  /*1070*/  ELECT P0, URZ, PT ;  /* 0x0000000000ff782f */ /* 0x000fe20003800000 */
[----:B---3--:R-:W-:Y:S01]  /*1080*/  ULEA UR4, UR5, UR4, 0x18 ;  /* 0x0000000405047291 */ /* 0x008fe2000f8ec0ff */
[----:B------:R-:W3:Y:S11]  /*1090*/  FENCE.VIEW.ASYNC.S ;  /* 0x00000000000073c6 */ /* 0x000ef60000000000 */
[----:B---3--:R3:W4:Y:S01]  /*10a0*/  SYNCS.EXCH.64 URZ, [UR4+0x480], UR8 ;  /* 0x0004800804ff75b2 */ /* 0x0087220008000100 */
[----:B------:R3:W1:Y:S01]  /*10b0*/  SYNCS.EXCH.64 URZ, [UR4+0x488], UR6 ;  /* 0x0004880604ff75b2 */ /* 0x0006620008000100 */
[----:B------:R-:W-:Y:S01]  /*10c0*/  NOP ;  /* 0x0000000000007918 */ /* 0x000fe20000000000 */
.L_x_11:
[----:B------:R-:W2:Y:S01]  /*10d0*/  SHFL.IDX PT, R0, R80, RZ, 0x1f ;  /* 0x00001fff50007589 */ /* 0x000ea200000e0000 */
[----:B------:R-:W-:Y:S01]  /*10e0*/  NOP ;  /* 0x0000000000007918 */ /* 0x000fe20000000000 */
[----:B--2---:R-:W-:-:S13]  /*10f0*/  ISETP.NE.AND P0, PT, R0, 0x3, PT ;  /* 0x000000030000780c */ /* 0x004fda0003f05270 */
[----:B------:R-:W-:Y:S05]  /*1100*/  @P0 BRA `(.L_x_12) ;  /* 0x0000000000300947 */ /* 0x000fea0003800000 */
[----:B------:R-:W2:Y:S01]  /*1110*/  S2UR UR5, SR_CgaCtaId ;  /* 0x00000000000579c3 */ /* 0x000ea20000008800 */
[----:B---3--:R-:W-:Y:S01]  /*1120*/  UMOV UR4, 0x400 ;  /* 0x0000040000047882 */ /* 0x008fe20000000000 */
[----:B------:R-:W-:Y:S01]  /*1130*/  UMOV UR6, 0x20 ;  /* 0x0000002000067882 */ /* 0x000fe20000000000 */
[----:B------:R-:W-:Y:S01]  /*1140*/  ELECT P0, URZ, PT ;  /* 0x0000000000ff782f */ /* 0x000fe20003800000 */
[----:B------:R-:W-:-:S04]  /*1150*/  UIADD3 UR6, UPT, UPT, -UR6, 0x100000, URZ ;  /* 0x0010000006067890 */ /* 0x000fc8000fffe1ff */
[----:B------:R-:W-:Y:S02]  /*1160*/  USHF.L.U32 UR7, UR6, 0xb, URZ ;  /* 0x0000000b06077899 */ /* 0x000fe400080006ff */
[----:B------:R-:W-:Y:S02]  /*1170*/  USHF.L.U32 UR6, UR6, 0x1, URZ ;  /* 0x0000000106067899 */ /* 0x000fe400080006ff */
[----:B--2---:R-:W-:Y:S01]  /*1180*/  ULEA UR4, UR5, UR4, 0x18 ;  /* 0x0000000405047291 */ /* 0x004fe2000f8ec0ff */
[----:B------:R-:W2:Y:S11]  /*1190*/  FENCE.VIEW.ASYNC.S ;  /* 0x00000000000073c6 */ /* 0x000eb60000000000 */
[----:B--2---:R2:W3:Y:S01]  /*11a0*/  SYNCS.EXCH.64 URZ, [UR4+0x490], UR6 ;  /* 0x0004900604ff75b2 */ /* 0x0044e20008000100 */
[----:B------:R2:W1:Y:S01]  /*11b0*/  SYNCS.EXCH.64 URZ, [UR4+0x498], UR6 ;  /* 0x0004980604ff75b2 */ /* 0x0004620008000100 */
[----:B------:R-:W-:Y:S01]  /*11c0*/  NOP ;  /* 0x0000000000007918 */ /* 0x000fe20000000000 */
.L_x_12:
[----:B------:R-:W4:Y:S01]  /*11d0*/  SHFL.IDX PT, R0, R80, RZ, 0x1f ;  /* 0x00001fff50007589 */ /* 0x000f2200000e0000 */
[----:B------:R-:W-:Y:S01]  /*11e0*/  NOP ;  /* 0x0000000000007918 */ /* 0x000fe20000000000 */
[----:B----4-:R-:W-:-:S13]  /*11f0*/  ISETP.NE.AND P0, PT, R0, 0x4, PT ;  /* 0x000000040000780c */ /* 0x010fda0003f05270 */
[----:B------:R-:W-:Y:S05]  /*1200*/  @P0 BRA `(.L_x_13) ;  /* 0x0000000000440947 */ /* 0x000fea0003800000 */
[----:B------:R-:W4:Y:S01]  /*1210*/  S2UR UR5, SR_CgaCtaId ;  /* 0x00000000000579c3 */ /* 0x000f220000008800 */
[----:B--23--:R-:W-:Y:S01]  /*1220*/  UMOV UR4, 0x1e0 ;  /* 0x000001e000047882 */ /* 0x00cfe20000000000 */
[----:B------:R-:W-:Y:S01]  /*1230*/  UMOV UR6, 0x400 ;  /* 0x0000040000067882 */ /* 0x000fe20000000000 */
[----:B------:R-:W-:Y:S01]  /*1240*/  USEL UR4, UR4, 0x1a0, UP3 ;  /* 0x000001a004047887 */ /* 0x000fe20009800000 */
[----:B------:R-:W-:Y:S01]  /*1250*/  UMOV UR8, 0x1 ;  /* 0x0000000100087882 */ /* 0x000fe20000000000 */
[----:B------:R-:W-:Y:S01]  /*1260*/  ELECT P0, URZ, PT ;  /* 0x0000000000ff782f */ /* 0x000fe20003800000 */
[----:B------:R-:W-:-:S04]  /*1270*/  UIADD3 UR8, UPT, UPT, -UR8, 0x100000, URZ ;  /* 0x0010000008087890 */ /* 0x000fc8000fffe1ff */
[----:B------:R-:W-:Y:S02]  /*1280*/  USHF.L.U32 UR9, UR8, 0xb, URZ ;  /* 0x0000000b08097899 */ /* 0x000fe400080006ff */
[----:B------:R-:W-:Y:S02]  /*1290*/  USHF.L.U32 UR8, UR8, 0x1, URZ ;  /* 0x0000000108087899 */ /* 0x000fe400080006ff */
[----:B----4-:R-:W-:Y:S02]  /*12a0*/  ULEA UR6, UR5, UR6, 0x18 ;  /* 0x0000000605067291 */ /* 0x010fe4000f8ec0ff */
[----:B------:R-:W-:-:S04]  /*12b0*/  UIADD3 UR4, UPT, UPT, -UR4, 0x100000, URZ ;  /* 0x0010000004047890 */ /* 0x000fc8000fffe1ff */
[----:B------:R-:W-:Y:S02]  /*12c0*/  USHF.L.U32 UR5, UR4, 0xb, URZ ;  /* 0x0000000b04057899 */ /* 0x000fe400080006ff */
[----:B------:R-:W-:Y:S01]  /*12d0*/  USHF.L.U32 UR4, UR4, 0x1, URZ ;  /* 0x0000000104047899 */ /* 0x000fe200080006ff */
[----:B------:R-:W2:Y:S03]  /*12e0*/  FENCE.VIEW.ASYNC.S ;  /* 0x00000000000073c6 */ /* 0x000ea60000000000 */
[----:B--2---:R4:W2:Y:S08]  /*12f0*/  SYNCS.EXCH.64 URZ, [UR6+0x4a0], UR8 ;  /* 0x0004a00806ff75b2 */ /* 0x0048b00008000100 */
[----:B------:R4:W3:Y:S02]  /*1300*/  SYNCS.EXCH.64 URZ, [UR6+0x4a8], UR4 ;  /* 0x0004a80406ff75b2 */ /* 0x0008e40008000100 */
[----:B----4-:R-:W-:Y:S01]  /*1310*/  NOP ;  /* 0x0000000000007918 */ /* 0x010fe20000000000 */
.L_x_13:
[----:B------:R-:W4:Y:S01]  /*1320*/  SHFL.IDX PT, R0, R80, RZ, 0x1f ;  /* 0x00001fff50007589 */ /* 0x000f2200000e0000 */
[----:B------:R-:W-:Y:S01]  /*1330*/  ISETP.NE.OR P1, PT, RZ, UR18, !P1 ;  /* 0x00000012ff007c0c */ /* 0x000fe2000cf25670 */
[----:B------:R-:W-:Y:S01]  /*1340*/  NOP ;  /* 0x0000000000007918 */ /* 0x000fe20000000000 */
[----:B----4-:R-:W-:-:S13]  /*1350*/  ISETP.NE.AND P0, PT, R0, 0x5, PT ;  /* 0x000000050000780c */ /* 0x010fda0003f05270 */
[----:B------:R-:W-:Y:S05]  /*1360*/  @P0 BRA `(.L_x_14) ;  /* 0x0000000000480947 */ /* 0x000fea0003800000 */
[----:B------:R-:W4:Y:S01]  /*1370*/  S2UR UR5, SR_CgaCtaId ;  /* 0x00000000000579c3 */ /* 0x000f220000008800 */
[----:B--23--:R-:W-:Y:S01]  /*1380*/  UMOV UR4, 0x400 ;  /* 0x0000040000047882 */ /* 0x00cfe20000000000 */
        /* <DEDUP_REMOVED lines=9> */
[----:B----4-:R-:W-:Y:S01]  /*1420*/  ULEA UR4, UR5, UR4, 0x18 ;  /* 0x0000000405047291 */ /* 0x010fe2000f8ec0ff */
[----:B------:R-:W2:Y:S11]  /*1430*/  FENCE.VIEW.ASYNC.S ;  /* 0x00000000000073c6 */ /* 0x000eb60000000000 */
[----:B--2---:R4:W2:Y:S01]  /*1440*/  SYNCS.EXCH.64 URZ, [UR4+0x4b0], UR6 ;  /* 0x0004b00604ff75b2 */ /* 0x0048a20008000100 */
[----:B------:R4:W3:Y:S01]  /*1450*/  SYNCS.EXCH.64 URZ, [UR4+0x4c0], UR8 ;  /* 0x0004c00804ff75b2 */ /* 0x0008e20008000100 */
[----:B------:R4:W1:Y:S01]  /*1460*/  SYNCS.EXCH.64 URZ, [UR4+0x4b8], UR6 ;  /* 0x0004b80604ff75b2 */ /* 0x0008620008000100 */
[----:B------:R4:W1:Y:S02]  /*1470*/  SYNCS.EXCH.64 URZ, [UR4+0x4c8], UR8 ;  /* 0x0004c80804ff75b2 */ /* 0x0008640008000100 */
[----:B----4-:R-:W-:Y:S01]  /*1480*/  NOP ;  /* 0x0000000000007918 */ /* 0x010fe20000000000 */
.L_x_14:
[----:B--23--:R-:W2:Y:S01]  /*1490*/  S2UR UR7, SR_CgaCtaId ;  /* 0x00000000000779c3 */ /* 0x00cea20000008800 */
[----:B------:R-:W-:Y:S01]  /*14a0*/  VOTEU.ALL UP0, P1 ;  /* 0x0000000000ff7886 */ /* 0x000fe20000800000 */
[----:B------:R-:W-:Y:S01]  /*14b0*/  UMOV UR4, 0x20 ;  /* 0x0000002000047882 */ /* 0x000fe20000000000 */
[----:B------:R-:W-:Y:S01]  /*14c0*/  NOP ;  /* 0x0000000000007918 */ /* 0x000fe20000000000 */
[----:B-1----:R-:W-:Y:S01]  /*14d0*/  LOP3.LUT R3, R69, 0x1f, RZ, 0xc0, !PT ;  /* 0x0000001f45037812 */ /* 0x002fe200078ec0ff */
[----:B------:R-:W-:Y:S01]  /*14e0*/  UISETP.NE.AND UP4, UPT, UR18, URZ, UPT ;  /* 0x000000ff1200728c */ /* 0x000fe2000bf85270 */
[----:B------:R-:W-:Y:S01]  /*14f0*/  @!UP0 UMOV UR6, 0x400 ;  /* 0x0000040000068882 */ /* 0x000fe20000000000 */
[----:B------:R-:W-:-:S04]  /*1500*/  @!UP0 UIADD3 UR4, UPT, UPT, -UR4, 0x100000, URZ ;  /* 0x0010000004048890 */ /* 0x000fc8000fffe1ff */
[----:B------:R-:W-:Y:S02]  /*1510*/  @!UP0 USHF.L.U32 UR5, UR4, 0xb, URZ ;  /* 0x0000000b04058899 */ /* 0x000fe400080006ff */
[----:B------:R-:W-:Y:S02]  /*1520*/  @!UP0 USHF.L.U32 UR4, UR4, 0x1, URZ ;  /* 0x0000000104048899 */ /* 0x000fe400080006ff */
[----:B--2---:R-:W-:Y:S01]  /*1530*/  @!UP0 ULEA UR6, UR7, UR6, 0x18 ;  /* 0x0000000607068291 */ /* 0x004fe2000f8ec0ff */
[----:B------:R-:W1:Y:S01]  /*1540*/  LDCU UR7, c[0x0][0x36c] ;  /* 0x00006d80ff0777ac */ /* 0x000e620008000800 */
[----:B------:R-:W-:Y:S01]  /*1550*/  VOTEU.ALL UP0, P1 ;  /* 0x0000000000ff7886 */ /* 0x000fe20000800000 */
[----:B------:R-:W2:Y:S09]  /*1560*/  FENCE.VIEW.ASYNC.S ;  /* 0x00000000000073c6 */ /* 0x000eb20000000000 */
[----:B--2---:R2:W3:Y:S01]  /*1570*/  @!UP0 SYNCS.EXCH.64 URZ, [UR6+0x4d0], UR4 ;  /* 0x0004d00406ff85b2 */ /* 0x0044e20008000100 */
[----:B-1----:R-:W-:-:S09]  /*1580*/  UISETP.EQ.U32.AND UP6, UPT, UR7, 0x1, UPT ;  /* 0x000000010700788c */ /* 0x002fd2000bfc2070 */
[----:B--2---:R-:W-:Y:S05]  /*1590*/  BRA.U !UP6, `(.L_x_15) ;  /* 0x000000010e087547 */ /* 0x004fea000b800000 */
[----:B---3--:R-:W-:Y:S01]  /*15a0*/  UCGABAR_ARV ;  /* 0x00000000000079c7 */ /* 0x008fe20008000000 */
[----:B------:R-:W-:Y:S05]  /*15b0*/  BRA `(.L_x_16) ;  /* 0x0000000000047947 */ /* 0x000fea0003800000 */
.L_x_15:
[----:B---3--:R-:W-:Y:S01]  /*15c0*/  NOP ;  /* 0x0000000000007918 */ /* 0x008fe20000000000 */
.L_x_16:
[----:B------:R-:W1:Y:S01]  /*15d0*/  S2UR UR20, SR_CTAID.X ;  /* 0x00000000001479c3 */ /* 0x000e620000002500 */
[----:B------:R-:W-:-:S05]  /*15e0*/  CS2R.32 R2, SR_CgaSize ;  /* 0x0000000000027805 */ /* 0x000fca0000008a00 */
[----:B------:R-:W-:-:S05]  /*15f0*/  IMAD R2, R2, -0xa0, RZ ;  /* 0xffffff6002027824 */ /* 0x000fca00078e02ff */
[----:B------:R-:W-:-:S14]  /*1600*/  R2UR UR5, R2 ;  /* 0x00000000020572ca */ /* 0x000fdc00000e0000 */
[----:B------:R-:W2:Y:S01]  /*1610*/  LDCU UR5, c[0x0][UR5+0x2b0] ;  /* 0x00005600050577ac */ /* 0x000ea20008000800 */
[----:B------:R-:W-:-:S05]  /*1620*/  CS2R.32 R2, SR_CgaSize ;  /* 0x0000000000027805 */ /* 0x000fca0000008a00 */
[----:B------:R-:W-:-:S05]  /*1630*/  IMAD R2, R2, -0xa0, RZ ;  /* 0xffffff6002027824 */ /* 0x000fca00078e02ff */
[----:B------:R-:W-:-:S14]  /*1640*/  R2UR UR4, R2 ;  /* 0x00000000020472ca */ /* 0x000fdc00000e0000 */
[----:B------:R-:W3:Y:S01]  /*1650*/  LDCU UR4, c[0x0][UR4+0x2b4] ;  /* 0x00005680040477ac */ /* 0x000ee20008000800 */
[----:B------:R-:W4:Y:S01]  /*1660*/  S2UR UR46, SR_CTAID.Y ;  /* 0x00000000002e79c3 */ /* 0x000f220000002600 */
[----:B------:R-:W-:-:S05]  /*1670*/  CS2R.32 R2, SR_CgaSize ;  /* 0x0000000000027805 */ /* 0x000fca0000008a00 */
[----:B------:R-:W-:-:S05]  /*1680*/  IMAD R2, R2, -0xa0, RZ ;  /* 0xffffff6002027824 */ /* 0x000fca00078e02ff */
[----:B------:R-:W-:-:S14]  /*1690*/  R2UR UR62, R2 ;  /* 0x00000000023e72ca */ /* 0x000fdc00000e0000 */
[----:B------:R-:W3:Y:S01]  /*16a0*/  LDCU UR62, c[0x0][UR62+0x2a0] ;  /* 0x000054003e3e77ac */ /* 0x000ee20008000800 */
[----:B------:R-:W-:-:S05]  /*16b0*/  CS2R.32 R2, SR_CgaSize ;  /* 0x0000000000027805 */ /* 0x000fca0000008a00 */
[----:B------:R-:W-:-:S05]  /*16c0*/  IMAD R2, R2, -0xa0, RZ ;  /* 0xffffff6002027824 */ /* 0x000fca00078e02ff */
[----:B------:R-:W-:-:S14]  /*16d0*/  R2UR UR63, R2 ;  /* 0x00000000023f72ca */ /* 0x000fdc00000e0000 */
[----:B------:R-:W3:Y:S01]  /*16e0*/  LDCU UR63, c[0x0][UR63+0x2a4] ;  /* 0x000054803f3f77ac */ /* 0x000ee20008000800 */
[----:B------:R-:W3:Y:S01]  /*16f0*/  LDCU UR19, c[0x0][0xc24] ;  /* 0x00018480ff1377ac */ /* 0x000ee20008000800 */
[----:B------:R-:W3:Y:S01]  /*1700*/  LDCU UR39, c[0x0][0xc24] ;  /* 0x00018480ff2777ac */ /* 0x000ee20008000800 */
[----:B-1----:R-:W-:Y:S01]  /*1710*/  I2FP.F32.U32 R2, UR20 ;  /* 0x0000001400027c45 */ /* 0x002fe20008201000 */
[----:B------:R-:W1:Y:S04]  /*1720*/  LDCU UR23, c[0x0][0xc30] ;  /* 0x00018600ff1777ac */ /* 0x000e680008000800 */
[----:B--2---:R-:W-:Y:S01]  /*1730*/  FMUL R2, R2, UR5 ;  /* 0x0000000502027c20 */ /* 0x004fe20008400000 */
[----:B----4-:R-:W-:-:S05]  /*1740*/  I2FP.F32.U32 R0, UR46 ;  /* 0x0000002e00007c45 */ /* 0x010fca0008201000 */
[----:B------:R-:W2:Y:S01]  /*1750*/  F2I.U32.TRUNC.NTZ R2, R2 ;  /* 0x0000000200027305 */ /* 0x000ea2000020f000 */
[----:B---3--:R-:W-:-:S07]  /*1760*/  FMUL R0, R0, UR4 ;  /* 0x0000000400007c20 */ /* 0x008fce0008400000 */
[----:B------:R-:W3:Y:S01]  /*1770*/  F2I.U32.TRUNC.NTZ R0, R0 ;  /* 0x0000000000007305 */ /* 0x000ee2000020f000 */
[----:B--2---:R-:W-:Y:S02]  /*1780*/  R2UR UR4, R2 ;  /* 0x00000000020472ca */ /* 0x004fe400000e0000 */
[----:B------:R-:W-:Y:S02]  /*1790*/  PRMT R2, RZ, 0x7610, R2 ;  /* 0x00007610ff027816 */ /* 0x000fe40000000002 */
[----:B---3--:R-:W-:Y:S02]  /*17a0*/  R2UR UR6, R0 ;  /* 0x00000000000672ca */ /* 0x008fe400000e0000 */
[----:B------:R-:W-:-:S07]  /*17b0*/  PRMT R0, RZ, 0x7610, R0 ;  /* 0x00007610ff007816 */ /* 0x000fce0000000000 */
[----:B------:R-:W-:-:S04]  /*17c0*/  UIADD3 UR5, UPT, UPT, -UR4, URZ, URZ ;  /* 0x000000ff04057290 */ /* 0x000fc8000fffe1ff */
[----:B------:R-:W-:Y:S02]  /*17d0*/  UIMAD UR62, UR62, UR5, UR20 ;  /* 0x000000053e3e72a4 */ /* 0x000fe4000f8e0214 */
[----:B------:R-:W-:-:S04]  /*17e0*/  UIADD3 UR4, UPT, UPT, -UR6, URZ, URZ ;  /* 0x000000ff06047290 */ /* 0x000fc8000fffe1ff */
[----:B------:R-:W-:Y:S01]  /*17f0*/  UIMAD UR63, UR63, UR4, UR46 ;  /* 0x000000043f3f72a4 */ /* 0x000fe2000f8e022e */
[----:B-1----:R-:W-:Y:S11]  /*1800*/  BRA.U UP4, `(.L_x_17) ;  /* 0x0000000104287547 */ /* 0x002ff6000b800000 */
[----:B------:R-:W-:Y:S02]  /*1810*/  UISETP.NE.AND UP0, UPT, UR63, URZ, UPT ;  /* 0x000000ff3f00728c */ /* 0x000fe4000bf05270 */
[----:B------:R-:W-:Y:S02]  /*1820*/  ULOP3.LUT UR4, UR62, 0xfffffffe, URZ, 0xc0, !UPT ;  /* 0xfffffffe3e047892 */ /* 0x000fe4000f8ec0ff */
[----:B------:R-:W-:Y:S01]  /*1830*/  UISETP.LT.U32.OR UP0, UPT, UR62, 0x2, !UP0 ;  /* 0x000000023e00788c */ /* 0x000fe2000c701470 */
[----:B------:R-:W-:-:S03]  /*1840*/  UMOV UR7, 0x3 ;  /* 0x0000000300077882 */ /* 0x000fc60000000000 */
[----:B------:R-:W-:Y:S02]  /*1850*/  USEL UR6, URZ, 0x1, !UP0 ;  /* 0x00000001ff067887 */ /* 0x000fe4000c000000 */
[----:B------:R-:W-:Y:S02]  /*1860*/  USEL UR5, URZ, 0x2, !UP0 ;  /* 0x00000002ff057887 */ /* 0x000fe4000c000000 */
[----:B------:R-:W-:Y:S02]  /*1870*/  USHF.L.U32 UR4, UR7, UR4, URZ ;  /* 0x0000000407047299 */ /* 0x000fe400080006ff */
[----:B------:R-:W-:-:S04]  /*1880*/  UIADD3 UR5, UPT, UPT, UR6, UR5, URZ ;  /* 0x0000000506057290 */ /* 0x000fc8000fffe0ff */
[----:B------:R-:W-:Y:S02]  /*1890*/  MOV R0, UR4 ;  /* 0x0000000400007c02 */ /* 0x000fe40008000f00 */
[----:B------:R-:W-:-:S07]  /*18a0*/  MOV R2, UR5 ;  /* 0x0000000500027c02 */ /* 0x000fce0008000f00 */
.L_x_17:
[----:B------:R-:W1:Y:S01]  /*18b0*/  S2UR UR45, SR_CTAID.Z ;  /* 0x00000000002d79c3 */ /* 0x000e620000002700 */
[----:B------:R-:W-:Y:S01]  /*18c0*/  UISETP.GE.AND UP0, UPT, UR19, 0x1, UPT ;  /* 0x000000011300788c */ /* 0x000fe2000bf06270 */
[----:B------:R-:W-:-:S08]  /*18d0*/  UMOV UR49, UR20 ;  /* 0x0000001400317c82 */ /* 0x000fd00008000000 */
[----:B------:R-:W-:Y:S05]  /*18e0*/  BRA.U !UP0, `(.L_x_18) ;  /* 0x0000000108d47547 */ /* 0x000fea000b800000 */
[----:B------:R-:W2:Y:S01]  /*18f0*/  LDCU.128 UR12, c[0x0][0xc10] ;  /* 0x00018200ff0c77ac */ /* 0x000ea20008000c00 */
[----:B------:R-:W3:Y:S01]  /*1900*/  LDCU UR21, c[0x0][0xc0c] ;  /* 0x00018180ff1577ac */ /* 0x000ee20008000800 */
[----:B------:R-:W4:Y:S01]  /*1910*/  LDCU UR6, c[0x0][0x370] ;  /* 0x00006e00ff0677ac */ /* 0x000f220008000800 */
[----:B------:R-:W1:Y:S01]  /*1920*/  LDCU UR7, c[0x0][0x374] ;  /* 0x00006e80ff0777ac */ /* 0x000e620008000800 */
[----:B------:R-:W1:Y:S01]  /*1930*/  LDCU UR22, c[0x0][0xc20] ;  /* 0x00018400ff1677ac */ /* 0x000e620008000800 */
[----:B--2---:R-:W-:Y:S02]  /*1940*/  UIMAD.WIDE.U32 UR4, UR20, UR12, URZ ;  /* 0x0000000c140472a5 */ /* 0x004fe4000f8e00ff */
[----:B---3--:R-:W-:Y:S01]  /*1950*/  UISETP.NE.AND UP0, UPT, UR21, 0x1, UPT ;  /* 0x000000011500788c */ /* 0x008fe2000bf05270 */
[----:B------:R-:W2:Y:S01]  /*1960*/  LDCU.64 UR8, c[0x0][0xc28] ;  /* 0x00018500ff0877ac */ /* 0x000ea20008000a00 */
[----:B----4-:R-:W-:-:S03]  /*1970*/  UIMAD.WIDE.U32 UR10, UR6, UR12, URZ ;  /* 0x0000000c060a72a5 */ /* 0x010fc6000f8e00ff */
[----:B------:R-:W-:Y:S01]  /*1980*/  UMOV UR4, UR5 ;  /* 0x0000000500047c82 */ /* 0x000fe20008000000 */
[----:B------:R-:W-:Y:S02]  /*1990*/  UISETP.NE.AND UP2, UPT, UR19, 0x1, UPT ;  /* 0x000000011300788c */ /* 0x000fe4000bf45270 */
[----:B------:R-:W-:Y:S01]  /*19a0*/  USHF.R.U32.HI UR4, URZ, UR13, UR4 ;  /* 0x0000000dff047299 */ /* 0x000fe20008011604 */
[----:B------:R-:W-:Y:S01]  /*19b0*/  UMOV UR10, UR11 ;  /* 0x0000000b000a7c82 */ /* 0x000fe20008000000 */
[----:B------:R-:W-:Y:S02]  /*19c0*/  UIMAD.WIDE.U32 UR16, UR46, UR15, URZ ;  /* 0x0000000f2e1072a5 */ /* 0x000fe4000f8e00ff */
[----:B------:R-:W-:Y:S02]  /*19d0*/  USEL UR5, UR20, UR4, !UP0 ;  /* 0x0000000414057287 */ /* 0x000fe4000c000000 */
[----:B------:R-:W-:Y:S02]  /*19e0*/  @UP0 USHF.R.U32.HI UR6, URZ, UR13, UR10 ;  /* 0x0000000dff060299 */ /* 0x000fe4000801160a */
[----:B------:R-:W-:-:S02]  /*19f0*/  UISETP.NE.AND UP0, UPT, UR14, 0x1, UPT ;  /* 0x000000010e00788c */ /* 0x000fc4000bf05270 */
[----:B-1----:R-:W-:Y:S02]  /*1a00*/  UIMAD.WIDE.U32 UR10, UR7, UR15, URZ ;  /* 0x0000000f070a72a5 */ /* 0x002fe4000f8e00ff */
[----:B--2---:R-:W-:Y:S01]  /*1a10*/  UIMAD.WIDE.U32 UR12, UR6, UR8, URZ ;  /* 0x00000008060c72a5 */ /* 0x004fe2000f8e00ff */
[----:B------:R-:W-:Y:S01]  /*1a20*/  UMOV UR4, UR17 ;  /* 0x0000001100047c82 */ /* 0x000fe20008000000 */
[----:B------:R-:W-:-:S03]  /*1a30*/  UIADD3 UR49, UPT, UPT, -UR5, URZ, URZ ;  /* 0x000000ff05317290 */ /* 0x000fc6000fffe1ff */
[----:B------:R-:W-:Y:S01]  /*1a40*/  UMOV UR10, UR11 ;  /* 0x0000000b000a7c82 */ /* 0x000fe20008000000 */
[----:B------:R-:W-:Y:S02]  /*1a50*/  USHF.R.U32.HI UR4, URZ, UR22, UR4 ;  /* 0x00000016ff047299 */ /* 0x000fe40008011604 */
[----:B------:R-:W-:Y:S01]  /*1a60*/  @UP0 USHF.R.U32.HI UR7, URZ, UR22, UR10 ;  /* 0x00000016ff070299 */ /* 0x000fe2000801160a */
[----:B------:R-:W-:Y:S01]  /*1a70*/  UMOV UR12, UR13 ;  /* 0x0000000d000c7c82 */ /* 0x000fe20008000000 */
[----:B------:R-:W-:Y:S02]  /*1a80*/  USEL UR4, UR46, UR4, !UP0 ;  /* 0x000000042e047287 */ /* 0x000fe4000c000000 */
[----:B------:R-:W-:Y:S02]  /*1a90*/  UIMAD.WIDE.U32 UR10, UR7, UR8, URZ ;  /* 0x00000008070a72a5 */ /* 0x000fe4000f8e00ff */
[----:B------:R-:W-:Y:S02]  /*1aa0*/  @UP2 USHF.R.U32.HI UR6, URZ, UR9, UR12 ;  /* 0x00000009ff062299 */ /* 0x000fe4000801160c */
[----:B------:R-:W-:-:S02]  /*1ab0*/  UIMAD.WIDE.U32 UR12, UR4, UR8, URZ ;  /* 0x00000008040c72a5 */ /* 0x000fc4000f8e00ff */
[----:B------:R-:W-:Y:S01]  /*1ac0*/  UIMAD UR49, UR21, UR49, UR20 ;  /* 0x00000031153172a4 */ /* 0x000fe2000f8e0214 */
[----:B------:R-:W-:Y:S02]  /*1ad0*/  UMOV UR10, UR11 ;  /* 0x0000000b000a7c82 */ /* 0x000fe40008000000 */
[----:B------:R-:W-:Y:S02]  /*1ae0*/  @UP2 USHF.R.U32.HI UR7, URZ, UR9, UR10 ;  /* 0x00000009ff072299 */ /* 0x000fe4000801160a */
[----:B------:R-:W-:Y:S02]  /*1af0*/  UIMAD UR10, UR6, UR19, URZ ;  /* 0x00000013060a72a4 */ /* 0x000fe4000f8e02ff */
[----:B------:R-:W-:-:S04]  /*1b00*/  UIMAD UR7, UR7, UR19, URZ ;  /* 0x00000013070772a4 */ /* 0x000fc8000f8e02ff */
[----:B------:R-:W-:-:S03]  /*1b10*/  UISETP.GE.AND UP0, UPT, UR4, UR7, UPT ;  /* 0x000000070400728c */ /* 0x000fc6000bf06270 */
[----:B------:R-:W-:Y:S01]  /*1b20*/  UMOV UR7, UR13 ;  /* 0x0000000d00077c82 */ /* 0x000fe20008000000 */
[----:B------:R-:W-:Y:S02]  /*1b30*/  UISETP.GE.OR UP0, UPT, UR5, UR10, UP0 ;  /* 0x0000000a0500728c */ /* 0x000fe40008706670 */
[----:B------:R-:W-:Y:S02]  /*1b40*/  UIMAD.WIDE.U32 UR10, UR5, UR8, URZ ;  /* 0x00000008050a72a5 */ /* 0x000fe4000f8e00ff */
[----:B------:R-:W-:Y:S02]  /*1b50*/  USHF.R.U32.HI UR7, URZ, UR9, UR7 ;  /* 0x00000009ff077299 */ /* 0x000fe40008011607 */
[----:B------:R-:W-:Y:S02]  /*1b60*/  UIADD3 UR10, UPT, UPT, -UR4, URZ, URZ ;  /* 0x000000ff040a7290 */ /* 0x000fe4000fffe1ff */
[----:B------:R-:W-:Y:S02]  /*1b70*/  USEL UR7, UR4, UR7, !UP2 ;  /* 0x0000000704077287 */ /* 0x000fe4000d000000 */
[----:B------:R-:W-:Y:S01]  /*1b80*/  UIMAD UR10, UR14, UR10, UR46 ;  /* 0x0000000a0e0a72a4 */ /* 0x000fe2000f8e022e */
[----:B------:R-:W-:-:S02]  /*1b90*/  @!UP0 UMOV UR8, UR11 ;  /* 0x0000000b00088c82 */ /* 0x000fc40008000000 */
[----:B------:R-:W-:Y:S02]  /*1ba0*/  @!UP0 USHF.R.U32.HI UR8, URZ, UR9, UR8 ;  /* 0x00000009ff088299 */ /* 0x000fe40008011608 */
[----:B------:R-:W-:Y:S02]  /*1bb0*/  UIADD3 UR9, UPT, UPT, -UR7, URZ, URZ ;  /* 0x000000ff07097290 */ /* 0x000fe4000fffe1ff */
[----:B------:R-:W-:Y:S02]  /*1bc0*/  @!UP0 USEL UR8, UR5, UR8, !UP2 ;  /* 0x0000000805088287 */ /* 0x000fe4000d000000 */
[----:B------:R-:W-:Y:S02]  /*1bd0*/  UIMAD UR9, UR19, UR9, UR4 ;  /* 0x00000009130972a4 */ /* 0x000fe4000f8e0204 */
[----:B------:R-:W-:Y:S02]  /*1be0*/  @!UP0 UIADD3 UR7, UPT, UPT, UR7, -UR8, URZ ;  /* 0x8000000807078290 */ /* 0x000fe4000fffe0ff */
[----:B------:R-:W-:-:S02]  /*1bf0*/  @!UP0 UIMAD UR6, UR9, UR6, UR8 ;  /* 0x00000006090682a4 */ /* 0x000fc4000f8e0208 */
[----:B------:R-:W-:-:S04]  /*1c00*/  @!UP0 UIMAD UR4, UR7, UR19, UR5 ;  /* 0x00000013070482a4 */ /* 0x000fc8000f8e0205 */
[----:B------:R-:W-:Y:S01]  /*1c10*/  UIMAD UR46, UR4, UR14, UR10 ;  /* 0x0000000e042e72a4 */ /* 0x000fe2000f8e020a */
[----:B------:R-:W-:Y:S02]  /*1c20*/  @!UP0 UMOV UR5, UR6 ;  /* 0x0000000600058c82 */ /* 0x000fe40008000000 */
[----:B------:R-:W-:-:S12]  /*1c30*/  UIMAD UR49, UR5, UR21, UR49 ;  /* 0x00000015053172a4 */ /* 0x000fd8000f8e0231 */
.L_x_18:
[----:B------:R-:W-:-:S09]  /*1c40*/  UISETP.NE.AND UP0, UPT, UR23, 0x1, UPT ;  /* 0x000000011700788c */ /* 0x000fd2000bf05270 */
[----:B------:R-:W-:Y:S05]  /*1c50*/  BRA.U UP0, `(.L_x_19) ;  /* 0x0000000100407547 */ /* 0x000fea000b800000 */
[----:B------:R-:W2:Y:S01]  /*1c60*/  LDCU.128 UR8, c[0x0][0xc10] ;  /* 0x00018200ff0877ac */ /* 0x000ea20008000c00 */
[----:B------:R-:W3:Y:S01]  /*1c70*/  LDCU UR12, c[0x0][0xc0c] ;  /* 0x00018180ff0c77ac */ /* 0x000ee20008000800 */
[----:B------:R-:W4:Y:S01]  /*1c80*/  LDCU UR13, c[0x0][0xc20] ;  /* 0x00018400ff0d77ac */ /* 0x000f220008000800 */
[----:B--2---:R-:W-:Y:S02]  /*1c90*/  UIMAD.WIDE.U32 UR4, UR49, UR8, URZ ;  /* 0x00000008310472a5 */ /* 0x004fe4000f8e00ff */
[----:B------:R-:W-:Y:S02]  /*1ca0*/  UIMAD.WIDE.U32 UR6, UR46, UR11, URZ ;  /* 0x0000000b2e0672a5 */ /* 0x000fe4000f8e00ff */
[----:B---3--:R-:W-:Y:S02]  /*1cb0*/  UISETP.NE.AND UP0, UPT, UR12, 0x1, UPT ;  /* 0x000000010c00788c */ /* 0x008fe4000bf05270 */
[----:B------:R-:W-:-:S03]  /*1cc0*/  USHF.R.U32.HI UR5, URZ, UR9, UR5 ;  /* 0x00000009ff057299 */ /* 0x000fc60008011605 */
[----:B------:R-:W-:Y:S01]  /*1cd0*/  UMOV UR4, UR7 ;  /* 0x0000000700047c82 */ /* 0x000fe20008000000 */
[----:B------:R-:W-:Y:S02]  /*1ce0*/  USEL UR5, UR49, UR5, !UP0 ;  /* 0x0000000531057287 */ /* 0x000fe4000c000000 */
[----:B------:R-:W-:Y:S02]  /*1cf0*/  UISETP.NE.AND UP0, UPT, UR10, 0x1, UPT ;  /* 0x000000010a00788c */ /* 0x000fe4000bf05270 */
[----:B----4-:R-:W-:-:S04]  /*1d00*/  USHF.R.U32.HI UR4, URZ, UR13, UR4 ;  /* 0x0000000dff047299 */ /* 0x010fc80008011604 */
[----:B------:R-:W-:-:S04]  /*1d10*/  USEL UR4, UR46, UR4, !UP0 ;  /* 0x000000042e047287 */ /* 0x000fc8000c000000 */
[----:B------:R-:W-:Y:S02]  /*1d20*/  UIADD3 UR6, UPT, UPT, -UR4, UR5, URZ ;  /* 0x0000000504067290 */ /* 0x000fe4000fffe1ff */
[----:B------:R-:W-:Y:S02]  /*1d30*/  UIADD3 UR4, UPT, UPT, UR4, -UR5, URZ ;  /* 0x8000000504047290 */ /* 0x000fe4000fffe0ff */
[----:B------:R-:W-:Y:S02]  /*1d40*/  UIMAD UR46, UR6, UR10, UR46 ;  /* 0x0000000a062e72a4 */ /* 0x000fe4000f8e022e */
[----:B------:R-:W-:-:S12]  /*1d50*/  UIMAD UR49, UR4, UR12, UR49 ;  /* 0x0000000c043172a4 */ /* 0x000fd8000f8e0231 */
.L_x_19:
[----:B------:R-:W-:Y:S05]  /*1d60*/  BRA.U !UP6, `(.L_x_20) ;  /* 0x000000010e0c7547 */ /* 0x000fea000b800000 */
[----:B------:R-:W-:Y:S01]  /*1d70*/  UCGABAR_WAIT ;  /* 0x0000000000007dc7 */ /* 0x000fe20008000000 */
[----:B------:R-:W-:Y:S01]  /*1d80*/  CCTL.IVALL ;  /* 0x00000000ff00798f */ /* 0x000fe20002000000 */
[----:B------:R-:W-:Y:S05]  /*1d90*/  BRA `(.L_x_21) ;  /* 0x0000000000047947 */ /* 0x000fea0003800000 */
.L_x_20:
[----:B------:R-:W-:Y:S06]  /*1da0*/  BAR.SYNC.DEFER_BLOCKING 0x0 ;  /* 0x0000000000007b1d */ /* 0x000fec0000010000 */
.L_x_21:
[----:B------:R-:W-:Y:S05]  /*1db0*/  BRA.U UP5, `(.L_x_22) ;  /* 0x0000004905287547 */ /* 0x000fea000b800000 */
[----:B------:R-:W2:Y:S01]  /*1dc0*/  LDCU UR7, c[0x0][0x394] ;  /* 0x00007280ff0777ac */ /* 0x000ea20008000800 */
[----:B------:R-:W-:Y:S01]  /*1dd0*/  PLOP3.LUT P1, PT, PT, PT, UP3, 0x80, 0x8 ;  /* 0x000000000008781c */ /* 0x000fe20003f2f038 */
[----:B------:R-:W-:Y:S01]  /*1de0*/  IMAD.MOV.U32 R2, RZ, RZ, RZ ;  /* 0x000000ffff027224 */ /* 0x000fe200078e00ff */
[----:B------:R-:W-:Y:S01]  /*1df0*/  ISETP.EQ.OR P2, PT, R3, RZ, P3 ;  /* 0x000000ff0300720c */ /* 0x000fe20001f42670 */
[----:B------:R-:W3:Y:S01]  /*1e00*/  LDCU UR6, c[0x0][0x5d8] ;  /* 0x0000bb00ff0677ac */ /* 0x000ee20008000800 */
[----:B------:R-:W-:Y:S01]  /*1e10*/  PLOP3.LUT P1, PT, P1, PT, PT, 0x8, 0x80 ;  /* 0x000000000080781c */ /* 0x000fe20000f2e170 */
[----:B------:R-:W-:Y:S02]  /*1e20*/  UISETP.NE.AND UP0, UPT, UR18, URZ, UPT ;  /* 0x000000ff1200728c */ /* 0x000fe4000bf05270 */
[----:B------:R-:W-:Y:S02]  /*1e30*/  USHF.L.U32 UR8, UR20, 0x5, URZ ;  /* 0x0000000514087899 */ /* 0x000fe400080006ff */
[----:B------:R-:W-:Y:S01]  /*1e40*/  USEL UR48, UR53, 0x2, UP0 ;  /* 0x0000000235307887 */ /* 0x000fe20008000000 */
[----:B------:R-:W4:Y:S01]  /*1e50*/  LDCU UR58, c[0x0][0x370] ;  /* 0x00006e00ff3a77ac */ /* 0x000f220008000800 */
[----:B--2---:R-:W-:Y:S01]  /*1e60*/  UIADD3 UR5, UPT, UPT, UR7, 0x1f, URZ ;  /* 0x0000001f07057890 */ /* 0x004fe2000fffe0ff */
[----:B------:R-:W2:Y:S03]  /*1e70*/  LDCU.64 UR50, c[0x0][0x348] ;  /* 0x00006900ff3277ac */ /* 0x000ea60008000a00 */
[----:B------:R-:W-:-:S02]  /*1e80*/  USHF.R.S32.HI UR4, URZ, 0x1f, UR5 ;  /* 0x0000001fff047899 */ /* 0x000fc40008011405 */
[----:B---3--:R-:W-:Y:S02]  /*1e90*/  UIADD3 UR6, UPT, UPT, UR6, 0x3f, URZ ;  /* 0x0000003f06067890 */ /* 0x008fe4000fffe0ff */
[----:B------:R-:W-:Y:S02]  /*1ea0*/  ULEA.HI UR4, UR4, UR5, URZ, 0x5 ;  /* 0x0000000504047291 */ /* 0x000fe4000f8f28ff */
[----:B------:R-:W-:Y:S02]  /*1eb0*/  UIADD3 UR5, UPT, UPT, UR7, -0x1, URZ ;  /* 0xffffffff07057890 */ /* 0x000fe4000fffe0ff */
[----:B------:R-:W-:Y:S02]  /*1ec0*/  USHF.R.S32.HI UR60, URZ, 0x5, UR4 ;  /* 0x00000005ff3c7899 */ /* 0x000fe40008011404 */
[----:B------:R-:W-:Y:S02]  /*1ed0*/  UISETP.GE.U32.AND UP1, UPT, UR5, -0x3f, UPT ;  /* 0xffffffc10500788c */ /* 0x000fe4000bf26070 */
[----:B------:R-:W-:-:S02]  /*1ee0*/  UISETP.LT.U32.AND UP0, UPT, UR60, 0x48, UPT ;  /* 0x000000483c00788c */ /* 0x000fc4000bf01070 */
[----:B------:R-:W-:Y:S02]  /*1ef0*/  USHF.R.S32.HI UR4, URZ, 0x1f, UR6 ;  /* 0x0000001fff047899 */ /* 0x000fe40008011406 */
[----:B------:R-:W-:Y:S02]  /*1f00*/  USEL UR59, UR60, 0x48, UP0 ;  /* 0x000000483c3b7887 */ /* 0x000fe40008000000 */
[----:B------:R-:W-:Y:S02]  /*1f10*/  ULEA.HI UR4, UR4, UR6, URZ, 0x6 ;  /* 0x0000000604047291 */ /* 0x000fe4000f8f30ff */
[----:B-1----:R-:W-:Y:S02]  /*1f20*/  UIADD3 UR45, UPT, UPT, UR59, -0x1, URZ ;  /* 0xffffffff3b2d7890 */ /* 0x002fe4000fffe0ff */
[----:B------:R-:W-:Y:S02]  /*1f30*/  @UP1 UIADD3 UR45, UPT, UPT, UR59, URZ, URZ ;  /* 0x000000ff3b2d1290 */ /* 0x000fe4000fffe0ff */
[----:B------:R-:W-:-:S02]  /*1f40*/  USHF.L.U32 UR66, UR20, 0x6, URZ ;  /* 0x0000000614427899 */ /* 0x000fc400080006ff */
[----:B------:R-:W-:Y:S01]  /*1f50*/  UIADD3 UR65, UPT, UPT, UR7, 0x3e, URZ ;  /* 0x0000003e07417890 */ /* 0x000fe2000fffe0ff */
[----:B------:R-:W1:Y:S01]  /*1f60*/  LDCU UR57, c[0x0][0x374] ;  /* 0x00006e80ff3977ac */ /* 0x000e620008000800 */
[----:B------:R-:W-:Y:S02]  /*1f70*/  ULOP3.LUT UR64, UR8, 0x20, URZ, 0xc0, !UPT ;  /* 0x0000002008407892 */ /* 0x000fe4000f8ec0ff */
[----:B------:R-:W-:Y:S02]  /*1f80*/  USHF.R.S32.HI UR56, URZ, 0x6, UR4 ;  /* 0x00000006ff387899 */ /* 0x000fe40008011404 */
[----:B------:R-:W-:Y:S02]  /*1f90*/  UIADD3 UR61, UPT, UPT, UR60, -UR59, URZ ;  /* 0x8000003b3c3d7290 */ /* 0x000fe4000fffe0ff */
[----:B------:R-:W-:Y:S01]  /*1fa0*/  UIADD3 UR45, UPT, UPT, UR45, 0x1, URZ ;  /* 0x000000012d2d7890 */ /* 0x000fe2000fffe0ff */
[----:B------:R-:W-:Y:S01]  /*1fb0*/  UMOV UR29, 0x1 ;  /* 0x00000001001d7882 */ /* 0x000fe20000000000 */
[----:B--2-4-:R-:W-:-:S10]  /*1fc0*/  UMOV UR31, URZ ;  /* 0x000000ff001f7c82 */ /* 0x014fd40008000000 */
.L_x_40:
[----:B------:R-:W-:Y:S01]  /*1fd0*/  IMAD.U32 R4, RZ, RZ, UR56 ;  /* 0x00000038ff047e24 */ /* 0x000fe2000f8e00ff */
[----:B------:R-:W2:Y:S04]  /*1fe0*/  LDCU UR55, c[0x0][0x5dc] ;  /* 0x0000bb80ff3777ac */ /* 0x000ea80008000800 */
[-C--:B------:R-:W-:Y:S01]  /*1ff0*/  IABS R0, R4.reuse ;  /* 0x0000000400007213 */ /* 0x080fe20000000000 */
[----:B------:R-:W3:Y:S01]  /*2000*/  LDCU UR54, c[0x0][0x5e0] ;  /* 0x0000bc00ff3677ac */ /* 0x000ee20008000800 */
[----:B------:R-:W-:Y:S02]  /*2010*/  IABS R4, R4 ;  /* 0x0000000400047213 */ /* 0x000fe40000000000 */
[----:B------:R-:W-:Y:S01]  /*2020*/  R2UR UR6, R0 ;  /* 0x00000000000672ca */ /* 0x000fe200000e0000 */
[----:B------:R-:W-:Y:S01]  /*2030*/  UMOV UR30, 0x400 ;  /* 0x00000400001e7882 */ /* 0x000fe20000000000 */
[----:B------:R-:W-:Y:S01]  /*2040*/  UMOV UR19, URZ ;  /* 0x000000ff00137c82 */ /* 0x000fe20008000000 */
[----:B--2---:R-:W-:-:S10]  /*2050*/  IMAD.U32 R3, RZ, RZ, UR55 ;  /* 0x00000037ff037e24 */ /* 0x004fd4000f8e00ff */
[----:B------:R-:W2:Y:S01]  /*2060*/  I2F.RP R0, UR6 ;  /* 0x0000000600007d06 */ /* 0x000ea20008209400 */
[----:B---3--:R-:W-:-:S07]  /*2070*/  UISETP.NE.AND UP2, UPT, UR54, URZ, UPT ;  /* 0x000000ff3600728c */ /* 0x008fce000bf45270 */
[----:B--2---:R-:W2:Y:S02]  /*2080*/  MUFU.RCP R0, R0 ;  /* 0x0000000000007308 */ /* 0x004ea40000001000 */
[----:B--2---:R-:W-:-:S06]  /*2090*/  VIADD R0, R0, 0xffffffe ;  /* 0x0ffffffe00007836 */ /* 0x004fcc0000000000 */
[----:B------:R-:W2:Y:S02]  /*20a0*/  F2I.FTZ.U32.TRUNC.NTZ R0, R0 ;  /* 0x0000000000007305 */ /* 0x000ea4000021f000 */
[----:B--2---:R-:W-:Y:S02]  /*20b0*/  R2UR UR5, R0 ;  /* 0x00000000000572ca */ /* 0x004fe400000e0000 */
[----:B------:R-:W-:Y:S01]  /*20c0*/  IABS R0, R3 ;  /* 0x0000000300007213 */ /* 0x000fe20000000000 */
[----:B------:R-:W-:-:S03]  /*20d0*/  IMAD.U32 R3, RZ, RZ, UR46 ;  /* 0x0000002eff037e24 */ /* 0x000fc6000f8e00ff */
[----:B------:R-:W-:Y:S01]  /*20e0*/  R2UR UR9, R0 ;  /* 0x00000000000972ca */ /* 0x000fe200000e0000 */
[----:B------:R-:W-:Y:S01]  /*20f0*/  IMAD.MOV R0, RZ, RZ, -R4 ;  /* 0x000000ffff007224 */ /* 0x000fe200078e0a04 */
[----:B------:R-:W-:-:S04]  /*2100*/  IABS R3, R3 ;  /* 0x0000000300037213 */ /* 0x000fc80000000000 */
[----:B------:R-:W-:Y:S01]  /*2110*/  R2UR UR8, R3 ;  /* 0x00000000030872ca */ /* 0x000fe200000e0000 */
[----:B------:R-:W-:-:S04]  /*2120*/  UIADD3 UR4, UPT, UPT, URZ, -UR5, URZ ;  /* 0x80000005ff047290 */ /* 0x000fc8000fffe0ff */
[----:B------:R-:W-:Y:S02]  /*2130*/  UIMAD UR7, UR4, UR6, URZ ;  /* 0x00000006040772a4 */ /* 0x000fe4000f8e02ff */
[----:B------:R-:W2:Y:S01]  /*2140*/  I2F.RP R3, UR9 ;  /* 0x0000000900037d06 */ /* 0x000ea20008209400 */
[----:B------:R-:W-:Y:S02]  /*2150*/  UMOV UR4, URZ ;  /* 0x000000ff00047c82 */ /* 0x000fe40008000000 */
[----:B------:R-:W-:Y:S02]  /*2160*/  UIMAD.WIDE.U32 UR4, UR5, UR7, UR4 ;  /* 0x00000007050472a5 */ /* 0x000fe4000f8e0004 */
[----:B------:R-:W-:-:S05]  /*2170*/  R2UR UR7, R0 ;  /* 0x00000000000772ca */ /* 0x000fca00000e0000 */
[----:B------:R-:W-:Y:S02]  /*2180*/  UMOV UR4, UR5 ;  /* 0x0000000500047c82 */ /* 0x000fe40008000000 */
[----:B------:R-:W-:Y:S01]  /*2190*/  UIMAD.WIDE.U32 UR4, UR4, UR8, URZ ;  /* 0x00000008040472a5 */ /* 0x000fe2000f8e00ff */
[----:B--2---:R-:W2:Y:S06]  /*21a0*/  MUFU.RCP R0, R3 ;  /* 0x0000000300007308 */ /* 0x004eac0000001000 */
[----:B------:R-:W-:Y:S02]  /*21b0*/  UMOV UR4, UR5 ;  /* 0x0000000500047c82 */ /* 0x000fe40008000000 */
[----:B------:R-:W-:-:S04]  /*21c0*/  UIMAD UR5, UR4, UR7, UR8 ;  /* 0x00000007040572a4 */ /* 0x000fc8000f8e0208 */
[----:B------:R-:W-:Y:S01]  /*21d0*/  UISETP.GT.U32.AND UP0, UPT, UR6, UR5, UPT ;  /* 0x000000050600728c */ /* 0x000fe2000bf04070 */
[----:B--2---:R-:W-:-:S10]  /*21e0*/  VIADD R0, R0, 0xffffffe ;  /* 0x0ffffffe00007836 */ /* 0x004fd40000000000 */
[----:B------:R-:W-:Y:S01]  /*21f0*/  @!UP0 UIADD3 UR5, UPT, UPT, UR5, -UR6, URZ ;  /* 0x8000000605058290 */ /* 0x000fe2000fffe0ff */
[----:B------:R-:W2:Y:S01]  /*2200*/  F2I.FTZ.U32.TRUNC.NTZ R0, R0 ;  /* 0x0000000000007305 */ /* 0x000ea2000021f000 */
[----:B------:R-:W-:Y:S02]  /*2210*/  @!UP0 UIADD3 UR4, UPT, UPT, UR4, 0x1, URZ ;  /* 0x0000000104048890 */ /* 0x000fe4000fffe0ff */
[----:B------:R-:W-:Y:S02]  /*2220*/  UISETP.GE.U32.AND UP1, UPT, UR5, UR6, UPT ;  /* 0x000000060500728c */ /* 0x000fe4000bf26070 */
[----:B------:R-:W-:-:S04]  /*2230*/  ULOP3.LUT UR5, UR46, UR56, URZ, 0x3c, !UPT ;  /* 0x000000382e057292 */ /* 0x000fc8000f8e3cff */
[----:B------:R-:W-:-:S05]  /*2240*/  UISETP.GE.AND UP0, UPT, UR5, URZ, UPT ;  /* 0x000000ff0500728c */ /* 0x000fca000bf06270 */
[----:B------:R-:W-:Y:S01]  /*2250*/  @UP1 UIADD3 UR4, UPT, UPT, UR4, 0x1, URZ ;  /* 0x0000000104041890 */ /* 0x000fe2000fffe0ff */
[----:B--2---:R-:W-:Y:S01]  /*2260*/  R2UR UR5, R0 ;  /* 0x00000000000572ca */ /* 0x004fe200000e0000 */
[----:B------:R-:W-:Y:S01]  /*2270*/  UISETP.NE.AND UP1, UPT, UR56, URZ, UPT ;  /* 0x000000ff3800728c */ /* 0x000fe2000bf25270 */
[----:B------:R-:W-:-:S04]  /*2280*/  IMAD.U32 R0, RZ, RZ, UR54 ;  /* 0x00000036ff007e24 */ /* 0x000fc8000f8e00ff */
[----:B------:R-:W-:Y:S01]  /*2290*/  UMOV UR8, UR4 ;  /* 0x0000000400087c82 */ /* 0x000fe20008000000 */
[----:B------:R-:W-:Y:S01]  /*22a0*/  IABS R0, R0 ;  /* 0x0000000000007213 */ /* 0x000fe20000000000 */
[----:B------:R-:W-:-:S03]  /*22b0*/  @!UP0 UIADD3 UR8, UPT, UPT, -UR8, URZ, URZ ;  /* 0x000000ff08088290 */ /* 0x000fc6000fffe1ff */
[----:B------:R-:W-:Y:S01]  /*22c0*/  R2UR UR10, R0 ;  /* 0x00000000000a72ca */ /* 0x000fe200000e0000 */
[----:B------:R-:W-:Y:S02]  /*22d0*/  @!UP1 ULOP3.LUT UR8, URZ, UR56, URZ, 0x33, !UPT ;  /* 0x00000038ff089292 */ /* 0x000fe4000f8e33ff */
[----:B------:R-:W-:-:S04]  /*22e0*/  UIADD3 UR4, UPT, UPT, URZ, -UR5, URZ ;  /* 0x80000005ff047290 */ /* 0x000fc8000fffe0ff */
[----:B------:R-:W-:Y:S01]  /*22f0*/  IMAD.U32 R3, RZ, RZ, UR8 ;  /* 0x00000008ff037e24 */ /* 0x000fe2000f8e00ff */
[----:B------:R-:W-:-:S03]  /*2300*/  UIMAD UR6, UR4, UR9, URZ ;  /* 0x00000009040672a4 */ /* 0x000fc6000f8e02ff */
[----:B------:R-:W-:Y:S01]  /*2310*/  UMOV UR4, URZ ;  /* 0x000000ff00047c82 */ /* 0x000fe20008000000 */
[----:B------:R-:W-:Y:S01]  /*2320*/  IABS R3, R3 ;  /* 0x0000000300037213 */ /* 0x000fe20000000000 */
[----:B------:R-:W-:Y:S01]  /*2330*/  UIMAD.WIDE.U32 UR4, UR5, UR6, UR4 ;  /* 0x00000006050472a5 */ /* 0x000fe2000f8e0004 */
[----:B------:R-:W2:Y:S02]  /*2340*/  I2F.RP R0, UR10 ;  /* 0x0000000a00007d06 */ /* 0x000ea40008209400 */
[----:B------:R-:W-:Y:S01]  /*2350*/  R2UR UR7, R3 ;  /* 0x00000000030772ca */ /* 0x000fe200000e0000 */
[----:B------:R-:W-:Y:S02]  /*2360*/  IMAD.U32 R3, RZ, RZ, UR29 ;  /* 0x0000001dff037e24 */ /* 0x000fe4000f8e00ff */
[----:B------:R-:W3:Y:S01]  /*2370*/  S2UR UR6, SR_CgaCtaId ;  /* 0x00000000000679c3 */ /* 0x000ee20000008800 */
[----:B------:R-:W-:Y:S02]  /*2380*/  UMOV UR4, UR5 ;  /* 0x0000000500047c82 */ /* 0x000fe40008000000 */
[----:B------:R-:W-:-:S07]  /*2390*/  SHF.L.U32 R3, R3, 0x1f, RZ ;  /* 0x0000001f03037819 */ /* 0x000fce00000006ff */
[----:B------:R-:W-:Y:S01]  /*23a0*/  UIMAD.WIDE.U32 UR4, UR4, UR7, URZ ;  /* 0x00000007040472a5 */ /* 0x000fe2000f8e00ff */
[----:B--2---:R-:W2:Y:S06]  /*23b0*/  MUFU.RCP R0, R0 ;  /* 0x0000000000007308 */ /* 0x004eac0000001000 */
[----:B------:R-:W-:Y:S02]  /*23c0*/  UMOV UR4, UR5 ;  /* 0x0000000500047c82 */ /* 0x000fe40008000000 */
[----:B------:R-:W-:-:S04]  /*23d0*/  UIADD3 UR5, UPT, UPT, -UR4, URZ, URZ ;  /* 0x000000ff04057290 */ /* 0x000fc8000fffe1ff */
[----:B------:R-:W-:Y:S02]  /*23e0*/  UIMAD UR5, UR9, UR5, UR7 ;  /* 0x00000005090572a4 */ /* 0x000fe4000f8e0207 */
[----:B---3--:R-:W-:Y:S02]  /*23f0*/  ULEA UR30, UR6, UR30, 0x18 ;  /* 0x0000001e061e7291 */ /* 0x008fe4000f8ec0ff */
[----:B------:R-:W-:Y:S01]  /*2400*/  UISETP.GT.U32.AND UP0, UPT, UR9, UR5, UPT ;  /* 0x000000050900728c */ /* 0x000fe2000bf04070 */
[----:B--2---:R-:W-:Y:S01]  /*2410*/  VIADD R0, R0, 0xffffffe ;  /* 0x0ffffffe00007836 */ /* 0x004fe20000000000 */
[----:B------:R-:W-:-:S05]  /*2420*/  ULEA UR6, UR31, UR30, 0x3 ;  /* 0x0000001e1f067291 */ /* 0x000fca000f8e18ff */
[----:B------:R-:W2:Y:S04]  /*2430*/  F2I.FTZ.U32.TRUNC.NTZ R0, R0 ;  /* 0x0000000000007305 */ /* 0x000ea8000021f000 */
[----:B------:R-:W-:Y:S01]  /*2440*/  @!UP0 UIADD3 UR5, UPT, UPT, UR5, -UR9, URZ ;  /* 0x8000000905058290 */ /* 0x000fe2000fffe0ff */
[----:B------:R3:W4:Y:S01]  /*2450*/  SYNCS.PHASECHK.TRANS64.TRYWAIT P0, [UR6+0x240], R3 ;  /* 0x00024003ff0075a7 */ /* 0x0007220008001106 */
[----:B------:R-:W-:Y:S02]  /*2460*/  @!UP0 UIADD3 UR4, UPT, UPT, UR4, 0x1, URZ ;  /* 0x0000000104048890 */ /* 0x000fe4000fffe0ff */
[----:B------:R-:W-:Y:S02]  /*2470*/  UISETP.GE.U32.AND UP1, UPT, UR5, UR9, UPT ;  /* 0x000000090500728c */ /* 0x000fe4000bf26070 */
[----:B------:R-:W-:Y:S01]  /*2480*/  ULOP3.LUT UR5, UR8, UR55, URZ, 0x3c, !UPT ;  /* 0x0000003708057292 */ /* 0x000fe2000f8e3cff */
[----:B------:R-:W-:-:S03]  /*2490*/  UMOV UR6, URZ ;  /* 0x000000ff00067c82 */ /* 0x000fc60008000000 */
[----:B------:R-:W-:Y:S01]  /*24a0*/  UISETP.GE.AND UP0, UPT, UR5, URZ, UPT ;  /* 0x000000ff0500728c */ /* 0x000fe2000bf06270 */
[----:B--2---:R-:W-:-:S04]  /*24b0*/  R2UR UR7, R0 ;  /* 0x00000000000772ca */ /* 0x004fc800000e0000 */
[----:B------:R-:W-:Y:S02]  /*24c0*/  @UP1 UIADD3 UR4, UPT, UPT, UR4, 0x1, URZ ;  /* 0x0000000104041890 */ /* 0x000fe4000fffe0ff */
[----:B------:R-:W-:-:S05]  /*24d0*/  UISETP.NE.AND UP1, UPT, UR55, URZ, UPT ;  /* 0x000000ff3700728c */ /* 0x000fca000bf25270 */
[----:B------:R-:W-:Y:S02]  /*24e0*/  UMOV UR5, UR4 ;  /* 0x0000000400057c82 */ /* 0x000fe40008000000 */
[----:B------:R-:W-:Y:S02]  /*24f0*/  @!UP0 UIADD3 UR5, UPT, UPT, -UR5, URZ, URZ ;  /* 0x000000ff05058290 */ /* 0x000fe4000fffe1ff */
[----:B------:R-:W-:Y:S02]  /*2500*/  UIADD3 UR4, UPT, UPT, URZ, -UR7, URZ ;  /* 0x80000007ff047290 */ /* 0x000fe4000fffe0ff */
[----:B------:R-:W-:Y:S02]  /*2510*/  @!UP1 ULOP3.LUT UR5, URZ, UR55, URZ, 0x33, !UPT ;  /* 0x00000037ff059292 */ /* 0x000fe4000f8e33ff */
[----:B------:R-:W-:-:S04]  /*2520*/  UIMAD UR4, UR4, UR10, URZ ;  /* 0x0000000a040472a4 */ /* 0x000fc8000f8e02ff */
[----:B------:R-:W-:Y:S01]  /*2530*/  IMAD.U32 R0, RZ, RZ, UR5 ;  /* 0x00000005ff007e24 */ /* 0x000fe2000f8e00ff */
[----:B------:R-:W-:-:S04]  /*2540*/  UIMAD.WIDE.U32 UR6, UR7, UR4, UR6 ;  /* 0x00000004070672a5 */ /* 0x000fc8000f8e0006 */
[----:B------:R-:W-:-:S03]  /*2550*/  IABS R0, R0 ;  /* 0x0000000000007213 */ /* 0x000fc60000000000 */
[----:B------:R-:W-:Y:S01]  /*2560*/  UMOV UR6, UR7 ;  /* 0x0000000700067c82 */ /* 0x000fe20008000000 */
[----:B------:R-:W-:-:S13]  /*2570*/  R2UR UR9, R0 ;  /* 0x00000000000972ca */ /* 0x000fda00000e0000 */
[----:B------:R-:W-:-:S07]  /*2580*/  UIMAD.WIDE.U32 UR6, UR6, UR9, URZ ;  /* 0x00000009060672a5 */ /* 0x000fce000f8e00ff */
[----:B------:R-:W-:Y:S01]  /*2590*/  UMOV UR4, UR7 ;  /* 0x0000000700047c82 */ /* 0x000fe20008000000 */
[----:B------:R-:W-:Y:S02]  /*25a0*/  ULEA.HI UR7, UR49, UR49, URZ, 0x1 ;  /* 0x0000003131077291 */ /* 0x000fe4000f8f08ff */
[----:B------:R-:W-:Y:S02]  /*25b0*/  UIADD3 UR6, UPT, UPT, -UR4, URZ, URZ ;  /* 0x000000ff04067290 */ /* 0x000fe4000fffe1ff */
[----:B------:R-:W-:Y:S02]  /*25c0*/  USHF.L.U32 UR7, UR7, 0x6, URZ ;  /* 0x0000000607077899 */ /* 0x000fe400080006ff */
[----:B------:R-:W-:Y:S02]  /*25d0*/  UIMAD UR6, UR10, UR6, UR9 ;  /* 0x000000060a0672a4 */ /* 0x000fe4000f8e0209 */
[----:B------:R-:W-:Y:S02]  /*25e0*/  ULOP3.LUT UR42, UR7, 0xffffff80, URZ, 0xc0, !UPT ;  /* 0xffffff80072a7892 */ /* 0x000fe4000f8ec0ff */
[----:B------:R-:W-:-:S02]  /*25f0*/  UISETP.GT.U32.AND UP0, UPT, UR10, UR6, UPT ;  /* 0x000000060a00728c */ /* 0x000fc4000bf04070 */
[----:B------:R-:W-:-:S09]  /*2600*/  ULOP3.LUT UR42, UR42, 0x40, UR66, 0xf8, !UPT ;  /* 0x000000402a2a7892 */ /* 0x000fd2000f8ef842 */
[----:B------:R-:W-:Y:S02]  /*2610*/  @!UP0 UIADD3 UR6, UPT, UPT, UR6, -UR10, URZ ;  /* 0x8000000a06068290 */ /* 0x000fe4000fffe0ff */
[----:B------:R-:W-:Y:S02]  /*2620*/  @!UP0 UIADD3 UR4, UPT, UPT, UR4, 0x1, URZ ;  /* 0x0000000104048890 */ /* 0x000fe4000fffe0ff */
[----:B------:R-:W-:Y:S02]  /*2630*/  UISETP.GE.U32.AND UP1, UPT, UR6, UR10, UPT ;  /* 0x0000000a0600728c */ /* 0x000fe4000bf26070 */
[----:B------:R-:W-:Y:S02]  /*2640*/  ULOP3.LUT UR6, UR5, UR54, URZ, 0x3c, !UPT ;  /* 0x0000003605067292 */ /* 0x000fe4000f8e3cff */
[----:B------:R-:W-:Y:S02]  /*2650*/  UIADD3 UR10, UPT, UPT, -UR8, URZ, URZ ;  /* 0x000000ff080a7290 */ /* 0x000fe4000fffe1ff */
[----:B------:R-:W-:-:S02]  /*2660*/  UISETP.GE.AND UP0, UPT, UR6, URZ, UPT ;  /* 0x000000ff0600728c */ /* 0x000fc4000bf06270 */
[----:B------:R-:W-:Y:S02]  /*2670*/  UIMAD UR10, UR56, UR10, UR46 ;  /* 0x0000000a380a72a4 */ /* 0x000fe4000f8e022e */
[----:B------:R-:W-:Y:S02]  /*2680*/  UIADD3 UR6, UPT, UPT, -UR5, URZ, URZ ;  /* 0x000000ff05067290 */ /* 0x000fe4000fffe1ff */
[----:B------:R-:W-:Y:S02]  /*2690*/  @UP1 UIADD3 UR4, UPT, UPT, UR4, 0x1, URZ ;  /* 0x0000000104041890 */ /* 0x000fe4000fffe0ff */
[----:B------:R-:W-:Y:S02]  /*26a0*/  ULEA UR10, UR10, UR64, 0x6 ;  /* 0x000000400a0a7291 */ /* 0x000fe4000f8e30ff */
[----:B------:R-:W-:-:S03]  /*26b0*/  UIMAD UR55, UR55, UR6, UR8 ;  /* 0x00000006373772a4 */ /* 0x000fc6000f8e0208 */
[----:B------:R-:W-:Y:S02]  /*26c0*/  UMOV UR49, UR4 ;  /* 0x0000000400317c82 */ /* 0x000fe40008000000 */
[----:B------:R-:W-:Y:S02]  /*26d0*/  @!UP0 UIADD3 UR49, UPT, UPT, -UR49, URZ, URZ ;  /* 0x000000ff31318290 */ /* 0x000fe4000fffe1ff */
[----:B------:R-:W-:Y:S02]  /*26e0*/  UISETP.GE.U32.AND UP0, UPT, UR65, 0x3f, UPT ;  /* 0x0000003f4100788c */ /* 0x000fe4000bf06070 */
[----:B------:R-:W-:-:S04]  /*26f0*/  @!UP2 ULOP3.LUT UR49, URZ, UR54, URZ, 0x33, !UPT ;  /* 0x00000036ff31a292 */ /* 0x000fc8000f8e33ff */
[----:B------:R-:W-:-:S04]  /*2700*/  UIADD3 UR4, UPT, UPT, -UR49, URZ, URZ ;  /* 0x000000ff31047290 */ /* 0x000fc8000fffe1ff */
[----:B------:R-:W-:Y:S01]  /*2710*/  UIMAD UR54, UR54, UR4, UR5 ;  /* 0x00000004363672a4 */ /* 0x000fe2000f8e0205 */
[----:B---34-:R-:W-:Y:S11]  /*2720*/  BRA.U !UP0, `(.L_x_23) ;  /* 0x00000005086c7547 */ /* 0x018ff6000b800000 */
[----:B------:R-:W2:Y:S01]  /*2730*/  LDCU UR11, c[0x0][0x5c8] ;  /* 0x0000b900ff0b77ac */ /* 0x000ea20008000800 */
[----:B------:R-:W2:Y:S01]  /*2740*/  LDCU UR37, c[0x0][0x600] ;  /* 0x0000c000ff2577ac */ /* 0x000ea20008000800 */
[----:B------:R-:W3:Y:S01]  /*2750*/  LDCU.64 UR12, c[0x0][0x5c0] ;  /* 0x0000b800ff0c77ac */ /* 0x000ee20008000a00 */
[----:B------:R-:W3:Y:S01]  /*2760*/  LDCU.64 UR8, c[0x0][0x5f8] ;  /* 0x0000bf00ff0877ac */ /* 0x000ee20008000a00 */
[----:B------:R-:W4:Y:S01]  /*2770*/  LDCU UR24, c[0x0][0x5a8] ;  /* 0x0000b500ff1877ac */ /* 0x000f220008000800 */
[----:B------:R-:W1:Y:S01]  /*2780*/  LDCU UR23, c[0x0][0x59c] ;  /* 0x0000b380ff1777ac */ /* 0x000e620008000800 */
[----:B------:R-:W1:Y:S01]  /*2790*/  LDCU UR22, c[0x0][0x590] ;  /* 0x0000b200ff1677ac */ /* 0x000e620008000800 */
[----:B------:R-:W1:Y:S01]  /*27a0*/  LDCU UR28, c[0x0][0x594] ;  /* 0x0000b280ff1c77ac */ /* 0x000e620008000800 */
[----:B------:R-:W1:Y:S01]  /*27b0*/  LDCU UR27, c[0x0][0x598] ;  /* 0x0000b300ff1b77ac */ /* 0x000e620008000800 */
[----:B------:R-:W1:Y:S01]  /*27c0*/  LDCU UR26, c[0x0][0x5ac] ;  /* 0x0000b580ff1a77ac */ /* 0x000e620008000800 */
[----:B------:R-:W1:Y:S01]  /*27d0*/  LDCU UR25, c[0x0][0x5b0] ;  /* 0x0000b600ff1977ac */ /* 0x000e620008000800 */
[----:B------:R-:W1:Y:S01]  /*27e0*/  LDCU UR5, c[0x0][0x5cc] ;  /* 0x0000b980ff0577ac */ /* 0x000e620008000800 */
[----:B------:R-:W1:Y:S01]  /*27f0*/  LDCU UR4, c[0x0][0x5ec] ;  /* 0x0000bd80ff0477ac */ /* 0x000e620008000800 */
[----:B------:R-:W1:Y:S01]  /*2800*/  LDCU.64 UR20, c[0x0][0x5a0] ;  /* 0x0000b400ff1477ac */ /* 0x000e620008000a00 */
[----:B------:R-:W1:Y:S01]  /*2810*/  LDCU.64 UR16, c[0x0][0x5d0] ;  /* 0x0000ba00ff1077ac */ /* 0x000e620008000a00 */
[----:B------:R-:W1:Y:S01]  /*2820*/  LDCU.64 UR6, c[0x0][0x5f0] ;  /* 0x0000be00ff0677ac */ /* 0x000e620008000a00 */
[----:B---3--:R-:W-:-:S02]  /*2830*/  UIMAD UR44, UR55, UR12, UR8 ;  /* 0x0000000c372c72a4 */ /* 0x008fc4000f8e0208 */
[----:B------:R-:W-:Y:S02]  /*2840*/  UIMAD UR38, UR54, UR13, UR9 ;  /* 0x0000000d362672a4 */ /* 0x000fe4000f8e0209 */
[----:B--2---:R-:W-:Y:S01]  /*2850*/  UIMAD UR37, UR49, UR11, UR37 ;  /* 0x0000000b312572a4 */ /* 0x004fe2000f8e0225 */
[----:B------:R-:W-:Y:S01]  /*2860*/  UMOV UR18, URZ ;  /* 0x000000ff00127c82 */ /* 0x000fe20008000000 */
[----:B----4-:R-:W-:-:S10]  /*2870*/  UMOV UR14, UR31 ;  /* 0x0000001f000e7c82 */ /* 0x010fd40008000000 */
.L_x_29:
[----:B---3--:R-:W-:Y:S01]  /*2880*/  @!P3 MOV R3, 0x1800 ;  /* 0x000018000003b802 */ /* 0x008fe20000000f00 */
[----:B------:R-:W-:Y:S01]  /*2890*/  ULEA UR11, UR14, UR30, 0x3 ;  /* 0x0000001e0e0b7291 */ /* 0x000fe2000f8e18ff */
[----:B----4-:R-:W-:Y:S11]  /*28a0*/  @P0 BRA `(.L_x_24) ;  /* 0x0000000000100947 */ /* 0x010ff60003800000 */
[----:B------:R-:W-:Y:S04]  /*28b0*/  MOV R4, UR29 ;  /* 0x0000001d00047c02 */ /* 0x000fe80008000f00 */
[----:B------:R-:W-:Y:S04]  /*28c0*/  SHF.L.U32 R4, R4, 0x1f, RZ ;  /* 0x0000001f04047819 */ /* 0x000fe800000006ff */
[----:B------:R-:W2:Y:S02]  /*28d0*/  SYNCS.PHASECHK.TRANS64.TRYWAIT P0, [UR11+0x240], R4 ;  /* 0x00024004ff0075a7 */ /* 0x000ea4000800110b */
[----:B--2---:R-:W-:Y:S05]  /*28e0*/  @!P0 BRA `(.L_x_25) ;  /* 0x00000088001c8947 */ /* 0x004fea0003800000 */
.L_x_24:
[----:B------:R3:W-:Y:S01]  /*28f0*/  @!P3 SYNCS.ARRIVE.TRANS64 RZ, [UR11], R3 ;  /* 0x00000003ffffb9a7 */ /* 0x0007e2000800000b */
[----:B------:R-:W-:Y:S04]  /*2900*/  ULOP3.LUT UR8, UR48, 0x2, URZ, 0xfc, !UPT ;  /* 0x0000000230087892 */ /* 0x000fe8000f8efcff */
[----:B------:R-:W-:Y:S09]  /*2910*/  UISETP.NE.AND UP0, UPT, UR8, 0x2, UPT ;  /* 0x000000020800788c */ /* 0x000ff2000bf05270 */
[----:B------:R-:W-:Y:S05]  /*2920*/  BRA.U UP0, `(.L_x_26) ;  /* 0x0000000100047547 */ /* 0x000fea000b800000 */
[----:B-1----:R-:W-:Y:S05]  /*2930*/  BPT.TRAP 0x1 ;  /* 0x000000040000795c */ /* 0x002fea0000300000 */
.L_x_26:
[----:B------:R-:W-:Y:S04]  /*2940*/  BSSY.RECONVERGENT B0, `(.L_x_27) ;  /* 0x0000003000007945 */ /* 0x000fe80003800200 */
[----:B------:R-:W-:Y:S05]  /*2950*/  @P2 BRA `(.L_x_28) ;  /* 0x0000000000042947 */ /* 0x000fea0003800000 */
[----:B-1----:R-:W-:Y:S05]  /*2960*/  BPT.TRAP 0x1 ;  /* 0x000000040000795c */ /* 0x002fea0000300000 */
.L_x_28:
[----:B-1----:R-:W-:Y:S05]  /*2970*/  BSYNC.RECONVERGENT B0 ;  /* 0x0000000000007941 */ /* 0x002fea0003800200 */
.L_x_27:
[----:B------:R-:W-:Y:S02]  /*2980*/  UIADD3 UR8, UPT, UPT, UR14, 0x1, URZ ;  /* 0x000000010e087890 */ /* 0x000fe4000fffe0ff */
[----:B------:R-:W-:Y:S02]  /*2990*/  USHF.L.U32 UR43, UR18, 0x5, URZ ;  /* 0x00000005122b7899 */ /* 0x000fe400080006ff */
[----:B------:R-:W-:Y:S02]  /*29a0*/  UISETP.NE.AND UP0, UPT, UR8, 0x48, UPT ;  /* 0x000000480800788c */ /* 0x000fe4000bf05270 */
[----:B------:R-:W-:Y:S02]  /*29b0*/  ULEA UR19, UR14, UR30, 0xb ;  /* 0x0000001e0e137291 */ /* 0x000fe4000f8e58ff */
[----:B------:R-:W-:Y:S02]  /*29c0*/  USEL UR9, URZ, 0x1, UP0 ;  /* 0x00000001ff097887 */ /* 0x000fe40008000000 */
[----:B------:R-:W-:Y:S02]  /*29d0*/  USEL UR31, UR8, URZ, UP0 ;  /* 0x000000ff081f7287 */ /* 0x000fe40008000000 */
[----:B------:R-:W-:Y:S02]  /*29e0*/  ULOP3.LUT UR29, UR29, UR9, URZ, 0x3c, !UPT ;  /* 0x000000091d1d7292 */ /* 0x000fe4000f8e3cff */
[----:B------:R-:W-:Y:S02]  /*29f0*/  ULEA UR8, UR31, UR30, 0x3 ;  /* 0x0000001e1f087291 */ /* 0x000fe4000f8e18ff */
[----:B------:R-:W-:Y:S02]  /*2a00*/  UISETP.NE.AND UP0, UPT, UR22, 0x1, UPT ;  /* 0x000000011600788c */ /* 0x000fe4000bf05270 */
[----:B------:R-:W-:Y:S01]  /*2a10*/  ULOP3.LUT UR41, UR11, 0xfefffff8, URZ, 0xc0, !UPT ;  /* 0xfefffff80b297892 */ /* 0x000fe2000f8ec0ff */
[----:B--2---:R-:W-:Y:S01]  /*2a20*/  MOV R0, UR29 ;  /* 0x0000001d00007c02 */ /* 0x004fe20008000f00 */
[----:B------:R-:W-:Y:S02]  /*2a30*/  UISETP.NE.AND UP2, UPT, UR24, 0x1, UPT ;  /* 0x000000011800788c */ /* 0x000fe4000bf45270 */
[----:B------:R-:W-:Y:S01]  /*2a40*/  UIADD3 UR34, UP1, UPT, UR50, 0x80, URZ ;  /* 0x0000008032227890 */ /* 0x000fe2000ff3e0ff */
[----:B------:R-:W-:Y:S01]  /*2a50*/  SHF.L.U32 R0, R0, 0x1f, RZ ;  /* 0x0000001f00007819 */ /* 0x000fe200000006ff */
[----:B------:R-:W-:Y:S02]  /*2a60*/  UIADD3 UR40, UPT, UPT, UR19, 0x2800, URZ ;  /* 0x0000280013287890 */ /* 0x000fe4000fffe0ff */
[----:B------:R-:W-:Y:S01]  /*2a70*/  UIADD3.X UR35, UPT, UPT, URZ, UR51, URZ, UP1, !UPT ;  /* 0x00000033ff237290 */ /* 0x000fe20008ffe4ff */
[----:B------:R2:W4:Y:S01]  /*2a80*/  SYNCS.PHASECHK.TRANS64.TRYWAIT P0, [UR8+0x240], R0 ;  /* 0x00024000ff0075a7 */ /* 0x0005220008001108 */
[----:B------:R-:W-:Y:S02]  /*2a90*/  UIMAD.WIDE.U32 UR8, UR43, UR28, URZ ;  /* 0x0000001c2b0872a5 */ /* 0x000fe4000f8e00ff */
[----:B------:R-:W-:Y:S02]  /*2aa0*/  ULEA UR8, UR38, UR44, 0x5 ;  /* 0x0000002c26087291 */ /* 0x000fe4000f8e28ff */
[----:B------:R-:W-:Y:S02]  /*2ab0*/  USHF.R.U32.HI UR9, URZ, UR27, UR9 ;  /* 0x0000001bff097299 */ /* 0x000fe40008011609 */
[----:B------:R-:W-:Y:S02]  /*2ac0*/  ULEA UR36, UR37, UR8, 0xa ;  /* 0x0000000825247291 */ /* 0x000fe4000f8e50ff */
[----:B------:R-:W-:Y:S02]  /*2ad0*/  USEL UR9, UR43, UR9, !UP0 ;  /* 0x000000092b097287 */ /* 0x000fe4000c000000 */
[----:B------:R-:W-:Y:S02]  /*2ae0*/  UISETP.NE.AND UP0, UPT, UR23, 0x1, UPT ;  /* 0x000000011700788c */ /* 0x000fe4000bf05270 */
[----:B------:R-:W-:Y:S02]  /*2af0*/  UIMAD.WIDE.U32 UR12, UR9, UR20, URZ ;  /* 0x00000014090c72a5 */ /* 0x000fe4000f8e00ff */
[----:B------:R-:W-:Y:S02]  /*2b00*/  ULEA UR12, UR14, UR30, 0xa ;  /* 0x0000001e0e0c7291 */ /* 0x000fe4000f8e50ff */
[----:B------:R-:W-:Y:S02]  /*2b10*/  USHF.R.U32.HI UR13, URZ, UR21, UR13 ;  /* 0x00000015ff0d7299 */ /* 0x000fe4000801160d */
[----:B------:R-:W-:Y:S02]  /*2b20*/  UIADD3 UR8, UPT, UPT, UR12, 0x26800, URZ ;  /* 0x000268000c087890 */ /* 0x000fe4000fffe0ff */
[----:B------:R-:W-:Y:S02]  /*2b30*/  USEL UR13, UR9, UR13, !UP0 ;  /* 0x0000000d090d7287 */ /* 0x000fe4000c000000 */
[----:B------:R-:W-:Y:S02]  /*2b40*/  UIADD3 UR12, UPT, UPT, -UR9, URZ, URZ ;  /* 0x000000ff090c7290 */ /* 0x000fe4000fffe1ff */
[----:B------:R-:W-:Y:S02]  /*2b50*/  UIMAD.WIDE.U32 UR14, UR13, UR26, URZ ;  /* 0x0000001a0d0e72a5 */ /* 0x000fe4000f8e00ff */
[----:B------:R-:W-:Y:S02]  /*2b60*/  UIMAD UR12, UR22, UR12, UR43 ;  /* 0x0000000c160c72a4 */ /* 0x000fe4000f8e022b */
[----:B------:R-:W-:Y:S02]  /*2b70*/  UIADD3 UR32, UP0, UPT, UR50, 0x180, URZ ;  /* 0x0000018032207890 */ /* 0x000fe4000ff1e0ff */
[----:B------:R-:W-:Y:S02]  /*2b80*/  UIADD3 UR18, UPT, UPT, UR18, 0x1, URZ ;  /* 0x0000000112127890 */ /* 0x000fe4000fffe0ff */
[----:B------:R-:W-:Y:S02]  /*2b90*/  UIADD3.X UR33, UPT, UPT, URZ, UR51, URZ, UP0, !UPT ;  /* 0x00000033ff217290 */ /* 0x000fe400087fe4ff */
[----:B------:R-:W-:Y:S01]  /*2ba0*/  UISETP.NE.AND UP0, UPT, UR18, UR45, UPT ;  /* 0x0000002d1200728c */ /* 0x000fe2000bf05270 */
[----:B------:R-:W-:Y:S01]  /*2bb0*/  UMOV UR46, 0x0 ;  /* 0x00000000002e7882 */ /* 0x000fe20000000000 */
[----:B------:R-:W-:Y:S01]  /*2bc0*/  UMOV UR47, 0x10000000 ;  /* 0x10000000002f7882 */ /* 0x000fe20000000000 */
[----:B------:R-:W-:Y:S01]  /*2bd0*/  UMOV UR14, UR15 ;  /* 0x0000000f000e7c82 */ /* 0x000fe20008000000 */
[----:B------:R-:W-:Y:S01]  /*2be0*/  UTMALDG.2D.2CTA [UR40], [UR34], desc[UR46] ;  /* 0x00002e28220075b4 */ /* 0x000fe20008209000 */
[----:B------:R-:W-:Y:S01]  /*2bf0*/  USHF.R.U32.HI UR11, URZ, UR25, UR14 ;  /* 0x00000019ff0b7299 */ /* 0x000fe2000801160e */
[----:B------:R-:W-:Y:S03]  /*2c00*/  UMOV UR19, UR45 ;  /* 0x0000002d00137c82 */ /* 0x000fe60008000000 */
[----:B------:R-:W-:Y:S02]  /*2c10*/  USEL UR14, UR13, UR11, !UP2 ;  /* 0x0000000b0d0e7287 */ /* 0x000fe4000d000000 */
[----:B------:R-:W-:Y:S02]  /*2c20*/  UIADD3 UR11, UPT, UPT, -UR13, URZ, URZ ;  /* 0x000000ff0d0b7290 */ /* 0x000fe4000fffe1ff */
[----:B------:R-:W-:Y:S02]  /*2c30*/  UIADD3 UR15, UPT, UPT, -UR14, URZ, URZ ;  /* 0x000000ff0e0f7290 */ /* 0x000fe4000fffe1ff */
[----:B------:R-:W-:Y:S02]  /*2c40*/  UIMAD UR9, UR23, UR11, UR9 ;  /* 0x0000000b170972a4 */ /* 0x000fe4000f8e0209 */
[----:B------:R-:W-:Y:S02]  /*2c50*/  UIMAD UR13, UR24, UR15, UR13 ;  /* 0x0000000f180d72a4 */ /* 0x000fe4000f8e020d */
[----:B------:R-:W-:Y:S02]  /*2c60*/  UIMAD UR11, UR12, UR5, UR4 ;  /* 0x000000050c0b72a4 */ /* 0x000fe4000f8e0204 */
[----:B------:R-:W-:Y:S02]  /*2c70*/  UIMAD UR12, UR9, UR16, UR6 ;  /* 0x00000010090c72a4 */ /* 0x000fe4000f8e0206 */
[----:B------:R-:W-:Y:S02]  /*2c80*/  UIMAD UR13, UR13, UR17, UR7 ;  /* 0x000000110d0d72a4 */ /* 0x000fe4000f8e0207 */
[----:B------:R-:W-:Y:S01]  /*2c90*/  UPRMT UR15, UR36, 0x5410, URZ ;  /* 0x00005410240f7896 */ /* 0x000fe200080000ff */
[----:B------:R-:W-:Y:S08]  /*2ca0*/  UMOV UR9, UR41 ;  /* 0x0000002900097c82 */ /* 0x000ff00008000000 */
[----:B------:R1:W-:Y:S02]  /*2cb0*/  UTMALDG.5D.IM2COL.2CTA [UR8], [UR32], UR15, desc[UR46] ;  /* 0x00002e08200073b4 */ /* 0x0003e4000826100f */
[----:B-1----:R-:W-:Y:S01]  /*2cc0*/  UMOV UR14, UR31 ;  /* 0x0000001f000e7c82 */ /* 0x002fe20008000000 */
[----:B--2---:R-:W-:Y:S05]  /*2cd0*/  BRA.U UP0, `(.L_x_29) ;  /* 0xfffffff900e87547 */ /* 0x004fea000b83ffff */
.L_x_23:
[----:B------:R-:W-:Y:S01]  /*2ce0*/  ULEA UR4, UR31, UR30, 0x3 ;  /* 0x0000001e1f047291 */ /* 0x000fe2000f8e18ff */
[----:B------:R-:W-:Y:S01]  /*2cf0*/  MOV R0, UR29 ;  /* 0x0000001d00007c02 */ /* 0x000fe20008000f00 */
[----:B------:R-:W-:Y:S01]  /*2d00*/  @!P1 SYNCS.ARRIVE.TRANS64.A1T0 RZ, [UR30+0x498], RZ ;  /* 0x000498ffffff99a7 */ /* 0x000fe2000810001e */
[----:B------:R-:W-:Y:S02]  /*2d10*/  UISETP.GT.AND UP0, UPT, UR60, UR59, UPT ;  /* 0x0000003b3c00728c */ /* 0x000fe4000bf04270 */
[----:B------:R-:W-:-:S04]  /*2d20*/  SHF.L.U32 R0, R0, 0x1f, RZ ;  /* 0x0000001f00007819 */ /* 0x000fc800000006ff */
[----:B----4-:R2:W4:Y:S03]  /*2d30*/  SYNCS.PHASECHK.TRANS64.TRYWAIT P0, [UR4+0x240], R0 ;  /* 0x00024000ff0075a7 */ /* 0x0105260008001104 */
[----:B------:R-:W-:Y:S05]  /*2d40*/  BRA.U !UP0, `(.L_x_30) ;  /* 0x0000000508687547 */ /* 0x000fea000b800000 */
[----:B------:R-:W1:Y:S01]  /*2d50*/  LDCU.64 UR8, c[0x0][0x5c0] ;  /* 0x0000b800ff0877ac */ /* 0x000e620008000a00 */
[----:B------:R-:W1:Y:S01]  /*2d60*/  LDCU.64 UR36, c[0x0][0x5f8] ;  /* 0x0000bf00ff2477ac */ /* 0x000e620008000a00 */
[----:B------:R-:W3:Y:S01]  /*2d70*/  LDCU UR12, c[0x0][0x5c8] ;  /* 0x0000b900ff0c77ac */ /* 0x000ee20008000800 */
[----:B------:R-:W3:Y:S01]  /*2d80*/  LDCU UR11, c[0x0][0x600] ;  /* 0x0000c000ff0b77ac */ /* 0x000ee20008000800 */
[----:B------:R-:W2:Y:S01]  /*2d90*/  LDCU UR23, c[0x0][0x5a8] ;  /* 0x0000b500ff1777ac */ /* 0x000ea20008000800 */
[----:B------:R-:W2:Y:S01]  /*2da0*/  LDCU UR22, c[0x0][0x59c] ;  /* 0x0000b380ff1677ac */ /* 0x000ea20008000800 */
[----:B-1----:R-:W-:Y:S01]  /*2db0*/  UIMAD UR38, UR55, UR8, UR36 ;  /* 0x00000008372672a4 */ /* 0x002fe2000f8e0224 */
[----:B------:R-:W1:Y:S01]  /*2dc0*/  LDCU UR18, c[0x0][0x590] ;  /* 0x0000b200ff1277ac */ /* 0x000e620008000800 */
[----:B---3--:R-:W-:Y:S01]  /*2dd0*/  UIMAD UR36, UR49, UR12, UR11 ;  /* 0x0000000c312472a4 */ /* 0x008fe2000f8e020b */
[----:B------:R-:W3:Y:S01]  /*2de0*/  LDCU UR27, c[0x0][0x594] ;  /* 0x0000b280ff1b77ac */ /* 0x000ee20008000800 */
        /* <DEDUP_REMOVED lines=8> */
[----:B------:R-:W-:-:S02]  /*2e70*/  UIMAD UR37, UR54, UR9, UR37 ;  /* 0x00000009362572a4 */ /* 0x000fc4000f8e0225 */
[----:B------:R-:W-:Y:S01]  /*2e80*/  UIADD3 UR44, UPT, UPT, UR61, UR19, URZ ;  /* 0x000000133d2c7290 */ /* 0x000fe2000fffe0ff */
[----:B--2---:R-:W-:-:S11]  /*2e90*/  UMOV UR11, UR31 ;  /* 0x0000001f000b7c82 */ /* 0x004fd60008000000 */
.L_x_36:
[----:B----4-:R-:W-:Y:S01]  /*2ea0*/  @!P3 MOV R3, 0x1800 ;  /* 0x000018000003b802 */ /* 0x010fe20000000f00 */
[----:B------:R-:W-:Y:S01]  /*2eb0*/  ULEA UR28, UR11, UR30, 0x3 ;  /* 0x0000001e0b1c7291 */ /* 0x000fe2000f8e18ff */
[----:B--2-4-:R-:W-:Y:S11]  /*2ec0*/  @P0 BRA `(.L_x_31) ;  /* 0x0000000000100947 */ /* 0x014ff60003800000 */
[----:B------:R-:W-:Y:S04]  /*2ed0*/  MOV R4, UR29 ;  /* 0x0000001d00047c02 */ /* 0x000fe80008000f00 */
[----:B------:R-:W-:Y:S04]  /*2ee0*/  SHF.L.U32 R4, R4, 0x1f, RZ ;  /* 0x0000001f04047819 */ /* 0x000fe800000006ff */
[----:B------:R-:W2:Y:S02]  /*2ef0*/  SYNCS.PHASECHK.TRANS64.TRYWAIT P0, [UR28+0x240], R4 ;  /* 0x00024004ff0075a7 */ /* 0x000ea4000800111c */
[----:B--2---:R-:W-:Y:S05]  /*2f00*/  @!P0 BRA `(.L_x_32) ;  /* 0x0000008000ac8947 */ /* 0x004fea0003800000 */
.L_x_31:
[----:B------:R4:W-:Y:S01]  /*2f10*/  @!P3 SYNCS.ARRIVE.TRANS64 RZ, [UR28], R3 ;  /* 0x00000003ffffb9a7 */ /* 0x0009e2000800001c */
[----:B------:R-:W-:Y:S04]  /*2f20*/  ULOP3.LUT UR8, UR48, 0x2, URZ, 0xfc, !UPT ;  /* 0x0000000230087892 */ /* 0x000fe8000f8efcff */
[----:B------:R-:W-:Y:S09]  /*2f30*/  UISETP.NE.AND UP0, UPT, UR8, 0x2, UPT ;  /* 0x000000020800788c */ /* 0x000ff2000bf05270 */
[----:B------:R-:W-:Y:S05]  /*2f40*/  BRA.U UP0, `(.L_x_33) ;  /* 0x0000000100047547 */ /* 0x000fea000b800000 */
[----:B-1-3--:R-:W-:Y:S05]  /*2f50*/  BPT.TRAP 0x1 ;  /* 0x000000040000795c */ /* 0x00afea0000300000 */
.L_x_33:
[----:B------:R-:W-:Y:S04]  /*2f60*/  BSSY.RECONVERGENT B0, `(.L_x_34) ;  /* 0x0000003000007945 */ /* 0x000fe80003800200 */
[----:B------:R-:W-:Y:S05]  /*2f70*/  @P2 BRA `(.L_x_35) ;  /* 0x0000000000042947 */ /* 0x000fea0003800000 */
[----:B-1-3--:R-:W-:Y:S05]  /*2f80*/  BPT.TRAP 0x1 ;  /* 0x000000040000795c */ /* 0x00afea0000300000 */
.L_x_35:
[----:B-1-3--:R-:W-:Y:S05]  /*2f90*/  BSYNC.RECONVERGENT B0 ;  /* 0x0000000000007941 */ /* 0x00afea0003800200 */
.L_x_34:
[----:B------:R-:W-:Y:S02]  /*2fa0*/  UIADD3 UR8, UPT, UPT, UR11, 0x1, URZ ;  /* 0x000000010b087890 */ /* 0x000fe4000fffe0ff */
[----:B------:R-:W-:Y:S02]  /*2fb0*/  USHF.L.U32 UR43, UR19, 0x5, URZ ;  /* 0x00000005132b7899 */ /* 0x000fe400080006ff */
[----:B------:R-:W-:Y:S02]  /*2fc0*/  UISETP.NE.AND UP0, UPT, UR8, 0x48, UPT ;  /* 0x000000480800788c */ /* 0x000fe4000bf05270 */
[----:B------:R-:W-:Y:S02]  /*2fd0*/  UISETP.NE.AND UP2, UPT, UR23, 0x1, UPT ;  /* 0x000000011700788c */ /* 0x000fe4000bf45270 */
[----:B------:R-:W-:Y:S02]  /*2fe0*/  USEL UR9, URZ, 0x1, UP0 ;  /* 0x00000001ff097887 */ /* 0x000fe40008000000 */
[----:B------:R-:W-:Y:S02]  /*2ff0*/  USEL UR31, UR8, URZ, UP0 ;  /* 0x000000ff081f7287 */ /* 0x000fe40008000000 */
[----:B------:R-:W-:Y:S02]  /*3000*/  ULOP3.LUT UR29, UR29, UR9, URZ, 0x3c, !UPT ;  /* 0x000000091d1d7292 */ /* 0x000fe4000f8e3cff */
[----:B------:R-:W-:Y:S02]  /*3010*/  ULEA UR8, UR31, UR30, 0x3 ;  /* 0x0000001e1f087291 */ /* 0x000fe4000f8e18ff */
[----:B------:R-:W-:Y:S02]  /*3020*/  UISETP.NE.AND UP0, UPT, UR18, 0x1, UPT ;  /* 0x000000011200788c */ /* 0x000fe4000bf05270 */
[----:B------:R-:W-:Y:S01]  /*3030*/  UIADD3 UR34, UP1, UPT, UR50, 0x80, URZ ;  /* 0x0000008032227890 */ /* 0x000fe2000ff3e0ff */
[----:B--2---:R-:W-:Y:S01]  /*3040*/  MOV R0, UR29 ;  /* 0x0000001d00007c02 */ /* 0x004fe20008000f00 */
[----:B------:R-:W-:Y:S02]  /*3050*/  ULEA UR33, UR37, UR38, 0x5 ;  /* 0x0000002625217291 */ /* 0x000fe4000f8e28ff */
[----:B------:R-:W-:Y:S01]  /*3060*/  ULOP3.LUT UR41, UR28, 0xfefffff8, URZ, 0xc0, !UPT ;  /* 0xfefffff81c297892 */ /* 0x000fe2000f8ec0ff */
[----:B------:R-:W-:Y:S01]  /*3070*/  SHF.L.U32 R0, R0, 0x1f, RZ ;  /* 0x0000001f00007819 */ /* 0x000fe200000006ff */
[----:B------:R-:W-:Y:S02]  /*3080*/  UIADD3.X UR35, UPT, UPT, URZ, UR51, URZ, UP1, !UPT ;  /* 0x00000033ff237290 */ /* 0x000fe40008ffe4ff */
[----:B------:R-:W-:Y:S01]  /*3090*/  ULEA UR28, UR36, UR33, 0xa ;  /* 0x00000021241c7291 */ /* 0x000fe2000f8e50ff */
[----:B------:R1:W2:Y:S01]  /*30a0*/  SYNCS.PHASECHK.TRANS64.TRYWAIT P0, [UR8+0x240], R0 ;  /* 0x00024000ff0075a7 */ /* 0x0002a20008001108 */
[----:B------:R-:W-:Y:S02]  /*30b0*/  UIMAD.WIDE.U32 UR8, UR43, UR27, URZ ;  /* 0x0000001b2b0872a5 */ /* 0x000fe4000f8e00ff */
[----:B------:R-:W-:Y:S02]  /*30c0*/  ULEA UR8, UR11, UR30, 0xb ;  /* 0x0000001e0b087291 */ /* 0x000fe4000f8e58ff */
[----:B------:R-:W-:Y:S02]  /*30d0*/  USHF.R.U32.HI UR9, URZ, UR26, UR9 ;  /* 0x0000001aff097299 */ /* 0x000fe40008011609 */
[----:B------:R-:W-:Y:S02]  /*30e0*/  UIADD3 UR40, UPT, UPT, UR8, 0x2800, URZ ;  /* 0x0000280008287890 */ /* 0x000fe4000fffe0ff */
[----:B------:R-:W-:Y:S02]  /*30f0*/  USEL UR9, UR43, UR9, !UP0 ;  /* 0x000000092b097287 */ /* 0x000fe4000c000000 */
[----:B------:R-:W-:Y:S02]  /*3100*/  UISETP.NE.AND UP0, UPT, UR22, 0x1, UPT ;  /* 0x000000011600788c */ /* 0x000fe4000bf05270 */
[----:B------:R-:W-:Y:S02]  /*3110*/  UIMAD.WIDE.U32 UR12, UR9, UR20, URZ ;  /* 0x00000014090c72a5 */ /* 0x000fe4000f8e00ff */
[----:B------:R-:W-:Y:S02]  /*3120*/  ULEA UR12, UR11, UR30, 0xa ;  /* 0x0000001e0b0c7291 */ /* 0x000fe4000f8e50ff */
[----:B------:R-:W-:Y:S02]  /*3130*/  USHF.R.U32.HI UR13, URZ, UR21, UR13 ;  /* 0x00000015ff0d7299 */ /* 0x000fe4000801160d */
[----:B------:R-:W-:Y:S02]  /*3140*/  UIADD3 UR19, UPT, UPT, UR19, 0x1, URZ ;  /* 0x0000000113137890 */ /* 0x000fe4000fffe0ff */
[----:B------:R-:W-:Y:S02]  /*3150*/  USEL UR13, UR9, UR13, !UP0 ;  /* 0x0000000d090d7287 */ /* 0x000fe4000c000000 */
[----:B------:R-:W-:Y:S02]  /*3160*/  UIADD3 UR32, UP0, UPT, UR50, 0x180, URZ ;  /* 0x0000018032207890 */ /* 0x000fe4000ff1e0ff */
[----:B------:R-:W-:Y:S02]  /*3170*/  UIMAD.WIDE.U32 UR14, UR13, UR25, URZ ;  /* 0x000000190d0e72a5 */ /* 0x000fe4000f8e00ff */
[----:B------:R-:W-:Y:S02]  /*3180*/  UIADD3.X UR33, UPT, UPT, URZ, UR51, URZ, UP0, !UPT ;  /* 0x00000033ff217290 */ /* 0x000fe400087fe4ff */
[----:B------:R-:W-:Y:S01]  /*3190*/  UISETP.NE.AND UP0, UPT, UR19, UR44, UPT ;  /* 0x0000002c1300728c */ /* 0x000fe2000bf05270 */
[----:B------:R-:W-:Y:S01]  /*31a0*/  UMOV UR46, 0x0 ;  /* 0x00000000002e7882 */ /* 0x000fe20000000000 */
[----:B------:R-:W-:Y:S01]  /*31b0*/  UMOV UR47, 0x10000000 ;  /* 0x10000000002f7882 */ /* 0x000fe20000000000 */
[----:B------:R-:W-:Y:S01]  /*31c0*/  UMOV UR8, UR15 ;  /* 0x0000000f00087c82 */ /* 0x000fe20008000000 */
[----:B------:R-:W-:Y:S01]  /*31d0*/  UTMALDG.2D.2CTA [UR40], [UR34], desc[UR46] ;  /* 0x00002e28220075b4 */ /* 0x000fe20008209000 */
[----:B------:R-:W-:Y:S02]  /*31e0*/  USHF.R.U32.HI UR11, URZ, UR24, UR8 ;  /* 0x00000018ff0b7299 */ /* 0x000fe40008011608 */
[----:B------:R-:W-:Y:S02]  /*31f0*/  UIADD3 UR8, UPT, UPT, UR12, 0x26800, URZ ;  /* 0x000268000c087890 */ /* 0x000fe4000fffe0ff */
[----:B------:R-:W-:Y:S02]  /*3200*/  USEL UR14, UR13, UR11, !UP2 ;  /* 0x0000000b0d0e7287 */ /* 0x000fe4000d000000 */
[----:B------:R-:W-:Y:S02]  /*3210*/  UIADD3 UR12, UPT, UPT, -UR9, URZ, URZ ;  /* 0x000000ff090c7290 */ /* 0x000fe4000fffe1ff */
[----:B------:R-:W-:Y:S02]  /*3220*/  UIADD3 UR11, UPT, UPT, -UR13, URZ, URZ ;  /* 0x000000ff0d0b7290 */ /* 0x000fe4000fffe1ff */
[----:B------:R-:W-:Y:S02]  /*3230*/  UIADD3 UR15, UPT, UPT, -UR14, URZ, URZ ;  /* 0x000000ff0e0f7290 */ /* 0x000fe4000fffe1ff */
[----:B------:R-:W-:Y:S02]  /*3240*/  UIMAD UR12, UR18, UR12, UR43 ;  /* 0x0000000c120c72a4 */ /* 0x000fe4000f8e022b */
        /* <DEDUP_REMOVED lines=8> */
[----:B---3--:R-:W-:Y:S01]  /*32d0*/  UMOV UR11, UR31 ;  /* 0x0000001f000b7c82 */ /* 0x008fe20008000000 */
[----:B-1----:R-:W-:Y:S05]  /*32e0*/  BRA.U UP0, `(.L_x_36) ;  /* 0xfffffff900ec7547 */ /* 0x002fea000b83ffff */
.L_x_30:
[----:B---34-:R-:W-:Y:S01]  /*32f0*/  SHF.L.U32 R3, R2, 0x1f, RZ ;  /* 0x0000001f02037819 */ /* 0x018fe200000006ff */
[----:B------:R-:W-:-:S03]  /*3300*/  NOP ;  /* 0x0000000000007918 */ /* 0x000fc60000000000 */
[----:B--2---:R-:W2:Y:S02]  /*3310*/  SYNCS.PHASECHK.TRANS64.TRYWAIT P0, [UR30+0x4a0], R3 ;  /* 0x0004a003ff0075a7 */ /* 0x004ea4000800111e */
[----:B--2---:R-:W-:Y:S05]  /*3320*/  @!P0 BRA `(.L_x_37) ;  /* 0x0000007c00bc8947 */ /* 0x004fea0003800000 */
.L_x_180:
[----:B------:R-:W3:Y:S01]  /*3330*/  LDS.128 R4, [UR30+0x4e0] ;  /* 0x0004e01eff047984 */ /* 0x000ee20008000c00 */
[----:B------:R-:W-:Y:S02]  /*3340*/  UIADD3 UR4, UPT, UPT, UR30, 0x4a8, URZ ;  /* 0x000004a81e047890 */ /* 0x000fe4000fffe0ff */
[----:B------:R-:W-:Y:S01]  /*3350*/  UISETP.GE.AND UP0, UPT, UR39, 0x1, UPT ;  /* 0x000000012700788c */ /* 0x000fe2000bf06270 */
[----:B------:R-:W-:Y:S01]  /*3360*/  @!PT LDS RZ, [RZ] ;  /* 0x00000000fffff984 */ /* 0x000fe20000000800 */
[----:B------:R-:W-:Y:S01]  /*3370*/  @!PT LDS RZ, [RZ] ;  /* 0x00000000fffff984 */ /* 0x000fe20000000800 */
[----:B------:R-:W-:Y:S01]  /*3380*/  @!PT LDS RZ, [RZ] ;  /* 0x00000000fffff984 */ /* 0x000fe20000000800 */
[----:B------:R-:W-:Y:S01]  /*3390*/  @!PT LDS RZ, [RZ] ;  /* 0x00000000fffff984 */ /* 0x000fe20000000800 */
[----:B------:R4:W-:Y:S06]  /*33a0*/  MEMBAR.ALL.CTA ;  /* 0x0000000000007992 */ /* 0x0009ec0000008000 */
[----:B----4-:R-:W4:Y:S01]  /*33b0*/  FENCE.VIEW.ASYNC.S ;  /* 0x00000000000073c6 */ /* 0x010f220000000000 */
[----:B------:R-:W-:-:S09]  /*33c0*/  UPRMT UR4, URZ, 0x654, UR4 ;  /* 0x00000654ff047896 */ /* 0x000fd20008000004 */
[----:B----4-:R-:W-:Y:S01]  /*33d0*/  SYNCS.ARRIVE.TRANS64.RED.A1T0 RZ, [UR4], RZ ;  /* 0x000000ffffff79a7 */ /* 0x010fe20008100404 */
[----:B---3--:R-:W-:-:S13]  /*33e0*/  LOP3.LUT P0, RZ, R6, 0x1, RZ, 0xc0, !PT ;  /* 0x0000000106ff7812 */ /* 0x008fda000780c0ff */
[----:B------:R-:W-:Y:S01]  /*33f0*/  VOTEU.ANY UP1, P0 ;  /* 0x0000000000ff7886 */ /* 0x000fe20000020100 */
[----:B------:R-:W-:-:S13]  /*3400*/  PLOP3.LUT P0, PT, PT, PT, UP1, 0x80, 0x8 ;  /* 0x000000000008781c */ /* 0x000fda0003f0f018 */
[----:B--2---:R-:W-:Y:S02]  /*3410*/  @P0 MOV R0, R4 ;  /* 0x0000000400000202 */ /* 0x004fe40000000f00 */
[----:B------:R-:W-:Y:S02]  /*3420*/  @P0 LOP3.LUT R4, R5, 0xffff, RZ, 0xc0, !PT ;  /* 0x0000ffff05040812 */ /* 0x000fe400078ec0ff */
[----:B------:R-:W-:Y:S02]  /*3430*/  @P0 R2UR UR6, R0 ;  /* 0x00000000000602ca */ /* 0x000fe400000e0000 */
[----:B------:R-:W-:-:S11]  /*3440*/  @P0 R2UR UR5, R4 ;  /* 0x00000000040502ca */ /* 0x000fd600000e0000 */
[----:B------:R-:W-:Y:S02]  /*3450*/  @UP1 UMOV UR53, UR6 ;  /* 0x0000000600351c82 */ /* 0x000fe40008000000 */
[----:B------:R-:W-:Y:S01]  /*3460*/  @UP1 UMOV UR52, UR5 ;  /* 0x0000000500341c82 */ /* 0x000fe20008000000 */
[----:B------:R-:W-:Y:S05]  /*3470*/  BRA.U !UP0, `(.L_x_38) ;  /* 0x0000000108d47547 */ /* 0x000fea000b800000 */
[----:B------:R-:W1:Y:S01]  /*3480*/  LDCU.128 UR16, c[0x0][0xc10] ;  /* 0x00018200ff1077ac */ /* 0x000e620008000c00 */
[----:B------:R-:W2:Y:S01]  /*3490*/  LDCU UR20, c[0x0][0xc20] ;  /* 0x00018400ff1477ac */ /* 0x000ea20008000800 */
[----:B------:R-:W3:Y:S01]  /*34a0*/  LDCU UR13, c[0x0][0xc0c] ;  /* 0x00018180ff0d77ac */ /* 0x000ee20008000800 */
[----:B------:R-:W4:Y:S01]  /*34b0*/  LDCU.64 UR14, c[0x0][0xc28] ;  /* 0x00018500ff0e77ac */ /* 0x000f220008000a00 */
[----:B------:R-:W-:Y:S02]  /*34c0*/  UISETP.NE.AND UP3, UPT, UR39, 0x1, UPT ;  /* 0x000000012700788c */ /* 0x000fe4000bf65270 */
[----:B-1----:R-:W-:Y:S02]  /*34d0*/  UIMAD.WIDE.U32 UR4, UR57, UR19, URZ ;  /* 0x00000013390472a5 */ /* 0x002fe4000f8e00ff */
[----:B------:R-:W-:Y:S02]  /*34e0*/  UIMAD.WIDE.U32 UR6, UR58, UR16, URZ ;  /* 0x000000103a0672a5 */ /* 0x000fe4000f8e00ff */
[----:B------:R-:W-:-:S02]  /*34f0*/  UISETP.NE.AND UP0, UPT, UR18, 0x1, UPT ;  /* 0x000000011200788c */ /* 0x000fc4000bf05270 */
[----:B------:R-:W-:Y:S01]  /*3500*/  UIMAD.WIDE.U32 UR10, UR52, UR19, URZ ;  /* 0x00000013340a72a5 */ /* 0x000fe2000f8e00ff */
[----:B------:R-:W-:Y:S01]  /*3510*/  UMOV UR4, UR5 ;  /* 0x0000000500047c82 */ /* 0x000fe20008000000 */
[----:B---3--:R-:W-:Y:S02]  /*3520*/  UISETP.NE.AND UP2, UPT, UR13, 0x1, UPT ;  /* 0x000000010d00788c */ /* 0x008fe4000bf45270 */
[----:B--2---:R-:W-:Y:S02]  /*3530*/  USHF.R.U32.HI UR5, URZ, UR20, UR4 ;  /* 0x00000014ff057299 */ /* 0x004fe40008011604 */
[----:B------:R-:W-:Y:S01]  /*3540*/  UIMAD.WIDE.U32 UR8, UR53, UR16, URZ ;  /* 0x00000010350872a5 */ /* 0x000fe2000f8e00ff */
[----:B------:R-:W-:Y:S01]  /*3550*/  UMOV UR4, UR7 ;  /* 0x0000000700047c82 */ /* 0x000fe20008000000 */
[----:B------:R-:W-:Y:S02]  /*3560*/  USEL UR5, UR57, UR5, !UP0 ;  /* 0x0000000539057287 */ /* 0x000fe4000c000000 */
[----:B------:R-:W-:-:S02]  /*3570*/  USHF.R.U32.HI UR4, URZ, UR17, UR4 ;  /* 0x00000011ff047299 */ /* 0x000fc40008011604 */
[----:B----4-:R-:W-:Y:S02]  /*3580*/  UIMAD.WIDE.U32 UR6, UR5, UR14, URZ ;  /* 0x0000000e050672a5 */ /* 0x010fe4000f8e00ff */
[----:B------:R-:W-:Y:S01]  /*3590*/  USEL UR12, UR58, UR4, !UP2 ;  /* 0x000000043a0c7287 */ /* 0x000fe2000d000000 */
[----:B------:R-:W-:Y:S02]  /*35a0*/  UMOV UR8, UR9 ;  /* 0x0000000900087c82 */ /* 0x000fe40008000000 */
[----:B------:R-:W-:Y:S01]  /*35b0*/  UMOV UR4, UR11 ;  /* 0x0000000b00047c82 */ /* 0x000fe20008000000 */
[----:B------:R-:W-:Y:S01]  /*35c0*/  UIMAD.WIDE.U32 UR10, UR12, UR14, URZ ;  /* 0x0000000e0c0a72a5 */ /* 0x000fe2000f8e00ff */
[----:B------:R-:W-:Y:S01]  /*35d0*/  UMOV UR6, UR7 ;  /* 0x0000000700067c82 */ /* 0x000fe20008000000 */
[----:B------:R-:W-:Y:S02]  /*35e0*/  USHF.R.U32.HI UR4, URZ, UR20, UR4 ;  /* 0x00000014ff047299 */ /* 0x000fe40008011604 */
[----:B------:R-:W-:-:S02]  /*35f0*/  @UP3 USHF.R.U32.HI UR5, URZ, UR15, UR6 ;  /* 0x0000000fff053299 */ /* 0x000fc40008011606 */
[----:B------:R-:W-:Y:S01]  /*3600*/  USHF.R.U32.HI UR17, URZ, UR17, UR8 ;  /* 0x00000011ff117299 */ /* 0x000fe20008011608 */
[----:B------:R-:W-:Y:S01]  /*3610*/  UMOV UR6, UR11 ;  /* 0x0000000b00067c82 */ /* 0x000fe20008000000 */
[----:B------:R-:W-:Y:S02]  /*3620*/  USEL UR4, UR52, UR4, !UP0 ;  /* 0x0000000434047287 */ /* 0x000fe4000c000000 */
[----:B------:R-:W-:Y:S02]  /*3630*/  @UP3 USHF.R.U32.HI UR12, URZ, UR15, UR6 ;  /* 0x0000000fff0c3299 */ /* 0x000fe40008011606 */
[----:B------:R-:W-:Y:S02]  /*3640*/  UIMAD UR6, UR39, UR5, URZ ;  /* 0x00000005270672a4 */ /* 0x000fe4000f8e02ff */
[----:B------:R-:W-:Y:S02]  /*3650*/  USEL UR5, UR53, UR17, !UP2 ;  /* 0x0000001135057287 */ /* 0x000fe4000d000000 */
[----:B------:R-:W-:-:S02]  /*3660*/  UIMAD UR8, UR39, UR12, URZ ;  /* 0x0000000c270872a4 */ /* 0x000fc4000f8e02ff */
[----:B------:R-:W-:Y:S02]  /*3670*/  UISETP.GE.AND UP0, UPT, UR4, UR6, UPT ;  /* 0x000000060400728c */ /* 0x000fe4000bf06270 */
[----:B------:R-:W-:Y:S02]  /*3680*/  UIMAD.WIDE.U32 UR6, UR4, UR14, URZ ;  /* 0x0000000e040672a5 */ /* 0x000fe4000f8e00ff */
[----:B------:R-:W-:Y:S02]  /*3690*/  UISETP.GE.OR UP0, UPT, UR5, UR8, UP0 ;  /* 0x000000080500728c */ /* 0x000fe40008706670 */
[----:B------:R-:W-:Y:S02]  /*36a0*/  UIMAD.WIDE.U32 UR8, UR5, UR14, URZ ;  /* 0x0000000e050872a5 */ /* 0x000fe4000f8e00ff */
[----:B------:R-:W-:Y:S01]  /*36b0*/  UIADD3 UR10, UPT, UPT, -UR4, URZ, URZ ;  /* 0x000000ff040a7290 */ /* 0x000fe2000fffe1ff */
[----:B------:R-:W-:Y:S02]  /*36c0*/  UMOV UR6, UR7 ;  /* 0x0000000700067c82 */ /* 0x000fe40008000000 */
[----:B------:R-:W-:-:S02]  /*36d0*/  USHF.R.U32.HI UR6, URZ, UR15, UR6 ;  /* 0x0000000fff067299 */ /* 0x000fc40008011606 */
[----:B------:R-:W-:Y:S02]  /*36e0*/  UIMAD UR10, UR18, UR10, UR52 ;  /* 0x0000000a120a72a4 */ /* 0x000fe4000f8e0234 */
[----:B------:R-:W-:Y:S01]  /*36f0*/  USEL UR6, UR4, UR6, !UP3 ;  /* 0x0000000604067287 */ /* 0x000fe2000d800000 */
[----:B------:R-:W-:Y:S01]  /*3700*/  @!UP0 UMOV UR7, UR9 ;  /* 0x0000000900078c82 */ /* 0x000fe20008000000 */
[----:B------:R-:W-:Y:S02]  /*3710*/  UIADD3 UR9, UPT, UPT, -UR5, URZ, URZ ;  /* 0x000000ff05097290 */ /* 0x000fe4000fffe1ff */
[----:B------:R-:W-:Y:S02]  /*3720*/  @!UP0 USHF.R.U32.HI UR7, URZ, UR15, UR7 ;  /* 0x0000000fff078299 */ /* 0x000fe40008011607 */
[----:B------:R-:W-:Y:S02]  /*3730*/  UIADD3 UR8, UPT, UPT, -UR6, URZ, URZ ;  /* 0x000000ff06087290 */ /* 0x000fe4000fffe1ff */
[----:B------:R-:W-:-:S02]  /*3740*/  @!UP0 USEL UR7, UR5, UR7, !UP3 ;  /* 0x0000000705078287 */ /* 0x000fc4000d800000 */
[----:B------:R-:W-:Y:S02]  /*3750*/  UIMAD UR8, UR39, UR8, UR4 ;  /* 0x00000008270872a4 */ /* 0x000fe4000f8e0204 */
[----:B------:R-:W-:Y:S02]  /*3760*/  @!UP0 UIADD3 UR6, UPT, UPT, UR6, -UR7, URZ ;  /* 0x8000000706068290 */ /* 0x000fe4000fffe0ff */
[----:B------:R-:W-:Y:S02]  /*3770*/  @!UP0 UIMAD UR7, UR8, UR12, UR7 ;  /* 0x0000000c080782a4 */ /* 0x000fe4000f8e0207 */
[----:B------:R-:W-:Y:S02]  /*3780*/  @!UP0 UIMAD UR4, UR39, UR6, UR5 ;  /* 0x00000006270482a4 */ /* 0x000fe4000f8e0205 */
[----:B------:R-:W-:Y:S02]  /*3790*/  UIMAD UR6, UR13, UR9, UR53 ;  /* 0x000000090d0672a4 */ /* 0x000fe4000f8e0235 */
[----:B------:R-:W-:Y:S01]  /*37a0*/  UIMAD UR52, UR4, UR18, UR10 ;  /* 0x00000012043472a4 */ /* 0x000fe2000f8e020a */
[----:B------:R-:W-:-:S02]  /*37b0*/  @!UP0 UMOV UR5, UR7 ;  /* 0x0000000700058c82 */ /* 0x000fc40008000000 */
[----:B------:R-:W-:-:S12]  /*37c0*/  UIMAD UR53, UR5, UR13, UR6 ;  /* 0x0000000d053572a4 */ /* 0x000fd8000f8e0206 */
.L_x_38:
[----:B------:R-:W2:Y:S02]  /*37d0*/  LDCU UR4, c[0x0][0xc30] ;  /* 0x00018600ff0477ac */ /* 0x000ea40008000800 */
[----:B--2---:R-:W-:-:S09]  /*37e0*/  UISETP.NE.AND UP0, UPT, UR4, 0x1, UPT ;  /* 0x000000010400788c */ /* 0x004fd2000bf05270 */
[----:B------:R-:W-:Y:S05]  /*37f0*/  BRA.U UP0, `(.L_x_39) ;  /* 0x0000000100447547 */ /* 0x000fea000b800000 */
[----:B------:R-:W2:Y:S01]  /*3800*/  LDCU.128 UR8, c[0x0][0xc10] ;  /* 0x00018200ff0877ac */ /* 0x000ea20008000c00 */
[----:B------:R-:W3:Y:S01]  /*3810*/  LDCU UR12, c[0x0][0xc0c] ;  /* 0x00018180ff0c77ac */ /* 0x000ee20008000800 */
[----:B------:R-:W4:Y:S01]  /*3820*/  LDCU UR13, c[0x0][0xc20] ;  /* 0x00018400ff0d77ac */ /* 0x000f220008000800 */
[----:B--2---:R-:W-:Y:S02]  /*3830*/  UIMAD.WIDE.U32 UR6, UR53, UR8, URZ ;  /* 0x00000008350672a5 */ /* 0x004fe4000f8e00ff */
[----:B------:R-:W-:Y:S02]  /*3840*/  UIMAD.WIDE.U32 UR4, UR52, UR11, URZ ;  /* 0x0000000b340472a5 */ /* 0x000fe4000f8e00ff */
[----:B---3--:R-:W-:Y:S02]  /*3850*/  UISETP.NE.AND UP2, UPT, UR12, 0x1, UPT ;  /* 0x000000010c00788c */ /* 0x008fe4000bf45270 */
[----:B------:R-:W-:Y:S01]  /*3860*/  UISETP.NE.AND UP0, UPT, UR10, 0x1, UPT ;  /* 0x000000010a00788c */ /* 0x000fe2000bf05270 */
[----:B------:R-:W-:-:S02]  /*3870*/  UMOV UR6, UR7 ;  /* 0x0000000700067c82 */ /* 0x000fc40008000000 */
[----:B------:R-:W-:Y:S01]  /*3880*/  UMOV UR4, UR5 ;  /* 0x0000000500047c82 */ /* 0x000fe20008000000 */
[----:B------:R-:W-:Y:S02]  /*3890*/  USHF.R.U32.HI UR6, URZ, UR9, UR6 ;  /* 0x00000009ff067299 */ /* 0x000fe40008011606 */
[----:B----4-:R-:W-:Y:S02]  /*38a0*/  USHF.R.U32.HI UR4, URZ, UR13, UR4 ;  /* 0x0000000dff047299 */ /* 0x010fe40008011604 */
[----:B------:R-:W-:Y:S02]  /*38b0*/  USEL UR5, UR53, UR6, !UP2 ;  /* 0x0000000635057287 */ /* 0x000fe4000d000000 */
[----:B------:R-:W-:-:S04]  /*38c0*/  USEL UR4, UR52, UR4, !UP0 ;  /* 0x0000000434047287 */ /* 0x000fc8000c000000 */
[----:B------:R-:W-:Y:S02]  /*38d0*/  UIADD3 UR6, UPT, UPT, UR5, -UR4, URZ ;  /* 0x8000000405067290 */ /* 0x000fe4000fffe0ff */
[----:B------:R-:W-:Y:S02]  /*38e0*/  UIADD3 UR4, UPT, UPT, -UR5, UR4, URZ ;  /* 0x0000000405047290 */ /* 0x000fe4000fffe1ff */
[----:B------:R-:W-:Y:S02]  /*38f0*/  UIMAD UR52, UR6, UR10, UR52 ;  /* 0x0000000a063472a4 */ /* 0x000fe4000f8e0234 */
[----:B------:R-:W-:-:S12]  /*3900*/  UIMAD UR53, UR4, UR12, UR53 ;  /* 0x0000000c043572a4 */ /* 0x000fd8000f8e0235 */
.L_x_39:
[----:B------:R-:W-:Y:S01]  /*3910*/  PLOP3.LUT P1, PT, PT, PT, PT, 0x80, 0x8 ;  /* 0x000000000008781c */ /* 0x000fe20003f2f070 */
[----:B------:R-:W-:Y:S01]  /*3920*/  UIADD3 UR49, UPT, UPT, UR53, UR62, URZ ;  /* 0x0000003e35317290 */ /* 0x000fe2000fffe0ff */
[----:B------:R-:W-:Y:S01]  /*3930*/  LOP3.LUT R2, R2, 0x1, RZ, 0x3c, !PT ;  /* 0x0000000102027812 */ /* 0x000fe200078e3cff */
[----:B------:R-:W-:Y:S01]  /*3940*/  UIADD3 UR46, UPT, UPT, UR52, UR63, URZ ;  /* 0x0000003f342e7290 */ /* 0x000fe2000fffe0ff */
[----:B------:R-:W-:Y:S11]  /*3950*/  BRA.U UP1, `(.L_x_40) ;  /* 0xffffffe5019c7547 */ /* 0x000ff6000b83ffff */
[----:B------:R-:W-:Y:S01]  /*3960*/  UIADD3 UR30, UPT, UPT, UR30, 0x240, URZ ;  /* 0x000002401e1e7890 */ /* 0x000fe2000fffe0ff */
[----:B------:R-:W-:-:S03]  /*3970*/  MOV R2, UR29 ;  /* 0x0000001d00027c02 */ /* 0x000fc60008000f00 */
[----:B------:R-:W-:Y:S01]  /*3980*/  ULEA UR4, UR31, UR30, 0x3 ;  /* 0x0000001e1f047291 */ /* 0x000fe2000f8e18ff */
[----:B------:R-:W-:-:S08]  /*3990*/  SHF.L.U32 R2, R2, 0x1f, RZ ;  /* 0x0000001f02027819 */ /* 0x000fd000000006ff */
[----:B------:R-:W2:Y:S02]  /*39a0*/  SYNCS.PHASECHK.TRANS64.TRYWAIT P0, [UR4], R2 ;  /* 0x00000002ff0075a7 */ /* 0x000ea40008001104 */
[----:B--2---:R-:W-:Y:S05]  /*39b0*/  @!P0 BRA `(.L_x_41) ;  /* 0x0000007800308947 */ /* 0x004fea0003800000 */
.L_x_182:
[----:B------:R-:W-:-:S04]  /*39c0*/  UIADD3 UR4, UPT, UPT, UR31, 0x1, URZ ;  /* 0x000000011f047890 */ /* 0x000fc8000fffe0ff */
[----:B------:R-:W-:-:S04]  /*39d0*/  UISETP.NE.AND UP0, UPT, UR4, 0x48, UPT ;  /* 0x000000480400788c */ /* 0x000fc8000bf05270 */
[----:B------:R-:W-:Y:S02]  /*39e0*/  USEL UR5, URZ, 0x1, UP0 ;  /* 0x00000001ff057887 */ /* 0x000fe40008000000 */
[----:B------:R-:W-:Y:S02]  /*39f0*/  USEL UR4, UR4, URZ, UP0 ;  /* 0x000000ff04047287 */ /* 0x000fe40008000000 */
[----:B------:R-:W-:Y:S02]  /*3a00*/  ULOP3.LUT UR6, UR29, UR5, URZ, 0x3c, !UPT ;  /* 0x000000051d067292 */ /* 0x000fe4000f8e3cff */
[----:B------:R-:W-:-:S04]  /*3a10*/  ULEA UR5, UR4, UR30, 0x3 ;  /* 0x0000001e04057291 */ /* 0x000fc8000f8e18ff */
[----:B--2---:R-:W-:-:S04]  /*3a20*/  MOV R2, UR6 ;  /* 0x0000000600027c02 */ /* 0x004fc80008000f00 */
[----:B------:R-:W-:-:S04]  /*3a30*/  SHF.L.U32 R2, R2, 0x1f, RZ ;  /* 0x0000001f02027819 */ /* 0x000fc800000006ff */
[----:B------:R-:W2:Y:S02]  /*3a40*/  SYNCS.PHASECHK.TRANS64.TRYWAIT P0, [UR5], R2 ;  /* 0x00000002ff0075a7 */ /* 0x000ea40008001105 */
[----:B--2---:R-:W-:Y:S05]  /*3a50*/  @!P0 BRA `(.L_x_42) ;  /* 0x0000007800208947 */ /* 0x004fea0003800000 */
.L_x_184:
        /* <DEDUP_REMOVED lines=10> */
.L_x_186:
        /* <DEDUP_REMOVED lines=10> */
.L_x_188:
        /* <DEDUP_REMOVED lines=10> */
.L_x_190:
        /* <DEDUP_REMOVED lines=10> */
.L_x_192:
        /* <DEDUP_REMOVED lines=10> */
.L_x_194:
        /* <DEDUP_REMOVED lines=10> */
.L_x_196:
        /* <DEDUP_REMOVED lines=10> */
.L_x_198:
        /* <DEDUP_REMOVED lines=10> */
.L_x_200:
        /* <DEDUP_REMOVED lines=10> */
.L_x_202:
        /* <DEDUP_REMOVED lines=10> */
.L_x_204:
        /* <DEDUP_REMOVED lines=10> */
.L_x_206:
        /* <DEDUP_REMOVED lines=10> */
.L_x_208:
        /* <DEDUP_REMOVED lines=10> */
.L_x_210:
        /* <DEDUP_REMOVED lines=10> */
.L_x_212:
        /* <DEDUP_REMOVED lines=10> */
.L_x_214:
        /* <DEDUP_REMOVED lines=10> */
.L_x_216:
        /* <DEDUP_REMOVED lines=10> */
.L_x_218:
        /* <DEDUP_REMOVED lines=10> */
.L_x_220:
        /* <DEDUP_REMOVED lines=10> */
.L_x_222:
        /* <DEDUP_REMOVED lines=10> */
.L_x_224:
        /* <DEDUP_REMOVED lines=10> */
.L_x_226:
        /* <DEDUP_REMOVED lines=10> */
.L_x_228:
        /* <DEDUP_REMOVED lines=10> */
.L_x_230:
        /* <DEDUP_REMOVED lines=10> */
.L_x_232:
        /* <DEDUP_REMOVED lines=10> */
.L_x_234:
        /* <DEDUP_REMOVED lines=10> */
.L_x_236:
        /* <DEDUP_REMOVED lines=10> */
.L_x_238:
        /* <DEDUP_REMOVED lines=10> */
.L_x_240:
        /* <DEDUP_REMOVED lines=10> */
.L_x_242:
        /* <DEDUP_REMOVED lines=10> */
.L_x_244:
        /* <DEDUP_REMOVED lines=10> */
.L_x_246:
        /* <DEDUP_REMOVED lines=10> */
.L_x_248:
        /* <DEDUP_REMOVED lines=10> */
.L_x_250:
        /* <DEDUP_REMOVED lines=10> */
.L_x_252:
        /* <DEDUP_REMOVED lines=10> */
.L_x_254:
        /* <DEDUP_REMOVED lines=10> */
.L_x_256:
        /* <DEDUP_REMOVED lines=10> */
.L_x_258:
        /* <DEDUP_REMOVED lines=10> */
.L_x_260:
        /* <DEDUP_REMOVED lines=10> */
.L_x_262:
        /* <DEDUP_REMOVED lines=10> */
.L_x_264:
        /* <DEDUP_REMOVED lines=10> */
.L_x_266:
        /* <DEDUP_REMOVED lines=10> */
.L_x_268:
        /* <DEDUP_REMOVED lines=10> */
.L_x_270:
        /* <DEDUP_REMOVED lines=10> */
.L_x_272:
        /* <DEDUP_REMOVED lines=10> */
.L_x_274:
        /* <DEDUP_REMOVED lines=10> */
.L_x_276:
        /* <DEDUP_REMOVED lines=10> */
.L_x_278:
        /* <DEDUP_REMOVED lines=10> */
.L_x_280:
        /* <DEDUP_REMOVED lines=10> */
.L_x_282:
        /* <DEDUP_REMOVED lines=10> */
.L_x_284:
        /* <DEDUP_REMOVED lines=10> */
.L_x_286:
        /* <DEDUP_REMOVED lines=10> */
.L_x_288:
        /* <DEDUP_REMOVED lines=10> */
.L_x_290:
        /* <DEDUP_REMOVED lines=10> */
.L_x_292:
        /* <DEDUP_REMOVED lines=10> */
.L_x_294:
        /* <DEDUP_REMOVED lines=10> */
.L_x_296:
        /* <DEDUP_REMOVED lines=10> */
.L_x_298:
        /* <DEDUP_REMOVED lines=10> */
.L_x_300:
        /* <DEDUP_REMOVED lines=10> */
.L_x_302:
        /* <DEDUP_REMOVED lines=10> */
.L_x_304:
        /* <DEDUP_REMOVED lines=10> */
.L_x_306:
        /* <DEDUP_REMOVED lines=10> */
.L_x_308:
        /* <DEDUP_REMOVED lines=10> */
.L_x_310:
        /* <DEDUP_REMOVED lines=10> */
.L_x_312:
        /* <DEDUP_REMOVED lines=10> */
.L_x_314:
        /* <DEDUP_REMOVED lines=10> */
.L_x_316:
        /* <DEDUP_REMOVED lines=10> */
.L_x_318:
        /* <DEDUP_REMOVED lines=10> */
.L_x_320:
        /* <DEDUP_REMOVED lines=10> */
.L_x_322:
[----:B------:R-:W-:-:S04]  /*6580*/  UIADD3 UR4, UPT, UPT, UR4, 0x1, URZ ;  /* 0x0000000104047890 */ /* 0x000fc8000fffe0ff */
[----:B------:R-:W-:-:S04]  /*6590*/  UISETP.NE.AND UP0, UPT, UR4, 0x48, UPT ;  /* 0x000000480400788c */ /* 0x000fc8000bf05270 */
[----:B------:R-:W-:Y:S02]  /*65a0*/  USEL UR5, URZ, 0x1, UP0 ;  /* 0x00000001ff057887 */ /* 0x000fe40008000000 */
[----:B------:R-:W-:Y:S02]  /*65b0*/  USEL UR4, UR4, URZ, UP0 ;  /* 0x000000ff04047287 */ /* 0x000fe40008000000 */
[----:B------:R-:W-:Y:S02]  /*65c0*/  ULOP3.LUT UR5, UR6, UR5, URZ, 0x3c, !UPT ;  /* 0x0000000506057292 */ /* 0x000fe4000f8e3cff */
[----:B------:R-:W-:-:S04]  /*65d0*/  ULEA UR4, UR4, UR30, 0x3 ;  /* 0x0000001e04047291 */ /* 0x000fc8000f8e18ff */
[----:B--2---:R-:W-:Y:S02]  /*65e0*/  IMAD.U32 R2, RZ, RZ, UR5 ;  /* 0x00000005ff027e24 */ /* 0x004fe4000f8e00ff */
[----:B------:R-:W-:-:S03]  /*65f0*/  MOV R0, UR4 ;  /* 0x0000000400007c02 */ /* 0x000fc60008000f00 */
[----:B------:R-:W-:-:S07]  /*6600*/  SHF.L.U32 R2, R2, 0x1f, RZ ;  /* 0x0000001f02027819 */ /* 0x000fce00000006ff */
.L_x_112:
[----:B--2---:R2:W3:Y:S02]  /*6610*/  SYNCS.PHASECHK.TRANS64.TRYWAIT P0, [R0+URZ], R2 ;  /* 0x00000002000075a7 */ /* 0x0044e400080011ff */
[----:B---3--:R-:W-:Y:S05]  /*6620*/  @!P0 NANOSLEEP.SYNCS 0x989680 ;  /* 0x009896800000895d */ /* 0x008fea0003900000 */
[----:B------:R-:W3:Y:S02]  /*6630*/  @!P0 SYNCS.PHASECHK.TRANS64 P0, [R0+URZ], R2 ;  /* 0x00000002000085a7 */ /* 0x000ee400080010ff */
[----:B-1-3--:R-:W-:Y:S05]  /*6640*/  @P0 EXIT ;  /* 0x000000000000094d */ /* 0x00afea0003800000 */
[----:B------:R-:W-:Y:S05]  /*6650*/  BRA `(.L_x_112) ;  /* 0xfffffffc00ec7947 */ /* 0x000fea000383ffff */
.L_x_22:
[----:B------:R-:W2:Y:S02]  /*6660*/  S2UR UR4, SR_CgaCtaId ;  /* 0x00000000000479c3 */ /* 0x000ea40000008800 */
[----:B--2---:R-:W-:-:S04]  /*6670*/  UISETP.NE.AND UP0, UPT, UR4, URZ, UPT ;  /* 0x000000ff0400728c */ /* 0x004fc8000bf05270 */
[----:B------:R-:W-:-:S09]  /*6680*/  UISETP.NE.OR UP0, UPT, UR18, 0x1, UP0 ;  /* 0x000000011200788c */ /* 0x000fd20008705670 */
[----:B------:R-:W-:Y:S05]  /*6690*/  BRA.U UP0, `(.L_x_113) ;  /* 0x0000000100b47547 */ /* 0x000fea000b800000 */
[----:B------:R-:W2:Y:S01]  /*66a0*/  S2UR UR5, SR_CgaCtaId ;  /* 0x00000000000579c3 */ /* 0x000ea20000008800 */
[----:B------:R-:W-:Y:S01]  /*66b0*/  UMOV UR4, 0x400 ;  /* 0x0000040000047882 */ /* 0x000fe20000000000 */
[----:B------:R-:W-:Y:S01]  /*66c0*/  HFMA2 R2, -RZ, RZ, 0, 5.9604644775390625e-08 ;  /* 0x00000001ff027431 */ /* 0x000fe200000001ff */
[----:B------:R-:W-:Y:S01]  /*66d0*/  ISETP.GE.U32.AND P0, PT, R3, 0x2, PT ;  /* 0x000000020300780c */ /* 0x000fe20003f06070 */
[----:B------:R-:W-:Y:S01]  /*66e0*/  IMAD.MOV.U32 R8, RZ, RZ, RZ ;  /* 0x000000ffff087224 */ /* 0x000fe200078e00ff */
[----:B--2---:R-:W-:-:S04]  /*66f0*/  ULEA UR4, UR5, UR4, 0x18 ;  /* 0x0000000405047291 */ /* 0x004fc8000f8ec0ff */
[----:B------:R-:W-:Y:S02]  /*6700*/  UIADD3 UR5, UPT, UPT, UR4, 0x4a8, URZ ;  /* 0x000004a804057890 */ /* 0x000fe4000fffe0ff */
[----:B------:R-:W-:Y:S02]  /*6710*/  UIADD3 UR8, UPT, UPT, UR4, 0x4a0, URZ ;  /* 0x000004a004087890 */ /* 0x000fe4000fffe0ff */
[----:B------:R-:W-:-:S12]  /*6720*/  UPRMT UR5, URZ, 0x654, UR5 ;  /* 0x00000654ff057896 */ /* 0x000fd80008000005 */
.L_x_116:
[----:B------:R-:W-:Y:S01]  /*6730*/  SHF.L.U32 R6, R2, 0x1f, RZ ;  /* 0x0000001f02067819 */ /* 0x000fe200000006ff */
[----:B------:R-:W-:Y:S02]  /*6740*/  IMAD.U32 R4, RZ, RZ, UR8 ;  /* 0x00000008ff047e24 */ /* 0x000fe4000f8e00ff */
[----:B------:R-:W-:Y:S01]  /*6750*/  @!P0 IMAD.MOV.U32 R5, RZ, RZ, 0x10 ;  /* 0x00000010ff058424 */ /* 0x000fe200078e00ff */
[----:B------:R-:W2:Y:S02]  /*6760*/  SYNCS.PHASECHK.TRANS64.TRYWAIT P1, [UR4+0x4a8], R6 ;  /* 0x0004a806ff0075a7 */ /* 0x000ea40008021104 */
[----:B------:R-:W-:-:S04]  /*6770*/  PRMT R4, R3, 0x654, R4 ;  /* 0x0000065403047816 */ /* 0x000fc80000000004 */
[----:B------:R-:W-:Y:S01]  /*6780*/  SEL R0, R4, R0, !P0 ;  /* 0x0000000004007207 */ /* 0x000fe20004000000 */
[----:B--2---:R-:W-:Y:S06]  /*6790*/  @!P1 BRA `(.L_x_114) ;  /* 0x0000006400609947 */ /* 0x004fec0003800000 */
.L_x_324:
[----:B------:R-:W-:Y:S01]  /*67a0*/  UIADD3 UR6, UPT, UPT, UR4, 0x4e0, URZ ;  /* 0x000004e004067890 */ /* 0x000fe2000fffe0ff */
[----:B------:R3:W-:Y:S01]  /*67b0*/  @!P0 SYNCS.ARRIVE.TRANS64.RED RZ, [R0+URZ], R5 ;  /* 0x0000000500ff89a7 */ /* 0x0007e200080004ff */
[----:B------:R-:W-:Y:S01]  /*67c0*/  UIADD3 UR7, UPT, UPT, UR4, 0x4a0, URZ ;  /* 0x000004a004077890 */ /* 0x000fe2000fffe0ff */
[----:B------:R-:W-:-:S08]  /*67d0*/  LOP3.LUT R2, R2, 0x1, RZ, 0x3c, !PT ;  /* 0x0000000102027812 */ /* 0x000fd000078e3cff */
[----:B------:R-:W-:Y:S06]  /*67e0*/  UGETNEXTWORKID.BROADCAST [UR6], [UR7] ;  /* 0x00000000060073ca */ /* 0x000fec0008000100 */
[----:B---3--:R-:W-:-:S04]  /*67f0*/  SHF.L.U32 R5, R8, 0x1f, RZ ;  /* 0x0000001f08057819 */ /* 0x008fc800000006ff */
[----:B------:R-:W3:Y:S02]  /*6800*/  SYNCS.PHASECHK.TRANS64.TRYWAIT P1, [UR4+0x4a0], R5 ;  /* 0x0004a005ff0075a7 */ /* 0x000ee40008021104 */
[----:B---3--:R-:W-:Y:S05]  /*6810*/  @!P1 BRA `(.L_x_115) ;  /* 0x0000006400589947 */ /* 0x008fea0003800000 */
.L_x_326:
[----:B--2---:R-:W2:Y:S01]  /*6820*/  LDS.128 R4, [UR4+0x4e0] ;  /* 0x0004e004ff047984 */ /* 0x004ea20008000c00 */
[----:B------:R-:W-:Y:S01]  /*6830*/  LOP3.LUT R8, R8, 0x1, RZ, 0x3c, !PT ;  /* 0x0000000108087812 */ /* 0x000fe200078e3cff */
[----:B------:R-:W-:Y:S01]  /*6840*/  @!PT LDS RZ, [RZ] ;  /* 0x00000000fffff984 */ /* 0x000fe20000000800 */
[----:B------:R-:W-:Y:S01]  /*6850*/  @!PT LDS RZ, [RZ] ;  /* 0x00000000fffff984 */ /* 0x000fe20000000800 */
[----:B------:R-:W-:Y:S01]  /*6860*/  @!PT LDS RZ, [RZ] ;  /* 0x00000000fffff984 */ /* 0x000fe20000000800 */
[----:B------:R-:W-:Y:S01]  /*6870*/  @!PT LDS RZ, [RZ] ;  /* 0x00000000fffff984 */ /* 0x000fe20000000800 */
[----:B------:R3:W-:Y:S06]  /*6880*/  MEMBAR.ALL.CTA ;  /* 0x0000000000007992 */ /* 0x0007ec0000008000 */
[----:B---3--:R-:W3:Y:S02]  /*6890*/  FENCE.VIEW.ASYNC.S ;  /* 0x00000000000073c6 */ /* 0x008ee40000000000 */
[----:B---3--:R-:W-:Y:S01]  /*68a0*/  SYNCS.ARRIVE.TRANS64.RED.A1T0 RZ, [UR5], RZ ;  /* 0x000000ffffff79a7 */ /* 0x008fe20008100405 */
[----:B--2---:R-:W-:-:S13]  /*68b0*/  LOP3.LUT P1, RZ, R6, 0x1, RZ, 0xc0, !PT ;  /* 0x0000000106ff7812 */ /* 0x004fda000782c0ff */
[----:B------:R-:W-:Y:S05]  /*68c0*/  @P1 BRA `(.L_x_116) ;  /* 0xfffffffc00981947 */ /* 0x000fea000383ffff */
[----:B------:R-:W-:-:S04]  /*68d0*/  SHF.L.U32 R0, R2, 0x1f, RZ ;  /* 0x0000001f02007819 */ /* 0x000fc800000006ff */
[----:B------:R-:W2:Y:S02]  /*68e0*/  SYNCS.PHASECHK.TRANS64 P0, [UR4+0x4a8], R0 ;  /* 0x0004a800ff0075a7 */ /* 0x000ea40008001004 */
[----:B-12---:R-:W-:Y:S05]  /*68f0*/  @P0 EXIT ;  /* 0x000000000000094d */ /* 0x006fea0003800000 */
[----:B------:R-:W-:-:S07]  /*6900*/  MOV R0, UR4 ;  /* 0x0000000400007c02 */ /* 0x000fce0008000f00 */
.L_x_117:
[----:B-1----:R-:W-:-:S04]  /*6910*/  SHF.L.U32 R3, R2, 0x1f, RZ ;  /* 0x0000001f02037819 */ /* 0x002fc800000006ff */
[----:B------:R1:W2:Y:S03]  /*6920*/  SYNCS.PHASECHK.TRANS64.TRYWAIT P0, [R0+URZ+0x4a8], R3 ;  /* 0x0004a803000075a7 */ /* 0x0002a600080011ff */
[----:B--2---:R-:W-:Y:S05]  /*6930*/  @!P0 NANOSLEEP.SYNCS 0x989680 ;  /* 0x009896800000895d */ /* 0x004fea0003900000 */
[----:B------:R-:W2:Y:S02]  /*6940*/  @!P0 SYNCS.PHASECHK.TRANS64 P0, [R0+URZ+0x4a8], R3 ;  /* 0x0004a803000085a7 */ /* 0x000ea400080010ff */
[----:B--2---:R-:W-:Y:S05]  /*6950*/  @P0 EXIT ;  /* 0x000000000000094d */ /* 0x004fea0003800000 */
[----:B------:R-:W-:Y:S05]  /*6960*/  BRA `(.L_x_117) ;  /* 0xfffffffc00e87947 */ /* 0x000fea000383ffff */
.L_x_113:
[----:B------:R-:W-:Y:S05]  /*6970*/  BRA.U UP4, `(.L_x_118) ;  /* 0x0000001104387547 */ /* 0x000fea000b800000 */
[----:B------:R-:W2:Y:S01]  /*6980*/  S2UR UR4, SR_CgaCtaId ;  /* 0x00000000000479c3 */ /* 0x000ea20000008800 */
[----:B------:R-:W-:Y:S01]  /*6990*/  UMOV UR5, 0x40 ;  /* 0x0000004000057882 */ /* 0x000fe20000000000 */
[----:B------:R-:W-:Y:S01]  /*69a0*/  NOP ;  /* 0x0000000000007918 */ /* 0x000fe20000000000 */
[----:B------:R-:W-:Y:S01]  /*69b0*/  UMOV UR6, 0x400 ;  /* 0x0000040000067882 */ /* 0x000fe20000000000 */
[----:B--2---:R-:W-:Y:S02]  /*69c0*/  ULEA UR5, UR4, UR5, 0x18 ;  /* 0x0000000504057291 */ /* 0x004fe4000f8ec0ff */
[----:B------:R-:W-:-:S07]  /*69d0*/  ULEA UR6, UR4, UR6, 0x18 ;  /* 0x0000000604067291 */ /* 0x000fce000f8ec0ff */
[----:B------:R-:W2:Y:S02]  /*69e0*/  LDS.U8 R3, [UR5+0x1c] ;  /* 0x00001c05ff037984 */ /* 0x000ea40008000000 */
[----:B--2---:R-:W-:-:S13]  /*69f0*/  ISETP.NE.AND P0, PT, R3, RZ, PT ;  /* 0x000000ff0300720c */ /* 0x004fda0003f05270 */
[----:B------:R-:W-:Y:S05]  /*6a00*/  @P0 BRA `(.L_x_119) ;  /* 0x0000000400080947 */ /* 0x000fea0003800000 */
[----:B------:R-:W-:Y:S02]  /*6a10*/  UISETP.NE.U32.AND UP1, UPT, UR28, 0x1, UPT ;  /* 0x000000011c00788c */ /* 0x000fe4000bf25070 */
[----:B------:R-:W-:-:S07]  /*6a20*/  UIADD3 UR7, UPT, UPT, UR5, 0x8, URZ ;  /* 0x0000000805077890 */ /* 0x000fce000fffe0ff */
[----:B------:R-:W-:Y:S05]  /*6a30*/  BRA.U !UP1, `(.L_x_120) ;  /* 0x00000001099c7547 */ /* 0x000fea000b800000 */
[----:B------:R-:W-:Y:S01]  /*6a40*/  ELECT P0, URZ, PT ;  /* 0x0000000000ff782f */ /* 0x000fe20003800000 */
[----:B------:R-:W-:-:S12]  /*6a50*/  BSSY B0, `(.L_x_120) ;  /* 0x0000025000007945 */ /* 0x000fd80003800000 */
[----:B------:R-:W-:Y:S05]  /*6a60*/  @!P0 BRA `(.L_x_121) ;  /* 0x00000000008c8947 */ /* 0x000fea0003800000 */
[----:B------:R-:W-:-:S05]  /*6a70*/  UMOV UR4, 0x10 ;  /* 0x0000001000047882 */ /* 0x000fca0000000000 */
[----:B------:R-:W-:Y:S04]  /*6a80*/  DEPBAR.LE SB2, 0x36 ;  /* 0x0000ad800000791a */ /* 0x000fe80000000000 */
[----:B------:R-:W2:Y:S02]  /*6a90*/  UTCATOMSWS.2CTA.FIND_AND_SET.ALIGN UP0, UR4, UR4 ;  /* 0x00000004000475e3 */ /* 0x000ea40008200800 */
[----:B--2---:R-:W-:Y:S01]  /*6aa0*/  MOV R10, UR4 ;  /* 0x00000004000a7c02 */ /* 0x004fe20008000f00 */
[----:B------:R-:W-:Y:S06]  /*6ab0*/  BRA.U UP0, `(.L_x_122) ;  /* 0x0000000100187547 */ /* 0x000fec000b800000 */
.L_x_123:
[----:B------:R-:W-:Y:S05]  /*6ac0*/  NANOSLEEP 0x64 ;  /* 0x000000640000795d */ /* 0x000fea0003800000 */
[----:B------:R-:W-:-:S05]  /*6ad0*/  UMOV UR4, 0x10 ;  /* 0x0000001000047882 */ /* 0x000fca0000000000 */
[----:B------:R-:W-:Y:S04]  /*6ae0*/  DEPBAR.LE SB2, 0x36 ;  /* 0x0000ad800000791a */ /* 0x000fe80000000000 */
[----:B------:R-:W2:Y:S02]  /*6af0*/  UTCATOMSWS.2CTA.FIND_AND_SET.ALIGN UP0, UR4, UR4 ;  /* 0x00000004000475e3 */ /* 0x000ea40008200800 */
[----:B--2---:R-:W-:Y:S01]  /*6b00*/  MOV R10, UR4 ;  /* 0x00000004000a7c02 */ /* 0x004fe20008000f00 */
[----:B------:R-:W-:Y:S05]  /*6b10*/  BRA.U !UP0, `(.L_x_123) ;  /* 0xfffffffd08e87547 */ /* 0x000fea000b83ffff */
.L_x_122:
[----:B------:R-:W2:Y:S01]  /*6b20*/  LDS R6, [UR5+0x10] ;  /* 0x00001005ff067984 */ /* 0x000ea20008000800 */
[----:B------:R-:W-:Y:S01]  /*6b30*/  IMAD.U32 R3, RZ, RZ, UR6 ;  /* 0x00000006ff037e24 */ /* 0x000fe2000f8e00ff */
[----:B------:R-:W-:-:S03]  /*6b40*/  MOV R4, UR27 ;  /* 0x0000001b00047c02 */ /* 0x000fc60008000f00 */
[----:B------:R-:W-:Y:S01]  /*6b50*/  VIADD R3, R3, 0x4f0 ;  /* 0x000004f003037836 */ /* 0x000fe20000000000 */
[----:B--2---:R-:W-:-:S04]  /*6b60*/  SHF.L.U32 R6, R6, 0x1f, RZ ;  /* 0x0000001f06067819 */ /* 0x004fc800000006ff */
[----:B------:R-:W2:Y:S02]  /*6b70*/  SYNCS.PHASECHK.TRANS64.TRYWAIT P0, [UR5+0x8], R6 ;  /* 0x00000806ff0075a7 */ /* 0x000ea40008001105 */
[----:B--2---:R-:W-:Y:S05]  /*6b80*/  @P0 BRA `(.L_x_124) ;  /* 0x0000000000080947 */ /* 0x004fea0003800000 */
[----:B------:R-:W2:Y:S02]  /*6b90*/  SYNCS.PHASECHK.TRANS64.TRYWAIT P0, [UR5+0x8], R6 ;  /* 0x00000806ff0075a7 */ /* 0x000ea40008001105 */
[----:B--2---:R-:W-:Y:S05]  /*6ba0*/  @!P0 BRA `(.L_x_125) ;  /* 0x00000060008c8947 */ /* 0x004fea0003800000 */
.L_x_124:
[----:B------:R-:W-:Y:S01]  /*6bb0*/  PRMT R4, R4, 0x654, R3 ;  /* 0x0000065404047816 */ /* 0x000fe20000000003 */
[----:B------:R-:W-:Y:S01]  /*6bc0*/  HFMA2 R3, -RZ, RZ, 0, 5.9604644775390625e-08 ;  /* 0x00000001ff037431 */ /* 0x000fe200000001ff */
[----:B------:R-:W-:Y:S01]  /*6bd0*/  UPRMT UR4, UR27, 0x654, UR7 ;  /* 0x000006541b047896 */ /* 0x000fe20008000007 */
[----:B------:R-:W-:Y:S02]  /*6be0*/  IMAD.MOV.U32 R8, RZ, RZ, 0xffff ;  /* 0x0000ffffff087424 */ /* 0x000fe400078e00ff */
[----:B--2---:R-:W-:Y:S02]  /*6bf0*/  IMAD.MOV.U32 R6, RZ, RZ, 0x4 ;  /* 0x00000004ff067424 */ /* 0x004fe400078e00ff */
[----:B------:R-:W-:Y:S01]  /*6c00*/  IMAD.SHL.U32 R9, R10, 0x20, RZ ;  /* 0x000000200a097824 */ /* 0x000fe200078e00ff */
[----:B------:R-:W-:Y:S02]  /*6c10*/  MOV R5, UR4 ;  /* 0x0000000400057c02 */ /* 0x000fe40008000f00 */
[-C--:B------:R-:W-:Y:S01]  /*6c20*/  SHF.L.U32 R8, R8, R10.reuse, RZ ;  /* 0x0000000a08087219 */ /* 0x080fe200000006ff */
[----:B------:R2:W-:Y:S01]  /*6c30*/  SYNCS.ARRIVE.TRANS64.RED RZ, [UR4], R6 ;  /* 0x00000006ffff79a7 */ /* 0x0005e20008000404 */
[----:B------:R-:W-:Y:S01]  /*6c40*/  SHF.L.U32 R7, R3, R10, RZ ;  /* 0x0000000a03077219 */ /* 0x000fe200000006ff */
[----:B------:R2:W-:Y:S04]  /*6c50*/  STS [UR6+0x4f0], R9 ;  /* 0x0004f009ff007988 */ /* 0x0005e80008000806 */
[----:B------:R2:W-:Y:S04]  /*6c60*/  STAS [R4.64], R10 ;  /* 0x0000000a04007dbd */ /* 0x0005e8000c0008ff */
[----:B------:R2:W-:Y:S04]  /*6c70*/  ATOMS.OR RZ, [UR5+0x14], R8 ;  /* 0x00001408ffff798c */ /* 0x0005e8000b000005 */
[----:B------:R2:W-:Y:S04]  /*6c80*/  ATOMS.OR RZ, [UR5+0x18], R7 ;  /* 0x00001807ffff798c */ /* 0x0005e8000b000005 */
[----:B------:R2:W-:Y:S02]  /*6c90*/  ATOMS.XOR RZ, [UR5+0x10], R3 ;  /* 0x00001003ffff798c */ /* 0x0005e4000b800005 */
.L_x_121:
[----:B-1----:R-:W-:Y:S05]  /*6ca0*/  BSYNC B0 ;  /* 0x0000000000007941 */ /* 0x002fea0003800000 */
.L_x_120:
[----:B------:R-:W-:Y:S05]  /*6cb0*/  BRA.U UP1, `(.L_x_126) ;  /* 0x00000001016c7547 */ /* 0x000fea000b800000 */
[----:B------:R-:W-:-:S03]  /*6cc0*/  UMOV UR4, 0xffffffff ;  /* 0xffffffff00047882 */ /* 0x000fc60000000000 */
[----:B------:R-:W-:Y:S05]  /*6cd0*/  BRA.DIV UR4, `(.L_x_127) ;  /* 0x0000006204587947 */ /* 0x000fea000b800000 */
[----:B------:R-:W-:-:S13]  /*6ce0*/  ELECT P0, URZ, PT ;  /* 0x0000000000ff782f */ /* 0x000fda0003800000 */
.L_x_329:
[----:B------:R-:W-:Y:S05]  /*6cf0*/  @!P0 BRA `(.L_x_126) ;  /* 0x00000000005c8947 */ /* 0x000fea0003800000 */
[----:B--2---:R-:W2:Y:S02]  /*6d00*/  LDS R4, [UR5+0x10] ;  /* 0x00001005ff047984 */ /* 0x004ea40008000800 */
[----:B--2---:R-:W-:-:S04]  /*6d10*/  SHF.L.U32 R4, R4, 0x1f, RZ ;  /* 0x0000001f04047819 */ /* 0x004fc800000006ff */
[----:B------:R-:W2:Y:S02]  /*6d20*/  SYNCS.PHASECHK.TRANS64.TRYWAIT P0, [UR5+0x8], R4 ;  /* 0x00000804ff0075a7 */ /* 0x000ea40008001105 */
[----:B--2---:R-:W-:Y:S05]  /*6d30*/  @P0 BRA `(.L_x_128) ;  /* 0x0000000000080947 */ /* 0x004fea0003800000 */
[----:B------:R-:W2:Y:S02]  /*6d40*/  SYNCS.PHASECHK.TRANS64.TRYWAIT P0, [UR5+0x8], R4 ;  /* 0x00000804ff0075a7 */ /* 0x000ea40008001105 */
[----:B--2---:R-:W-:Y:S05]  /*6d50*/  @!P0 BRA `(.L_x_129) ;  /* 0x00000060005c8947 */ /* 0x004fea0003800000 */
.L_x_128:
[----:B------:R-:W3:Y:S01]  /*6d60*/  LDS R6, [UR6+0x4f0] ;  /* 0x0004f006ff067984 */ /* 0x000ee20008000800 */
[----:B--2---:R-:W-:Y:S02]  /*6d70*/  HFMA2 R3, -RZ, RZ, 0, 5.9604644775390625e-08 ;  /* 0x00000001ff037431 */ /* 0x004fe400000001ff */
[----:B------:R-:W-:Y:S01]  /*6d80*/  IMAD.MOV.U32 R4, RZ, RZ, 0xffff ;  /* 0x0000ffffff047424 */ /* 0x000fe200078e00ff */
[----:B------:R-:W-:Y:S01]  /*6d90*/  UPRMT UR4, UR27, 0x654, UR7 ;  /* 0x000006541b047896 */ /* 0x000fe20008000007 */
[----:B---3--:R-:W-:-:S03]  /*6da0*/  IMAD.SHL.U32 R5, R6, 0x20, RZ ;  /* 0x0000002006057824 */ /* 0x008fc600078e00ff */
[-C--:B------:R-:W-:Y:S02]  /*6db0*/  SHF.L.U32 R4, R4, R6.reuse, RZ ;  /* 0x0000000604047219 */ /* 0x080fe400000006ff */
[----:B------:R-:W-:Y:S01]  /*6dc0*/  SHF.L.U32 R6, R3, R6, RZ ;  /* 0x0000000603067219 */ /* 0x000fe200000006ff */
[----:B------:R3:W-:Y:S04]  /*6dd0*/  STS [UR6+0x4f0], R5 ;  /* 0x0004f005ff007988 */ /* 0x0007e80008000806 */
[----:B------:R3:W-:Y:S04]  /*6de0*/  ATOMS.OR RZ, [UR5+0x14], R4 ;  /* 0x00001404ffff798c */ /* 0x0007e8000b000005 */
[----:B------:R3:W-:Y:S01]  /*6df0*/  ATOMS.OR RZ, [UR5+0x18], R6 ;  /* 0x00001806ffff798c */ /* 0x0007e2000b000005 */
[----:B------:R-:W-:Y:S03]  /*6e00*/  SYNCS.ARRIVE.TRANS64.RED.A1T0 RZ, [UR4], RZ ;  /* 0x000000ffffff79a7 */ /* 0x000fe60008100404 */
[----:B------:R3:W-:Y:S01]  /*6e10*/  ATOMS.XOR RZ, [UR5+0x10], R3 ;  /* 0x00001003ffff798c */ /* 0x0007e2000b800005 */
[----:B------:R-:W-:Y:S05]  /*6e20*/  BRA `(.L_x_126) ;  /* 0x0000000000107947 */ /* 0x000fea0003800000 */
.L_x_119:
[----:B------:R-:W-:Y:S02]  /*6e30*/  MOV R3, 0xffffffff ;  /* 0xffffffff00037802 */ /* 0x000fe40000000f00 */
[----:B------:R-:W-:-:S03]  /*6e40*/  MOV R4, 0x6e70 ;  /* 0x00006e7000047802 */ /* 0x000fc60000000f00 */
[----:B------:R2:W-:Y:S04]  /*6e50*/  STS [UR6+0x4f0], R3 ;  /* 0x0004f003ff007988 */ /* 0x0005e80008000806 */
[----:B-12--5:R-:W-:Y:S05]  /*6e60*/  CALL.REL.NOINC `($__internal_1_$__cuda_sm10x_tcgen05_guardrail_trap_phase_invalid_during_alloc) ;  /* 0x0000006400407944 */ /* 0x026fea0003c00000 */
.L_x_126:
[----:B------:R-:W-:Y:S05]  /*6e70*/  WARPSYNC.ALL ;  /* 0x0000000000007948 */ /* 0x000fea0003800000 */
[----:B------:R-:W4:Y:S01]  /*6e80*/  S2UR UR15, SR_CgaCtaId ;  /* 0x00000000000f79c3 */ /* 0x000f220000008800 */
[----:B------:R-:W-:Y:S01]  /*6e90*/  UMOV UR4, 0x400 ;  /* 0x0000040000047882 */ /* 0x000fe20000000000 */
[----:B------:R-:W-:-:S06]  /*6ea0*/  NOP ;  /* 0x0000000000007918 */ /* 0x000fcc0000000000 */
[----:B------:R-:W-:Y:S06]  /*6eb0*/  BAR.ARV 0x6, 0xa0 ;  /* 0x0182800000007b1d */ /* 0x000fec0000002000 */
[----:B------:R-:W1:Y:S01]  /*6ec0*/  LDCU UR5, c[0x0][0x394] ;  /* 0x00007280ff0577ac */ /* 0x000e620008000800 */
[----:B------:R-:W-:Y:S01]  /*6ed0*/  LOP3.LUT R2, R2, 0xffff, RZ, 0xc0, !PT ;  /* 0x0000ffff02027812 */ /* 0x000fe200078ec0ff */
[----:B--2---:R-:W-:Y:S01]  /*6ee0*/  IMAD.MOV.U32 R8, RZ, RZ, 0x1 ;  /* 0x00000001ff087424 */ /* 0x004fe200078e00ff */
[----:B------:R-:W-:Y:S01]  /*6ef0*/  LOP3.LUT R0, R0, 0xffff, RZ, 0xc0, !PT ;  /* 0x0000ffff00007812 */ /* 0x000fe200078ec0ff */
[----:B------:R-:W-:Y:S01]  /*6f00*/  UISETP.NE.AND UP4, UPT, UR28, URZ, UPT ;  /* 0x000000ff1c00728c */ /* 0x000fe2000bf85270 */
[----:B------:R-:W-:Y:S01]  /*6f10*/  R2UR UR16, R2 ;  /* 0x00000000021072ca */ /* 0x000fe200000e0000 */
[----:B------:R-:W-:Y:S01]  /*6f20*/  IMAD.MOV.U32 R2, RZ, RZ, RZ ;  /* 0x000000ffff027224 */ /* 0x000fe200078e00ff */
[----:B------:R-:W-:Y:S01]  /*6f30*/  R2UR UR25, R0 ;  /* 0x00000000001972ca */ /* 0x000fe200000e0000 */
[----:B------:R-:W-:Y:S01]  /*6f40*/  IMAD.MOV.U32 R0, RZ, RZ, RZ ;  /* 0x000000ffff007224 */ /* 0x000fe200078e00ff */
[----:B------:R-:W-:Y:S01]  /*6f50*/  UMOV UR19, URZ ;  /* 0x000000ff00137c82 */ /* 0x000fe20008000000 */
[----:B----4-:R-:W-:Y:S01]  /*6f60*/  ULEA UR15, UR15, UR4, 0x18 ;  /* 0x000000040f0f7291 */ /* 0x010fe2000f8ec0ff */
[----:B------:R-:W-:Y:S01]  /*6f70*/  UMOV UR11, URZ ;  /* 0x000000ff000b7c82 */ /* 0x000fe20008000000 */
[----:B------:R-:W-:-:S02]  /*6f80*/  UMOV UR22, 0x0 ;  /* 0x0000000000167882 */ /* 0x000fc40000000000 */
[----:B------:R-:W-:Y:S02]  /*6f90*/  UIADD3 UR6, UPT, UPT, UR15, 0x2800, URZ ;  /* 0x000028000f067890 */ /* 0x000fe4000fffe0ff */
[----:B------:R-:W-:Y:S02]  /*6fa0*/  UIADD3 UR7, UPT, UPT, UR15, 0x26800, URZ ;  /* 0x000268000f077890 */ /* 0x000fe4000fffe0ff */
[----:B-1----:R-:W-:Y:S01]  /*6fb0*/  UIADD3 UR5, UPT, UPT, UR5, 0x1f, URZ ;  /* 0x0000001f05057890 */ /* 0x002fe2000fffe0ff */
[----:B---3--:R-:W1:Y:S01]  /*6fc0*/  LDS R3, [UR15+0x4f0] ;  /* 0x0004f00fff037984 */ /* 0x008e620008000800 */
[----:B------:R-:W-:Y:S02]  /*6fd0*/  UIADD3 UR24, UPT, UPT, UR15, 0x4a8, URZ ;  /* 0x000004a80f187890 */ /* 0x000fe4000fffe0ff */
[----:B------:R-:W-:Y:S02]  /*6fe0*/  USHF.R.S32.HI UR4, URZ, 0x1f, UR5 ;  /* 0x0000001fff047899 */ /* 0x000fe40008011405 */
[----:B------:R-:W-:-:S02]  /*6ff0*/  USHF.R.U32.HI UR6, URZ, 0x4, UR6 ;  /* 0x00000004ff067899 */ /* 0x000fc40008011606 */
[----:B------:R-:W-:Y:S02]  /*7000*/  ULEA.HI UR4, UR4, UR5, URZ, 0x5 ;  /* 0x0000000504047291 */ /* 0x000fe4000f8f28ff */
[----:B------:R-:W-:Y:S02]  /*7010*/  USHF.R.U32.HI UR7, URZ, 0x4, UR7 ;  /* 0x00000004ff077899 */ /* 0x000fe40008011607 */
[----:B------:R-:W-:Y:S02]  /*7020*/  USHF.R.S32.HI UR21, URZ, 0x5, UR4 ;  /* 0x00000005ff157899 */ /* 0x000fe40008011404 */
[----:B------:R-:W-:Y:S02]  /*7030*/  UPRMT UR24, URZ, 0x654, UR24 ;  /* 0x00000654ff187896 */ /* 0x000fe40008000018 */
[----:B------:R-:W-:Y:S02]  /*7040*/  UISETP.LT.AND UP0, UPT, UR21, 0x1, UPT ;  /* 0x000000011500788c */ /* 0x000fe4000bf01270 */
[----:B------:R-:W-:-:S02]  /*7050*/  ULOP3.LUT UR18, UR6, 0x3fff, URZ, 0xc0, !UPT ;  /* 0x00003fff06127892 */ /* 0x000fc4000f8ec0ff */
[----:B------:R-:W-:Y:S02]  /*7060*/  USEL UR26, UR21, 0x1, !UP0 ;  /* 0x00000001151a7887 */ /* 0x000fe4000c000000 */
[----:B------:R-:W-:Y:S02]  /*7070*/  ULOP3.LUT UR17, UR7, 0x3fff, URZ, 0xc0, !UPT ;  /* 0x00003fff07117892 */ /* 0x000fe4000f8ec0ff */
[----:B------:R-:W-:Y:S01]  /*7080*/  UIADD3 UR26, UPT, UPT, -UR26, URZ, URZ ;  /* 0x000000ff1a1a7290 */ /* 0x000fe2000fffe1ff */
[----:B------:R-:W-:Y:S01]  /*7090*/  UMOV UR23, 0x8118010 ;  /* 0x0811801000177882 */ /* 0x000fe20000000000 */
[C---:B-1----:R-:W-:Y:S01]  /*70a0*/  VIADD R5, R3.reuse, 0x20 ;  /* 0x0000002003057836 */ /* 0x042fe20000000000 */
[----:B------:R-:W-:-:S04]  /*70b0*/  LOP3.LUT R4, R3, 0xffff, RZ, 0xc0, !PT ;  /* 0x0000ffff03047812 */ /* 0x000fc800078ec0ff */
[----:B------:R-:W-:-:S05]  /*70c0*/  LOP3.LUT R5, R5, 0xffff, RZ, 0xc0, !PT ;  /* 0x0000ffff05057812 */ /* 0x000fca00078ec0ff */
[----:B------:R1:W-:Y:S02]  /*70d0*/  STL.64 [R1], R4 ;  /* 0x0000000401007387 */ /* 0x0003e40000100a00 */
.L_x_138:
[----:B-1----:R-:W-:-:S04]  /*70e0*/  SHF.L.U32 R5, R2, 0x1f, RZ ;  /* 0x0000001f02057819 */ /* 0x002fc800000006ff */
[----:B------:R-:W1:Y:S02]  /*70f0*/  SYNCS.PHASECHK.TRANS64.TRYWAIT P0, [UR15+0x4a0], R5 ;  /* 0x0004a005ff0075a7 */ /* 0x000e64000800110f */
[----:B-1--4-:R-:W-:Y:S05]  /*7100*/  @!P0 BRA `(.L_x_130) ;  /* 0x0000005c00888947 */ /* 0x012fea0003800000 */
.L_x_331:
[----:B-1----:R-:W1:Y:S01]  /*7110*/  LDS.128 R4, [UR15+0x4e0] ;  /* 0x0004e00fff047984 */ /* 0x002e620008000c00 */
[----:B------:R-:W-:Y:S01]  /*7120*/  ULEA UR20, UR19, UR15, 0x3 ;  /* 0x0000000f13147291 */ /* 0x000fe2000f8e18ff */
[----:B------:R-:W-:Y:S01]  /*7130*/  @!PT LDS RZ, [RZ] ;  /* 0x00000000fffff984 */ /* 0x000fe20000000800 */
[----:B------:R-:W-:Y:S01]  /*7140*/  @!PT LDS RZ, [RZ] ;  /* 0x00000000fffff984 */ /* 0x000fe20000000800 */
[----:B------:R-:W-:Y:S01]  /*7150*/  @!PT LDS RZ, [RZ] ;  /* 0x00000000fffff984 */ /* 0x000fe20000000800 */
[----:B------:R-:W-:Y:S01]  /*7160*/  @!PT LDS RZ, [RZ] ;  /* 0x00000000fffff984 */ /* 0x000fe20000000800 */
[----:B------:R2:W-:Y:S06]  /*7170*/  MEMBAR.ALL.CTA ;  /* 0x0000000000007992 */ /* 0x0005ec0000008000 */
[----:B--2---:R-:W2:Y:S02]  /*7180*/  FENCE.VIEW.ASYNC.S ;  /* 0x00000000000073c6 */ /* 0x004ea40000000000 */
[----:B--2---:R-:W-:Y:S01]  /*7190*/  SYNCS.ARRIVE.TRANS64.RED.A1T0 RZ, [UR24], RZ ;  /* 0x000000ffffff79a7 */ /* 0x004fe20008100418 */
[----:B-1----:R-:W-:Y:S01]  /*71a0*/  LOP3.LUT P2, RZ, R6, 0x1, RZ, 0xc0, !PT ;  /* 0x0000000106ff7812 */ /* 0x002fe2000784c0ff */
[----:B------:R-:W-:-:S12]  /*71b0*/  BRA.U UP4, `(.L_x_131) ;  /* 0x00000001040c7547 */ /* 0x000fd8000b800000 */
[----:B------:R-:W-:-:S04]  /*71c0*/  SHF.L.U32 R5, R8, 0x1f, RZ ;  /* 0x0000001f08057819 */ /* 0x000fc800000006ff */
[----:B------:R-:W1:Y:S02]  /*71d0*/  SYNCS.PHASECHK.TRANS64.TRYWAIT P0, [UR20+0x4c0], R5 ;  /* 0x0004c005ff0075a7 */ /* 0x000e640008001114 */
[----:B-1----:R-:W-:Y:S05]  /*71e0*/  @!P0 BRA `(.L_x_132) ;  /* 0x0000005c00688947 */ /* 0x002fea0003800000 */
.L_x_131:
[----:B------:R-:W-:Y:S05]  /*71f0*/  BRA.U UP4, `(.L_x_133) ;  /* 0x0000000104c07547 */ /* 0x000fea000b800000 */
[----:B------:R-:W2:Y:S02]  /*7200*/  LDCU UR4, c[0x0][0x394] ;  /* 0x00007280ff0477ac */ /* 0x000ea40008000800 */
[----:B--2---:R-:W-:-:S09]  /*7210*/  UISETP.GE.AND UP0, UPT, UR4, 0x1, UPT ;  /* 0x000000010400788c */ /* 0x004fd2000bf06270 */
[----:B------:R-:W-:Y:S05]  /*7220*/  BRA.U !UP0, `(.L_x_134) ;  /* 0x0000000108a87547 */ /* 0x000fea000b800000 */
[----:B------:R-:W-:Y:S01]  /*7230*/  ULEA UR4, UR19, UR43, 0x2 ;  /* 0x0000002b13047291 */ /* 0x000fe2000f8e10ff */
[----:B-1----:R-:W-:-:S08]  /*7240*/  SHF.L.U32 R4, R0, 0x1f, RZ ;  /* 0x0000001f00047819 */ /* 0x002fd000000006ff */
[----:B------:R-:W5:Y:S01]  /*7250*/  LDL R5, [UR4] ;  /* 0x00000004ff057983 */ /* 0x000f620008100800 */
[----:B------:R-:W-:Y:S02]  /*7260*/  ULEA UR4, UR11, UR15, 0x3 ;  /* 0x0000000f0b047291 */ /* 0x000fe4000f8e18ff */
[----:B------:R-:W-:Y:S01]  /*7270*/  UPLOP3.LUT UP2, UPT, UPT, UPT, UPT, 0x40, 0x4 ;  /* 0x000000000004789c */ /* 0x000fe20003f4e870 */
[----:B------:R-:W-:Y:S01]  /*7280*/  UMOV UR14, UR26 ;  /* 0x0000001a000e7c82 */ /* 0x000fe20008000000 */
[----:B------:R-:W-:-:S05]  /*7290*/  UMOV UR13, UR21 ;  /* 0x00000015000d7c82 */ /* 0x000fca0008000000 */
[----:B------:R1:W2:Y:S01]  /*72a0*/  SYNCS.PHASECHK.TRANS64.TRYWAIT P1, [UR4], R4 ;  /* 0x00000004ff0075a7 */ /* 0x0002a20008021104 */
[----:B------:R-:W-:-:S05]  /*72b0*/  UMOV UR4, UR11 ;  /* 0x0000000b00047c82 */ /* 0x000fca0008000000 */
.L_x_137:
[----:B------:R-:W-:Y:S02]  /*72c0*/  UIADD3 UR14, UPT, UPT, UR14, 0x1, URZ ;  /* 0x000000010e0e7890 */ /* 0x000fe4000fffe0ff */
[----:B------:R-:W-:Y:S02]  /*72d0*/  ULEA UR10, UR4, UR15, 0x3 ;  /* 0x0000000f040a7291 */ /* 0x000fe4000f8e18ff */
[----:B------:R-:W-:Y:S01]  /*72e0*/  UISETP.NE.AND UP3, UPT, UR14, URZ, UPT ;  /* 0x000000ff0e00728c */ /* 0x000fe2000bf65270 */
[----:B--234-:R-:W-:Y:S10]  /*72f0*/  @P1 BRA `(.L_x_135) ;  /* 0x00000000000c1947 */ /* 0x01cff40003800000 */
[----:B------:R-:W-:Y:S04]  /*7300*/  SHF.L.U32 R6, R0, 0x1f, RZ ;  /* 0x0000001f00067819 */ /* 0x000fe800000006ff */
[----:B------:R-:W2:Y:S02]  /*7310*/  SYNCS.PHASECHK.TRANS64.TRYWAIT P0, [UR10], R6 ;  /* 0x00000006ff0075a7 */ /* 0x000ea4000800110a */
[----:B--2---:R-:W-:Y:S05]  /*7320*/  @!P0 BRA `(.L_x_136) ;  /* 0x0000005c00308947 */ /* 0x004fea0003800000 */
.L_x_135:
[----:B------:R-:W-:Y:S01]  /*7330*/  UISETP.NE.AND UP0, UPT, UR13, 0x1, UPT ;  /* 0x000000010d00788c */ /* 0x000fe2000bf05270 */
[----:B------:R-:W-:Y:S01]  /*7340*/  PLOP3.LUT P1, PT, PT, PT, PT, 0x80, 0x8 ;  /* 0x000000000008781c */ /* 0x000fe20003f2f070 */
[----:B------:R-:W-:Y:S02]  /*7350*/  UIADD3 UR5, UPT, UPT, UR4, 0x1, URZ ;  /* 0x0000000104057890 */ /* 0x000fe4000fffe0ff */
[----:B------:R-:W-:Y:S02]  /*7360*/  ULEA UR8, UR4, UR17, 0x6 ;  /* 0x0000001104087291 */ /* 0x000fe4000f8e30ff */
[----:B------:R-:W-:Y:S01]  /*7370*/  UISETP.NE.AND UP1, UPT, UR5, 0x48, UPT ;  /* 0x000000480500788c */ /* 0x000fe2000bf25270 */
[----:B------:R-:W-:Y:S01]  /*7380*/  PLOP3.LUT P0, PT, PT, PT, UP0, 0x80, 0x8 ;  /* 0x000000000008781c */ /* 0x000fe20003f0f008 */
[----:B------:R-:W-:Y:S02]  /*7390*/  UIADD3 UR13, UPT, UPT, UR13, -0x1, URZ ;  /* 0xffffffff0d0d7890 */ /* 0x000fe4000fffe0ff */
[----:B------:R-:W-:Y:S02]  /*73a0*/  USEL UR6, URZ, 0x1, UP1 ;  /* 0x00000001ff067887 */ /* 0x000fe40008800000 */
[----:B------:R-:W-:Y:S01]  /*73b0*/  USEL UR11, UR5, URZ, UP1 ;  /* 0x000000ff050b7287 */ /* 0x000fe20008800000 */
[----:B------:R-:W-:Y:S01]  /*73c0*/  UMOV UR9, 0xc0004010 ;  /* 0xc000401000097882 */ /* 0x000fe20000000000 */
[----:B------:R-:W-:Y:S02]  /*73d0*/  UMOV UR7, 0x80004020 ;  /* 0x8000402000077882 */ /* 0x000fe40000000000 */
[----:B------:R-:W-:Y:S01]  /*73e0*/  @UP0 ULEA UR5, UR11, UR15, 0x3 ;  /* 0x0000000f0b050291 */ /* 0x000fe2000f8e18ff */
[----:B------:R-:W-:Y:S01]  /*73f0*/  LOP3.LUT R0, R0, UR6, RZ, 0x3c, !PT ;  /* 0x0000000600007c12 */ /* 0x000fe2000f8e3cff */
[----:B------:R-:W-:Y:S03]  /*7400*/  ULEA UR6, UR4, UR18, 0x7 ;  /* 0x0000001204067291 */ /* 0x000fe6000f8e38ff */
[----:B-1----:R-:W-:Y:S01]  /*7410*/  @P0 SHF.L.U32 R4, R0, 0x1f, RZ ;  /* 0x0000001f00040819 */ /* 0x002fe200000006ff */
[----:B------:R-:W-:Y:S03]  /*7420*/  UMOV UR4, UR11 ;  /* 0x0000000b00047c82 */ /* 0x000fe60008000000 */
[----:B------:R3:W4:Y:S01]  /*7430*/  @P0 SYNCS.PHASECHK.TRANS64.TRYWAIT P1, [UR5], R4 ;  /* 0x00000004ff0005a7 */ /* 0x0007220008021105 */
[----:B------:R-:W-:Y:S11]  /*7440*/  ELECT P0, URZ, PT ;  /* 0x0000000000ff782f */ /* 0x000ff60003800000 */
[----:B------:R-:W-:Y:S02]  /*7450*/  @!UPT UIADD3 URZ, UPT, UPT, URZ, URZ, URZ ;  /* 0x000000fffffff290 */ /* 0x000fe4000fffe0ff */
[----:B-----5:R-:W-:Y:S01]  /*7460*/  @P0 R2UR.BROADCAST UR12, R5 ;  /* 0x00000000050c02ca */ /* 0x020fe200008e0000 */
[----:B------:R-:W-:Y:S11]  /*7470*/  UIADD3 UR5, UPT, UPT, UR10, 0x240, URZ ;  /* 0x000002400a057890 */ /* 0x000ff6000fffe0ff */
[----:B------:R-:W-:Y:S01]  /*7480*/  @!UPT UIADD3 URZ, UPT, UPT, URZ, URZ, URZ ;  /* 0x000000fffffff290 */ /* 0x000fe2000fffe0ff */
[----:B------:R3:W-:Y:S01]  /*7490*/  UTCQMMA.2CTA gdesc[UR6], gdesc[UR8], tmem[UR12], tmem[UR22], idesc[UR23], UP2 ;  /* 0x00ff1608060075ea */ /* 0x0007e2000920030c */
[----:B------:R-:W-:Y:S01]  /*74a0*/  UPLOP3.LUT UP2, UPT, UPT, UPT, UPT, 0x80, 0x8 ;  /* 0x000000000008789c */ /* 0x000fe20003f4f070 */
[----:B------:R3:W-:Y:S01]  /*74b0*/  UTCBAR.2CTA.MULTICAST [UR5], URZ, UR16 ;  /* 0x000000ff050073e9 */ /* 0x0007e20008200810 */
[----:B------:R-:W-:Y:S09]  /*74c0*/  BRA.U UP3, `(.L_x_137) ;  /* 0xfffffffd037c7547 */ /* 0x000ff2000b83ffff */
.L_x_134:
[----:B------:R-:W-:-:S09]  /*74d0*/  UIADD3 UR4, UPT, UPT, UR20, 0x4b0, URZ ;  /* 0x000004b014047890 */ /* 0x000fd2000fffe0ff */
[----:B------:R2:W-:Y:S01]  /*74e0*/  UTCBAR.2CTA.MULTICAST [UR4], URZ, UR25 ;  /* 0x000000ff040073e9 */ /* 0x0005e20008200819 */
[----:B------:R-:W-:Y:S02]  /*74f0*/  NOP ;  /* 0x0000000000007918 */ /* 0x000fe40000000000 */
.L_x_133:
[----:B--2---:R-:W-:Y:S01]  /*7500*/  UIADD3 UR4, UPT, UPT, UR19, 0x1, URZ ;  /* 0x0000000113047890 */ /* 0x004fe2000fffe0ff */
[----:B------:R-:W-:-:S03]  /*7510*/  LOP3.LUT R2, R2, 0x1, RZ, 0x3c, !PT ;  /* 0x0000000102027812 */ /* 0x000fc600078e3cff */
[----:B------:R-:W-:-:S04]  /*7520*/  UISETP.NE.AND UP0, UPT, UR4, 0x2, UPT ;  /* 0x000000020400788c */ /* 0x000fc8000bf05270 */
[----:B---3--:R-:W-:Y:S02]  /*7530*/  USEL UR5, URZ, 0x1, UP0 ;  /* 0x00000001ff057887 */ /* 0x008fe40008000000 */
[----:B------:R-:W-:-:S04]  /*7540*/  USEL UR19, UR4, URZ, UP0 ;  /* 0x000000ff04137287 */ /* 0x000fc80008000000 */
[----:B------:R-:W-:Y:S01]  /*7550*/  LOP3.LUT R8, R8, UR5, RZ, 0x3c, !PT ;  /* 0x0000000508087c12 */ /* 0x000fe2000f8e3cff */
[----:B------:R-:W-:Y:S07]  /*7560*/  @P2 BRA `(.L_x_138) ;  /* 0xfffffff800dc2947 */ /* 0x000fee000383ffff */
[----:B------:R-:W2:Y:S01]  /*7570*/  S2UR UR8, SR_CgaCtaId ;  /* 0x00000000000879c3 */ /* 0x000ea20000008800 */
[----:B------:R-:W-:Y:S01]  /*7580*/  ELECT P0, URZ, PT ;  /* 0x0000000000ff782f */ /* 0x000fe20003800000 */
[----:B------:R-:W-:Y:S01]  /*7590*/  HFMA2 R0, -RZ, RZ, 0, 5.9604644775390625e-08 ;  /* 0x00000001ff007431 */ /* 0x000fe200000001ff */
[----:B------:R-:W-:-:S05]  /*75a0*/  UMOV UR4, 0x40 ;  /* 0x0000004000047882 */ /* 0x000fca0000000000 */
[----:B------:R-:W-:Y:S01]  /*75b0*/  UVIRTCOUNT.DEALLOC.SMPOOL 0x80 ;  /* 0x000000800000784c */ /* 0x000fe20000000000 */
[----:B------:R-:W-:Y:S02]  /*75c0*/  UISETP.NE.AND UP0, UPT, UR28, URZ, UPT ;  /* 0x000000ff1c00728c */ /* 0x000fe4000bf05270 */
[----:B--2---:R-:W-:-:S09]  /*75d0*/  ULEA UR8, UR8, UR4, 0x18 ;  /* 0x0000000408087291 */ /* 0x004fd2000f8ec0ff */
[----:B------:R2:W-:Y:S01]  /*75e0*/  @P0 STS.U8 [UR8+0x1c], R0 ;  /* 0x00001c00ff000988 */ /* 0x0005e20008000008 */
[----:B------:R-:W-:Y:S05]  /*75f0*/  BRA.U UP0, `(.L_x_139) ;  /* 0x0000000100587547 */ /* 0x000fea000b800000 */
[----:B------:R-:W-:Y:S01]  /*7600*/  UIADD3 UR5, UPT, UPT, UR15, 0x4c0, URZ ;  /* 0x000004c00f057890 */ /* 0x000fe2000fffe0ff */
[----:B------:R-:W-:-:S03]  /*7610*/  SHF.L.U32 R2, R8, 0x1f, RZ ;  /* 0x0000001f08027819 */ /* 0x000fc600000006ff */
[----:B------:R-:W-:-:S09]  /*7620*/  ULEA UR4, UR19, UR5, 0x3 ;  /* 0x0000000513047291 */ /* 0x000fd2000f8e18ff */
[----:B------:R-:W3:Y:S02]  /*7630*/  SYNCS.PHASECHK.TRANS64.TRYWAIT P0, [UR4], R2 ;  /* 0x00000002ff0075a7 */ /* 0x000ee40008001104 */
[----:B---3--:R-:W-:Y:S05]  /*7640*/  @!P0 BRA `(.L_x_140) ;  /* 0x0000005800808947 */ /* 0x008fea0003800000 */
.L_x_335:
[----:B------:R-:W-:-:S04]  /*7650*/  UIADD3 UR19, UPT, UPT, UR19, 0x1, URZ ;  /* 0x0000000113137890 */ /* 0x000fc8000fffe0ff */
[----:B------:R-:W-:-:S04]  /*7660*/  UISETP.NE.AND UP1, UPT, UR19, 0x2, UPT ;  /* 0x000000021300788c */ /* 0x000fc8000bf25270 */
[----:B------:R-:W-:Y:S02]  /*7670*/  USEL UR6, URZ, 0x1, UP1 ;  /* 0x00000001ff067887 */ /* 0x000fe40008800000 */
[----:B------:R-:W-:-:S04]  /*7680*/  USEL UR4, UR19, URZ, UP1 ;  /* 0x000000ff13047287 */ /* 0x000fc80008800000 */
[----:B------:R-:W-:Y:S01]  /*7690*/  ULEA UR4, UR4, UR5, 0x3 ;  /* 0x0000000504047291 */ /* 0x000fe2000f8e18ff */
[----:B--2---:R-:W-:-:S04]  /*76a0*/  LOP3.LUT R2, R8, UR6, RZ, 0x3c, !PT ;  /* 0x0000000608027c12 */ /* 0x004fc8000f8e3cff */
[----:B------:R-:W-:Y:S01]  /*76b0*/  SHF.L.U32 R2, R2, 0x1f, RZ ;  /* 0x0000001f02027819 */ /* 0x000fe200000006ff */
[----:B------:R-:W-:-:S04]  /*76c0*/  IMAD.U32 R0, RZ, RZ, UR4 ;  /* 0x00000004ff007e24 */ /* 0x000fc8000f8e00ff */
[----:B------:R2:W3:Y:S03]  /*76d0*/  SYNCS.PHASECHK.TRANS64.TRYWAIT P0, [R0+URZ], R2 ;  /* 0x00000002000075a7 */ /* 0x0004e600080011ff */
[----:B---3--:R-:W-:Y:S05]  /*76e0*/  @!P0 NANOSLEEP.SYNCS 0x989680 ;  /* 0x009896800000895d */ /* 0x008fea0003900000 */
[----:B------:R-:W3:Y:S02]  /*76f0*/  @!P0 SYNCS.PHASECHK.TRANS64 P0, [R0+URZ], R2 ;  /* 0x00000002000085a7 */ /* 0x000ee400080010ff */
[----:B---3--:R-:W-:Y:S05]  /*7700*/  @P0 BRA `(.L_x_141) ;  /* 0x0000000000200947 */ /* 0x008fea0003800000 */
.L_x_142:
[----:B---3--:R3:W1:Y:S02]  /*7710*/  SYNCS.PHASECHK.TRANS64.TRYWAIT P0, [R0+URZ], R2 ;  /* 0x00000002000075a7 */ /* 0x00866400080011ff */
[----:B-1----:R-:W-:Y:S05]  /*7720*/  @!P0 NANOSLEEP.SYNCS 0x989680 ;  /* 0x009896800000895d */ /* 0x002fea0003900000 */
[----:B------:R-:W1:Y:S02]  /*7730*/  @!P0 SYNCS.PHASECHK.TRANS64 P0, [R0+URZ], R2 ;  /* 0x00000002000085a7 */ /* 0x000e6400080010ff */
[----:B-1----:R-:W-:Y:S05]  /*7740*/  @!P0 BRA `(.L_x_142) ;  /* 0xfffffffc00f08947 */ /* 0x002fea000383ffff */
[----:B------:R-:W-:Y:S05]  /*7750*/  BRA `(.L_x_141) ;  /* 0x00000000000c7947 */ /* 0x000fea0003800000 */
.L_x_139:
[----:B------:R-:W-:-:S04]  /*7760*/  UIADD3 UR4, UPT, UPT, UR15, 0x4d0, URZ ;  /* 0x000004d00f047890 */ /* 0x000fc8000fffe0ff */
[----:B------:R-:W-:-:S09]  /*7770*/  UPRMT UR4, UR27, 0x654, UR4 ;  /* 0x000006541b047896 */ /* 0x000fd20008000004 */
[----:B------:R-:W-:Y:S03]  /*7780*/  SYNCS.ARRIVE.TRANS64.RED.A1T0 RZ, [UR4], RZ ;  /* 0x000000ffffff79a7 */ /* 0x000fe60008100404 */
.L_x_141:
[----:B--23--:R-:W-:Y:S01]  /*7790*/  SHF.L.U32 R2, RZ, 0x1f, RZ ;  /* 0x0000001fff027819 */ /* 0x00cfe200000006ff */
[----:B------:R-:W-:Y:S01]  /*77a0*/  UIADD3 UR4, UPT, UPT, UR15, 0x4d0, URZ ;  /* 0x000004d00f047890 */ /* 0x000fe2000fffe0ff */
[----:B------:R-:W-:Y:S02]  /*77b0*/  PLOP3.LUT P0, PT, PT, PT, UP0, 0x80, 0x8 ;  /* 0x000000000008781c */ /* 0x000fe40003f0f008 */
[----:B----4-:R-:W2:Y:S02]  /*77c0*/  SYNCS.PHASECHK.TRANS64.TRYWAIT P1, [UR15+0x4d0], R2 ;  /* 0x0004d002ff0075a7 */ /* 0x010ea4000802110f */
[----:B--2---:R-:W-:Y:S09]  /*77d0*/  @!P1 BRA `(.L_x_143) ;  /* 0x0000005800349947 */ /* 0x004ff20003800000 */
.L_x_337:
[----:B------:R-:W-:Y:S01]  /*77e0*/  @!UP0 UPRMT UR4, UR27, 0x654, UR4 ;  /* 0x000006541b048896 */ /* 0x000fe20008000004 */
[----:B------:R-:W-:Y:S01]  /*77f0*/  LOP3.LUT R3, R3, 0xffff, RZ, 0xc0, !PT ;  /* 0x0000ffff03037812 */ /* 0x000fe200078ec0ff */
[----:B--2---:R-:W-:-:S03]  /*7800*/  IMAD.MOV.U32 R2, RZ, RZ, 0xffff ;  /* 0x0000ffffff027424 */ /* 0x004fc600078e00ff */
[----:B------:R-:W-:-:S04]  /*7810*/  SHF.R.U32.HI R3, RZ, 0x5, R3 ;  /* 0x00000005ff037819 */ /* 0x000fc80000011603 */
[----:B------:R-:W-:Y:S01]  /*7820*/  @!P0 SYNCS.ARRIVE.TRANS64.RED.A1T0 RZ, [UR4], RZ ;  /* 0x000000ffffff89a7 */ /* 0x000fe20008100404 */
[----:B------:R-:W-:Y:S01]  /*7830*/  NOP ;  /* 0x0000000000007918 */ /* 0x000fe20000000000 */
[----:B------:R-:W2:Y:S01]  /*7840*/  LDS R0, [UR8+0x14] ;  /* 0x00001408ff007984 */ /* 0x000ea20008000800 */
[----:B------:R-:W-:-:S04]  /*7850*/  SHF.L.U32 R2, R2, R3, RZ ;  /* 0x0000000302027219 */ /* 0x000fc800000006ff */
[----:B--2---:R-:W-:-:S04]  /*7860*/  LOP3.LUT R0, R0, R2, RZ, 0xc0, !PT ;  /* 0x0000000200007212 */ /* 0x004fc800078ec0ff */
[----:B------:R-:W-:Y:S01]  /*7870*/  ISETP.NE.AND P0, PT, R0, R2, PT ;  /* 0x000000020000720c */ /* 0x000fe20003f05270 */
[----:B------:R-:W-:-:S05]  /*7880*/  IMAD.MOV.U32 R0, RZ, RZ, 0x1 ;  /* 0x00000001ff007424 */ /* 0x000fca00078e00ff */
[----:B------:R-:W-:-:S07]  /*7890*/  SHF.L.U32 R0, R0, R3, RZ ;  /* 0x0000000300007219 */ /* 0x000fce00000006ff */
[----:B------:R-:W-:Y:S05]  /*78a0*/  @P0 BRA `(.L_x_144) ;  /* 0x00000000005c0947 */ /* 0x000fea0003800000 */
[----:B------:R-:W2:Y:S02]  /*78b0*/  LDS R3, [UR8+0x18] ;  /* 0x00001808ff037984 */ /* 0x000ea40008000800 */
[----:B--2---:R-:W-:-:S04]  /*78c0*/  LOP3.LUT R3, R3, R0, RZ, 0xc0, !PT ;  /* 0x0000000003037212 */ /* 0x004fc800078ec0ff */
[----:B------:R-:W-:-:S13]  /*78d0*/  ISETP.NE.AND P0, PT, R3, R0, PT ;  /* 0x000000000300720c */ /* 0x000fda0003f05270 */
[----:B------:R-:W-:Y:S05]  /*78e0*/  @P0 BRA `(.L_x_145) ;  /* 0x0000000000400947 */ /* 0x000fea0003800000 */
[----:B------:R-:W-:Y:S01]  /*78f0*/  R2UR UR4, R2 ;  /* 0x00000000020472ca */ /* 0x000fe200000e0000 */
[----:B------:R-:W2:Y:S01]  /*7900*/  S2R R3, SR_LANEID ;  /* 0x0000000000037919 */ /* 0x000ea20000000000 */
[----:B------:R-:W-:-:S04]  /*7910*/  LOP3.LUT R0, RZ, R0, RZ, 0x33, !PT ;  /* 0x00000000ff007212 */ /* 0x000fc800078e33ff */
[----:B------:R-:W3:Y:S07]  /*7920*/  REDUX UR6, R0 ;  /* 0x00000000000673c4 */ /* 0x000eee0000000000 */
[----:B------:R-:W-:-:S03]  /*7930*/  ULOP3.LUT UR5, URZ, UR4, URZ, 0x33, !UPT ;  /* 0x00000004ff057292 */ /* 0x000fc6000f8e33ff */
[----:B------:R-:W-:Y:S02]  /*7940*/  VOTEU.ANY UR4, UPT, PT ;  /* 0x0000000000047886 */ /* 0x000fe400038e0100 */
[----:B------:R-:W-:Y:S01]  /*7950*/  UFLO.U32 UR4, UR4 ;  /* 0x00000004000472bd */ /* 0x000fe200080e0000 */
[----:B------:R-:W-:-:S04]  /*7960*/  IMAD.U32 R2, RZ, RZ, UR5 ;  /* 0x00000005ff027e24 */ /* 0x000fc8000f8e00ff */
[----:B------:R-:W4:Y:S02]  /*7970*/  REDUX UR7, R2 ;  /* 0x00000000020773c4 */ /* 0x000f240000000000 */
[----:B------:R1:W-:Y:S01]  /*7980*/  UTCATOMSWS.AND URZ, UR5 ;  /* 0x0000000500ff79e3 */ /* 0x0003e20008000000 */
[----:B---3--:R-:W-:Y:S01]  /*7990*/  IMAD.U32 R0, RZ, RZ, UR6 ;  /* 0x00000006ff007e24 */ /* 0x008fe2000f8e00ff */
[----:B--2---:R-:W-:Y:S01]  /*79a0*/  ISETP.EQ.U32.AND P0, PT, R3, UR4, PT ;  /* 0x0000000403007c0c */ /* 0x004fe2000bf02070 */
[----:B----4-:R-:W-:-:S12]  /*79b0*/  IMAD.U32 R2, RZ, RZ, UR7 ;  /* 0x00000007ff027e24 */ /* 0x010fd8000f8e00ff */
[----:B------:R1:W-:Y:S04]  /*79c0*/  @P0 ATOMS.AND RZ, [UR8+0x14], R2 ;  /* 0x00001402ffff098c */ /* 0x0003e8000a800008 */
[----:B------:R1:W-:Y:S01]  /*79d0*/  @P0 ATOMS.AND RZ, [UR8+0x18], R0 ;  /* 0x00001800ffff098c */ /* 0x0003e2000a800008 */
[----:B------:R-:W-:Y:S05]  /*79e0*/  BRA `(.L_x_146) ;  /* 0x0000000000147947 */ /* 0x000fea0003800000 */
.L_x_145:
[----:B------:R-:W-:Y:S02]  /*79f0*/  MOV R2, 0x7a10 ;  /* 0x00007a1000027802 */ /* 0x000fe40000000f00 */
[----:B-1---5:R-:W-:Y:S05]  /*7a00*/  CALL.REL.NOINC `($__internal_0_$__cuda_sm10x_tcgen05_guardrail_trap_col_being_dealloced_not_returned_by_alloc) ;  /* 0x00000058004c7944 */ /* 0x022fea0003c00000 */
[----:B------:R-:W-:Y:S05]  /*7a10*/  BRA `(.L_x_146) ;  /* 0x0000000000087947 */ /* 0x000fea0003800000 */
.L_x_144:
[----:B------:R-:W-:Y:S02]  /*7a20*/  MOV R2, 0x7a40 ;  /* 0x00007a4000027802 */ /* 0x000fe40000000f00 */
[----:B-1---5:R-:W-:Y:S05]  /*7a30*/  CALL.REL.NOINC `($__internal_2_$__cuda_sm10x_tcgen05_guardrail_trap_unallocated_columns_being_dealloced) ;  /* 0x0000005800587944 */ /* 0x022fea0003c00000 */
.L_x_146:
[----:B------:R-:W-:Y:S01]  /*7a40*/  NOP ;  /* 0x0000000000007918 */ /* 0x000fe20000000000 */
[----:B-1----:R-:W-:Y:S05]  /*7a50*/  EXIT ;  /* 0x000000000000794d */ /* 0x002fea0003800000 */
.L_x_118:
[----:B------:R-:W2:Y:S01]  /*7a60*/  LDCU UR5, c[0x0][0x384] ;  /* 0x00007080ff0577ac */ /* 0x000ea20008000800 */
[----:B------:R-:W-:Y:S02]  /*7a70*/  UISETP.NE.OR UP0, UPT, UR18, 0x3, !UP3 ;  /* 0x000000031200788c */ /* 0x000fe4000df05670 */
[----:B--2---:R-:W-:-:S07]  /*7a80*/  UIADD3 UR5, UPT, UPT, UR5, 0x3f, URZ ;  /* 0x0000003f05057890 */ /* 0x004fce000fffe0ff */
[----:B------:R-:W-:Y:S05]  /*7a90*/  BRA.U UP0, `(.L_x_147) ;  /* 0x0000001100ac7547 */ /* 0x000fea000b800000 */
[----:B------:R-:W2:Y:S01]  /*7aa0*/  LDCU UR52, c[0x0][0x388] ;  /* 0x00007100ff3477ac */ /* 0x000ea20008000800 */
[----:B------:R-:W3:Y:S01]  /*7ab0*/  S2UR UR20, SR_CgaCtaId ;  /* 0x00000000001479c3 */ /* 0x000ee20000008800 */
[----:B------:R-:W-:Y:S01]  /*7ac0*/  IMAD.MOV.U32 R9, RZ, RZ, 0x1 ;  /* 0x00000001ff097424 */ /* 0x000fe200078e00ff */
[----:B------:R-:W-:Y:S01]  /*7ad0*/  USHF.R.S32.HI UR4, URZ, 0x1f, UR5 ;  /* 0x0000001fff047899 */ /* 0x000fe20008011405 */
[----:B------:R-:W-:Y:S01]  /*7ae0*/  IMAD.MOV.U32 R8, RZ, RZ, RZ ;  /* 0x000000ffff087224 */ /* 0x000fe200078e00ff */
[----:B------:R-:W4:Y:S02]  /*7af0*/  LDCU.64 UR6, c[0x0][0x348] ;  /* 0x00006900ff0677ac */ /* 0x000f240008000a00 */
[----:B------:R-:W-:Y:S01]  /*7b00*/  ULEA.HI UR4, UR4, UR5, URZ, 0x6 ;  /* 0x0000000504047291 */ /* 0x000fe2000f8f30ff */
[----:B------:R-:W1:Y:S03]  /*7b10*/  LDCU UR41, c[0x0][0x370] ;  /* 0x00006e00ff2977ac */ /* 0x000e660008000800 */
[----:B------:R-:W-:Y:S01]  /*7b20*/  USHF.R.S32.HI UR28, URZ, 0x6, UR4 ;  /* 0x00000006ff1c7899 */ /* 0x000fe20008011404 */
[----:B--2---:R-:W-:Y:S01]  /*7b30*/  IMAD.U32 R0, RZ, RZ, UR52 ;  /* 0x00000034ff007e24 */ /* 0x004fe2000f8e00ff */
[----:B------:R-:W1:Y:S04]  /*7b40*/  LDCU.128 UR32, c[0x0][0xc10] ;  /* 0x00018200ff2077ac */ /* 0x000e680008000c00 */
[----:B------:R-:W-:Y:S01]  /*7b50*/  IMAD.U32 R3, RZ, RZ, UR28 ;  /* 0x0000001cff037e24 */ /* 0x000fe2000f8e00ff */
[----:B------:R-:W-:Y:S01]  /*7b60*/  IABS R0, R0 ;  /* 0x0000000000007213 */ /* 0x000fe20000000000 */
[----:B------:R-:W2:Y:S03]  /*7b70*/  LDCU.64 UR4, c[0x0][0x988] ;  /* 0x00013100ff0477ac */ /* 0x000ea60008000a00 */
[----:B------:R-:W-:Y:S01]  /*7b80*/  IABS R2, R3 ;  /* 0x0000000300027213 */ /* 0x000fe20000000000 */
[----:B------:R-:W3:Y:S01]  /*7b90*/  LDCU UR40, c[0x0][0x374] ;  /* 0x00006e80ff2877ac */ /* 0x000ee20008000800 */
[----:B------:R-:W-:-:S02]  /*7ba0*/  R2UR UR27, R0 ;  /* 0x00000000001b72ca */ /* 0x000fc400000e0000 */
[----:B------:R-:W-:Y:S01]  /*7bb0*/  R2UR UR29, R2 ;  /* 0x00000000021d72ca */ /* 0x000fe200000e0000 */
[----:B------:R-:W3:Y:S01]  /*7bc0*/  LDCU.64 UR30, c[0x0][0x990] ;  /* 0x00013200ff1e77ac */ /* 0x000ee20008000a00 */
[----:B------:R-:W3:Y:S01]  /*7bd0*/  LDCU UR18, c[0x0][0xc0c] ;  /* 0x00018180ff1277ac */ /* 0x000ee20008000800 */
[----:B------:R-:W3:Y:S08]  /*7be0*/  LDCU UR54, c[0x0][0xc20] ;  /* 0x00018400ff3677ac */ /* 0x000ef00008000800 */
[----:B------:R-:W1:Y:S01]  /*7bf0*/  I2F.RP R0, UR27 ;  /* 0x0000001b00007d06 */ /* 0x000e620008209400 */
[----:B--2---:R-:W-:Y:S01]  /*7c00*/  UISETP.NE.U32.AND UP0, UPT, UR4, URZ, UPT ;  /* 0x000000ff0400728c */ /* 0x004fe2000bf05070 */
[----:B------:R-:W2:Y:S06]  /*7c10*/  LDCU UR4, c[0x0][0xc30] ;  /* 0x00018600ff0477ac */ /* 0x000eac0008000800 */
[----:B------:R-:W3:Y:S01]  /*7c20*/  I2F.RP R2, UR29 ;  /* 0x0000001d00027d06 */ /* 0x000ee20008209400 */
[----:B------:R-:W-:-:S02]  /*7c30*/  UISETP.NE.AND.EX UP5, UPT, UR5, URZ, UPT, UP0 ;  /* 0x000000ff0500728c */ /* 0x000fc4000bfa5300 */
[----:B------:R-:W-:Y:S02]  /*7c40*/  UISETP.NE.AND UP0, UPT, UR39, 0x1, UPT ;  /* 0x000000012700788c */ /* 0x000fe4000bf05270 */
[----:B----4-:R-:W-:Y:S01]  /*7c50*/  UIADD3 UR36, UP0, UPT, UR6, 0x680, URZ ;  /* 0x0000068006247890 */ /* 0x010fe2000ff1e0ff */
[----:B------:R-:W4:Y:S02]  /*7c60*/  LDCU UR38, c[0x0][0x38c] ;  /* 0x00007180ff2677ac */ /* 0x000f240008000800 */
[----:B-1----:R-:W1:Y:S01]  /*7c70*/  MUFU.RCP R0, R0 ;  /* 0x0000000000007308 */ /* 0x002e620000001000 */
[----:B------:R-:W-:Y:S01]  /*7c80*/  UIADD3.X UR37, UPT, UPT, URZ, UR7, URZ, UP0, !UPT ;  /* 0x00000007ff257290 */ /* 0x000fe200087fe4ff */
[----:B------:R-:W-:Y:S01]  /*7c90*/  UMOV UR19, 0x400 ;  /* 0x0000040000137882 */ /* 0x000fe20000000000 */
[----:B------:R-:W-:-:S05]  /*7ca0*/  UIMAD.WIDE.U32 UR12, UR41, UR32, URZ ;  /* 0x00000020290c72a5 */ /* 0x000fca000f8e00ff */
[----:B---3--:R-:W3:Y:S01]  /*7cb0*/  MUFU.RCP R2, R2 ;  /* 0x0000000200027308 */ /* 0x008ee20000001000 */
[----:B------:R-:W-:Y:S01]  /*7cc0*/  UIMAD.WIDE.U32 UR14, UR40, UR35, URZ ;  /* 0x00000023280e72a5 */ /* 0x000fe2000f8e00ff */
[----:B------:R-:W-:Y:S01]  /*7cd0*/  UMOV UR10, URZ ;  /* 0x000000ff000a7c82 */ /* 0x000fe20008000000 */
[----:B------:R-:W-:Y:S02]  /*7ce0*/  ULEA UR19, UR20, UR19, 0x18 ;  /* 0x0000001314137291 */ /* 0x000fe4000f8ec0ff */
[----:B------:R-:W-:Y:S02]  /*7cf0*/  UISETP.NE.U32.AND UP6, UPT, UR30, URZ, UPT ;  /* 0x000000ff1e00728c */ /* 0x000fe4000bfc5070 */
[----:B------:R-:W-:Y:S01]  /*7d00*/  UIADD3 UR51, UPT, UPT, UR19, 0x480, URZ ;  /* 0x0000048013337890 */ /* 0x000fe2000fffe0ff */
[----:B-1----:R-:W-:Y:S01]  /*7d10*/  VIADD R0, R0, 0xffffffe ;  /* 0x0ffffffe00007836 */ /* 0x002fe20000000000 */
[----:B------:R-:W-:Y:S02]  /*7d20*/  UIADD3 UR48, UPT, UPT, UR19, 0x4a8, URZ ;  /* 0x000004a813307890 */ /* 0x000fe4000fffe0ff */
[----:B------:R-:W-:-:S02]  /*7d30*/  UISETP.GE.AND UP2, UPT, UR39, 0x1, UPT ;  /* 0x000000012700788c */ /* 0x000fc4000bf46270 */
[----:B------:R-:W-:Y:S01]  /*7d40*/  UISETP.NE.AND UP0, UPT, UR18, 0x1, UPT ;  /* 0x000000011200788c */ /* 0x000fe2000bf05270 */
[----:B------:R-:W1:Y:S01]  /*7d50*/  F2I.FTZ.U32.TRUNC.NTZ R0, R0 ;  /* 0x0000000000007305 */ /* 0x000e62000021f000 */
[----:B------:R-:W-:Y:S01]  /*7d60*/  UMOV UR12, UR13 ;  /* 0x0000000d000c7c82 */ /* 0x000fe20008000000 */
[----:B---3--:R-:W-:Y:S01]  /*7d70*/  VIADD R2, R2, 0xffffffe ;  /* 0x0ffffffe02027836 */ /* 0x008fe20000000000 */
[----:B------:R-:W-:Y:S01]  /*7d80*/  UMOV UR44, UR15 ;  /* 0x0000000f002c7c82 */ /* 0x000fe20008000000 */
[----:B------:R-:W-:Y:S02]  /*7d90*/  UISETP.NE.AND UP2, UPT, UR34, 0x1, UPT ;  /* 0x000000012200788c */ /* 0x000fe4000bf45270 */
[----:B------:R-:W-:Y:S02]  /*7da0*/  UISETP.NE.AND UP0, UPT, UR52, URZ, UPT ;  /* 0x000000ff3400728c */ /* 0x000fe4000bf05270 */
[----:B------:R-:W3:Y:S01]  /*7db0*/  F2I.FTZ.U32.TRUNC.NTZ R2, R2 ;  /* 0x0000000200027305 */ /* 0x000ee2000021f000 */
[----:B------:R-:W-:Y:S01]  /*7dc0*/  UPLOP3.LUT UP4, UPT, UPT, UPT, UPT, 0x40, 0x4 ;  /* 0x000000000004789c */ /* 0x000fe20003f8e870 */
[----:B------:R-:W2:Y:S01]  /*7dd0*/  LDCU.64 UR16, c[0x0][0xc28] ;  /* 0x00018500ff1077ac */ /* 0x000ea20008000a00 */
[----:B-1----:R-:W-:Y:S01]  /*7de0*/  R2UR UR7, R0 ;  /* 0x00000000000772ca */ /* 0x002fe200000e0000 */
[----:B------:R-:W-:Y:S01]  /*7df0*/  UISETP.NE.AND.EX UP6, UPT, UR31, URZ, UPT, UP6 ;  /* 0x000000ff1f00728c */ /* 0x000fe2000bfc5360 */
[----:B------:R-:W-:Y:S01]  /*7e00*/  IABS R0, R3 ;  /* 0x0000000300007213 */ /* 0x000fe20000000000 */
[----:B------:R-:W-:-:S02]  /*7e10*/  UIADD3 UR8, UPT, UPT, UR19, 0x600, URZ ;  /* 0x0000060013087890 */ /* 0x000fc4000fffe0ff */
[----:B------:R-:W-:Y:S02]  /*7e20*/  UIADD3 UR9, UPT, UPT, UR19, 0x480, URZ ;  /* 0x0000048013097890 */ /* 0x000fe4000fffe0ff */
[----:B------:R-:W-:Y:S01]  /*7e30*/  IMAD.MOV R0, RZ, RZ, -R0 ;  /* 0x000000ffff007224 */ /* 0x000fe200078e0a00 */
[----:B---3--:R-:W-:Y:S01]  /*7e40*/  R2UR UR11, R2 ;  /* 0x00000000020b72ca */ /* 0x008fe200000e0000 */
[----:B------:R-:W-:Y:S02]  /*7e50*/  UPRMT UR51, UR20, 0x654, UR51 ;  /* 0x0000065414337896 */ /* 0x000fe40008000033 */
[----:B------:R-:W-:Y:S01]  /*7e60*/  UPRMT UR48, URZ, 0x654, UR48 ;  /* 0x00000654ff307896 */ /* 0x000fe20008000030 */
[----:B------:R-:W-:Y:S01]  /*7e70*/  R2UR UR50, R0 ;  /* 0x00000000003272ca */ /* 0x000fe200000e0000 */
[----:B------:R-:W-:Y:S02]  /*7e80*/  UIADD3 UR5, UPT, UPT, URZ, -UR7, URZ ;  /* 0x80000007ff057290 */ /* 0x000fe4000fffe0ff */
[----:B------:R-:W-:-:S02]  /*7e90*/  USHF.R.U32.HI UR47, URZ, UR33, UR12 ;  /* 0x00000021ff2f7299 */ /* 0x000fc4000801160c */
[----:B------:R-:W-:Y:S02]  /*7ea0*/  UIMAD UR42, UR5, UR27, URZ ;  /* 0x0000001b052a72a4 */ /* 0x000fe4000f8e02ff */
[----:B------:R-:W-:Y:S02]  /*7eb0*/  USHF.R.U32.HI UR44, URZ, UR54, UR44 ;  /* 0x00000036ff2c7299 */ /* 0x000fe4000801162c */
[----:B------:R-:W-:Y:S02]  /*7ec0*/  UIADD3 UR6, UPT, UPT, URZ, -UR11, URZ ;  /* 0x8000000bff067290 */ /* 0x000fe4000fffe0ff */
[----:B--2---:R-:W-:Y:S02]  /*7ed0*/  UISETP.NE.AND UP3, UPT, UR4, 0x1, UPT ;  /* 0x000000010400788c */ /* 0x004fe4000bf65270 */
[----:B----4-:R-:W-:Y:S02]  /*7ee0*/  UISETP.NE.AND UP2, UPT, UR38, URZ, UPT ;  /* 0x000000ff2600728c */ /* 0x010fe4000bf45270 */
[----:B------:R-:W-:Y:S01]  /*7ef0*/  UISETP.NE.AND UP0, UPT, UR28, URZ, UPT ;  /* 0x000000ff1c00728c */ /* 0x000fe2000bf05270 */
[----:B------:R-:W-:Y:S01]  /*7f00*/  UMOV UR5, UR6 ;  /* 0x0000000600057c82 */ /* 0x000fe20008000000 */
[----:B------:R-:W-:Y:S01]  /*7f10*/  UMOV UR6, URZ ;  /* 0x000000ff00067c82 */ /* 0x000fe20008000000 */
[----:B------:R-:W-:-:S02]  /*7f20*/  UIMAD UR5, UR5, UR29, URZ ;  /* 0x0000001d050572a4 */ /* 0x000fc4000f8e02ff */
[----:B------:R-:W-:Y:S02]  /*7f30*/  UIMAD.WIDE.U32 UR42, UR7, UR42, UR6 ;  /* 0x0000002a072a72a5 */ /* 0x000fe4000f8e0006 */
[----:B------:R-:W-:-:S05]  /*7f40*/  UIMAD.WIDE.U32 UR10, UR11, UR5, UR10 ;  /* 0x000000050b0a72a5 */ /* 0x000fca000f8e000a */
[----:B------:R-:W-:Y:S02]  /*7f50*/  UMOV UR42, UR43 ;  /* 0x0000002b002a7c82 */ /* 0x000fe40008000000 */
[----:B------:R-:W-:-:S05]  /*7f60*/  UMOV UR43, UR11 ;  /* 0x0000000b002b7c82 */ /* 0x000fca0008000000 */
.L_x_157:
[----:B-1----:R-:W-:Y:S04]  /*7f70*/  SHF.L.U32 R2, R8, 0x1f, RZ ;  /* 0x0000001f08027819 */ /* 0x002fe800000006ff */
[----:B------:R-:W1:Y:S02]  /*7f80*/  SYNCS.PHASECHK.TRANS64.TRYWAIT P0, [UR19+0x4a0], R2 ;  /* 0x0004a002ff0075a7 */ /* 0x000e640008001113 */
[----:B-1----:R-:W-:Y:S05]  /*7f90*/  @!P0 BRA `(.L_x_148) ;  /* 0x00000050005c8947 */ /* 0x002fea0003800000 */
.L_x_339:
[----:B------:R-:W2:Y:S01]  /*7fa0*/  LDS.128 R4, [UR19+0x4e0] ;  /* 0x0004e013ff047984 */ /* 0x000ea20008000c00 */
[----:B------:R-:W-:Y:S01]  /*7fb0*/  UISETP.GE.AND UP0, UPT, UR39, 0x1, UPT ;  /* 0x000000012700788c */ /* 0x000fe2000bf06270 */
[----:B------:R-:W-:Y:S01]  /*7fc0*/  @!PT LDS RZ, [RZ] ;  /* 0x00000000fffff984 */ /* 0x000fe20000000800 */
[----:B------:R-:W-:Y:S01]  /*7fd0*/  @!PT LDS RZ, [RZ] ;  /* 0x00000000fffff984 */ /* 0x000fe20000000800 */
[----:B------:R-:W-:Y:S01]  /*7fe0*/  @!PT LDS RZ, [RZ] ;  /* 0x00000000fffff984 */ /* 0x000fe20000000800 */
[----:B------:R-:W-:Y:S01]  /*7ff0*/  @!PT LDS RZ, [RZ] ;  /* 0x00000000fffff984 */ /* 0x000fe20000000800 */
[----:B------:R3:W-:Y:S06]  /*8000*/  MEMBAR.ALL.CTA ;  /* 0x0000000000007992 */ /* 0x0007ec0000008000 */
[----:B---3--:R-:W3:Y:S02]  /*8010*/  FENCE.VIEW.ASYNC.S ;  /* 0x00000000000073c6 */ /* 0x008ee40000000000 */
[----:B---3--:R-:W-:Y:S01]  /*8020*/  SYNCS.ARRIVE.TRANS64.RED.A1T0 RZ, [UR48], RZ ;  /* 0x000000ffffff79a7 */ /* 0x008fe20008100430 */
[----:B--2---:R-:W-:Y:S11]  /*8030*/  LOP3.LUT P0, RZ, R6, 0x1, RZ, 0xc0, !PT ;  /* 0x0000000106ff7812 */ /* 0x004ff6000780c0ff */
[----:B------:R-:W-:Y:S02]  /*8040*/  @!UPT UIADD3 URZ, UPT, UPT, URZ, URZ, URZ ;  /* 0x000000fffffff290 */ /* 0x000fe4000fffe0ff */
[----:B------:R-:W-:Y:S01]  /*8050*/  VOTEU.ANY UP2, P0 ;  /* 0x0000000000ff7886 */ /* 0x000fe20000040100 */
[----:B------:R-:W-:Y:S11]  /*8060*/  PLOP3.LUT P1, PT, PT, PT, UP2, 0x80, 0x8 ;  /* 0x000000000008781c */ /* 0x000ff60003f2f028 */
[----:B------:R-:W-:Y:S02]  /*8070*/  @!UPT UIADD3 URZ, UPT, UPT, URZ, URZ, URZ ;  /* 0x000000fffffff290 */ /* 0x000fe4000fffe0ff */
[----:B-1----:R-:W-:Y:S02]  /*8080*/  @P1 MOV R2, R4 ;  /* 0x0000000400021202 */ /* 0x002fe40000000f00 */
[----:B------:R-:W-:Y:S02]  /*8090*/  @P1 LOP3.LUT R0, R5, 0xffff, RZ, 0xc0, !PT ;  /* 0x0000ffff05001812 */ /* 0x000fe400078ec0ff */
[----:B------:R-:W-:Y:S02]  /*80a0*/  @P1 R2UR UR5, R2 ;  /* 0x00000000020512ca */ /* 0x000fe400000e0000 */
[----:B------:R-:W-:Y:S11]  /*80b0*/  @P1 R2UR UR4, R0 ;  /* 0x00000000000412ca */ /* 0x000ff600000e0000 */
[----:B------:R-:W-:Y:S02]  /*80c0*/  @UP2 UMOV UR15, UR5 ;  /* 0x00000005000f2c82 */ /* 0x000fe40008000000 */
[----:B------:R-:W-:Y:S01]  /*80d0*/  @UP2 UMOV UR7, UR4 ;  /* 0x0000000400072c82 */ /* 0x000fe20008000000 */
[----:B------:R-:W-:Y:S05]  /*80e0*/  BRA.U !UP0, `(.L_x_149) ;  /* 0x0000000108c07547 */ /* 0x000fea000b800000 */
[----:B------:R-:W-:Y:S02]  /*80f0*/  UIMAD.WIDE.U32 UR12, UR7, UR35, URZ ;  /* 0x00000023070c72a5 */ /* 0x000fe4000f8e00ff */
[----:B------:R-:W-:Y:S02]  /*8100*/  UP2UR UR14, UPR, URZ, 0x4 ;  /* 0x00000004ff0e7883 */ /* 0x000fe40008000000 */
[----:B------:R-:W-:Y:S02]  /*8110*/  UISETP.NE.AND UP2, UPT, UR34, 0x1, UPT ;  /* 0x000000012200788c */ /* 0x000fe4000bf45270 */
[----:B------:R-:W-:Y:S02]  /*8120*/  UIMAD.WIDE.U32 UR20, UR15, UR32, URZ ;  /* 0x000000200f1472a5 */ /* 0x000fe4000f8e00ff */
[----:B------:R-:W-:Y:S02]  /*8130*/  USEL UR4, UR40, UR44, !UP2 ;  /* 0x0000002c28047287 */ /* 0x000fe4000d000000 */
[----:B------:R-:W-:Y:S02]  /*8140*/  UISETP.NE.AND UP0, UPT, UR18, 0x1, UPT ;  /* 0x000000011200788c */ /* 0x000fe4000bf05270 */
[----:B------:R-:W-:Y:S02]  /*8150*/  UP2UR UR26, UPR, URZ, 0x2 ;  /* 0x00000002ff1a7883 */ /* 0x000fe40008000000 */
[----:B------:R-:W-:Y:S02]  /*8160*/  UISETP.NE.AND UP1, UPT, UR39, 0x1, UPT ;  /* 0x000000012700788c */ /* 0x000fe4000bf25270 */
[----:B------:R-:W-:Y:S02]  /*8170*/  UIMAD.WIDE.U32 UR22, UR4, UR16, URZ ;  /* 0x00000010041672a5 */ /* 0x000fe4000f8e00ff */
[----:B------:R-:W-:Y:S01]  /*8180*/  USEL UR10, UR41, UR47, !UP0 ;  /* 0x0000002f290a7287 */ /* 0x000fe2000c000000 */
[----:B------:R-:W-:Y:S02]  /*8190*/  UMOV UR5, UR13 ;  /* 0x0000000d00057c82 */ /* 0x000fe40008000000 */
[----:B------:R-:W-:Y:S02]  /*81a0*/  USHF.R.U32.HI UR6, URZ, UR54, UR5 ;  /* 0x00000036ff067299 */ /* 0x000fe40008011605 */
[----:B------:R-:W-:Y:S02]  /*81b0*/  UIMAD.WIDE.U32 UR24, UR10, UR16, URZ ;  /* 0x000000100a1872a5 */ /* 0x000fe4000f8e00ff */
[----:B------:R-:W-:Y:S02]  /*81c0*/  USEL UR6, UR7, UR6, !UP2 ;  /* 0x0000000607067287 */ /* 0x000fe4000d000000 */
[----:B------:R-:W-:Y:S02]  /*81d0*/  UISETP.NE.AND UP2, UPT, UR14, URZ, UPT ;  /* 0x000000ff0e00728c */ /* 0x000fe4000bf45270 */
[----:B------:R-:W-:Y:S01]  /*81e0*/  UIMAD.WIDE.U32 UR12, UR6, UR16, URZ ;  /* 0x00000010060c72a5 */ /* 0x000fe2000f8e00ff */
[----:B------:R-:W-:Y:S02]  /*81f0*/  UMOV UR5, UR21 ;  /* 0x0000001500057c82 */ /* 0x000fe40008000000 */
[----:B------:R-:W-:Y:S03]  /*8200*/  USHF.R.U32.HI UR11, URZ, UR33, UR5 ;  /* 0x00000021ff0b7299 */ /* 0x000fe60008011605 */
[----:B------:R-:W-:Y:S02]  /*8210*/  UMOV UR5, UR23 ;  /* 0x0000001700057c82 */ /* 0x000fe40008000000 */
[----:B------:R-:W-:Y:S03]  /*8220*/  @UP1 USHF.R.U32.HI UR4, URZ, UR17, UR5 ;  /* 0x00000011ff041299 */ /* 0x000fe60008011605 */
[----:B------:R-:W-:Y:S01]  /*8230*/  UMOV UR5, UR25 ;  /* 0x0000001900057c82 */ /* 0x000fe20008000000 */
[----:B------:R-:W-:Y:S02]  /*8240*/  UIMAD UR4, UR39, UR4, URZ ;  /* 0x00000004270472a4 */ /* 0x000fe4000f8e02ff */
[----:B------:R-:W-:Y:S02]  /*8250*/  @UP1 USHF.R.U32.HI UR10, URZ, UR17, UR5 ;  /* 0x00000011ff0a1299 */ /* 0x000fe40008011605 */
[----:B------:R-:W-:Y:S02]  /*8260*/  USEL UR5, UR15, UR11, !UP0 ;  /* 0x0000000b0f057287 */ /* 0x000fe4000c000000 */
[----:B------:R-:W-:Y:S02]  /*8270*/  UIMAD UR11, UR39, UR10, URZ ;  /* 0x0000000a270b72a4 */ /* 0x000fe4000f8e02ff */
[----:B------:R-:W-:Y:S03]  /*8280*/  UISETP.GE.AND UP0, UPT, UR6, UR4, UPT ;  /* 0x000000040600728c */ /* 0x000fe6000bf06270 */
[----:B------:R-:W-:Y:S01]  /*8290*/  UMOV UR4, UR13 ;  /* 0x0000000d00047c82 */ /* 0x000fe20008000000 */
[----:B------:R-:W-:Y:S02]  /*82a0*/  UISETP.GE.OR UP0, UPT, UR5, UR11, UP0 ;  /* 0x0000000b0500728c */ /* 0x000fe40008706670 */
[----:B------:R-:W-:Y:S02]  /*82b0*/  USHF.R.U32.HI UR4, URZ, UR17, UR4 ;  /* 0x00000011ff047299 */ /* 0x000fe40008011604 */
[----:B------:R-:W-:Y:S02]  /*82c0*/  UIMAD.WIDE.U32 UR12, UR5, UR16, URZ ;  /* 0x00000010050c72a5 */ /* 0x000fe4000f8e00ff */
[----:B------:R-:W-:Y:S04]  /*82d0*/  USEL UR14, UR6, UR4, !UP1 ;  /* 0x00000004060e7287 */ /* 0x000fe8000c800000 */
[----:B------:R-:W-:Y:S01]  /*82e0*/  UIADD3 UR11, UPT, UPT, -UR14, URZ, URZ ;  /* 0x000000ff0e0b7290 */ /* 0x000fe2000fffe1ff */
[----:B------:R-:W-:Y:S02]  /*82f0*/  @!UP0 UMOV UR4, UR13 ;  /* 0x0000000d00048c82 */ /* 0x000fe40008000000 */
[----:B------:R-:W-:Y:S02]  /*8300*/  @!UP0 USHF.R.U32.HI UR4, URZ, UR17, UR4 ;  /* 0x00000011ff048299 */ /* 0x000fe40008011604 */
[----:B------:R-:W-:Y:S02]  /*8310*/  UIMAD UR11, UR39, UR11, UR6 ;  /* 0x0000000b270b72a4 */ /* 0x000fe4000f8e0206 */
[----:B------:R-:W-:Y:S02]  /*8320*/  @!UP0 USEL UR4, UR5, UR4, !UP1 ;  /* 0x0000000405048287 */ /* 0x000fe4000c800000 */
[----:B------:R-:W-:Y:S02]  /*8330*/  UISETP.NE.AND UP1, UPT, UR26, URZ, UPT ;  /* 0x000000ff1a00728c */ /* 0x000fe4000bf25270 */
[----:B------:R-:W-:Y:S02]  /*8340*/  @!UP0 UIMAD UR11, UR10, UR11, UR4 ;  /* 0x0000000b0a0b82a4 */ /* 0x000fe4000f8e0204 */
[----:B------:R-:W-:Y:S02]  /*8350*/  @!UP0 UIADD3 UR12, UPT, UPT, UR14, -UR4, URZ ;  /* 0x800000040e0c8290 */ /* 0x000fe4000fffe0ff */
[----:B------:R-:W-:Y:S02]  /*8360*/  UIADD3 UR4, UPT, UPT, -UR5, URZ, URZ ;  /* 0x000000ff05047290 */ /* 0x000fe4000fffe1ff */
[----:B------:R-:W-:Y:S02]  /*8370*/  UIADD3 UR10, UPT, UPT, -UR6, URZ, URZ ;  /* 0x000000ff060a7290 */ /* 0x000fe4000fffe1ff */
[----:B------:R-:W-:Y:S02]  /*8380*/  @!UP0 UIMAD UR6, UR12, UR39, UR5 ;  /* 0x000000270c0682a4 */ /* 0x000fe4000f8e0205 */
[----:B------:R-:W-:Y:S02]  /*8390*/  UIMAD UR15, UR18, UR4, UR15 ;  /* 0x00000004120f72a4 */ /* 0x000fe4000f8e020f */
[----:B------:R-:W-:Y:S01]  /*83a0*/  UIMAD UR7, UR34, UR10, UR7 ;  /* 0x0000000a220772a4 */ /* 0x000fe2000f8e0207 */
[----:B------:R-:W-:Y:S02]  /*83b0*/  @!UP0 UMOV UR5, UR11 ;  /* 0x0000000b00058c82 */ /* 0x000fe40008000000 */
[----:B------:R-:W-:Y:S02]  /*83c0*/  UIMAD UR15, UR5, UR18, UR15 ;  /* 0x00000012050f72a4 */ /* 0x000fe4000f8e020f */
[----:B------:R-:W-:Y:S11]  /*83d0*/  UIMAD UR7, UR6, UR34, UR7 ;  /* 0x00000022060772a4 */ /* 0x000ff6000f8e0207 */
[----:B------:R-:W-:Y:S01]  /*83e0*/  @!UPT UIADD3 URZ, UPT, UPT, URZ, URZ, URZ ;  /* 0x000000fffffff290 */ /* 0x000fe2000fffe0ff */
.L_x_149:
[----:B------:R-:W1:Y:S01]  /*83f0*/  @!UP3 LDCU.128 UR20, c[0x0][0xc10] ;  /* 0x00018200ff14b7ac */ /* 0x000e620008000c00 */
[----:B------:R-:W-:Y:S02]  /*8400*/  ISETP.NE.U32.AND P2, PT, RZ, UR30, PT ;  /* 0x0000001eff007c0c */ /* 0x000fe4000bf45070 */
[----:B------:R-:W-:Y:S02]  /*8410*/  SHF.L.U32 R2, R9, 0x1f, RZ ;  /* 0x0000001f09027819 */ /* 0x000fe400000006ff */
[----:B------:R-:W-:Y:S01]  /*8420*/  ISETP.NE.AND.EX P2, PT, RZ, UR31, PT, P2 ;  /* 0x0000001fff007c0c */ /* 0x000fe2000bf45320 */
[----:B------:R-:W2:Y:S01]  /*8430*/  @!UP3 LDCU UR5, c[0x0][0xc0c] ;  /* 0x00018180ff05b7ac */ /* 0x000ea20008000800 */
[----:B-1----:R-:W-:Y:S07]  /*8440*/  UIMAD.WIDE.U32 UR10, UR15, UR20, URZ ;  /* 0x000000140f0a72a5 */ /* 0x002fee000f8e00ff */
[----:B------:R-:W-:Y:S01]  /*8450*/  @!UP3 UMOV UR4, UR11 ;  /* 0x0000000b0004bc82 */ /* 0x000fe20008000000 */
[----:B--2---:R-:W-:Y:S02]  /*8460*/  @!UP3 UISETP.NE.AND UP0, UPT, UR5, 0x1, UPT ;  /* 0x000000010500b88c */ /* 0x004fe4000bf05270 */
[----:B------:R-:W-:Y:S02]  /*8470*/  @!UP3 USHF.R.U32.HI UR4, URZ, UR21, UR4 ;  /* 0x00000015ff04b299 */ /* 0x000fe40008011604 */
[----:B------:R-:W-:Y:S02]  /*8480*/  UIMAD.WIDE.U32 UR10, UR7, UR23, URZ ;  /* 0x00000017070a72a5 */ /* 0x000fe4000f8e00ff */
[----:B------:R-:W-:Y:S02]  /*8490*/  @!UP3 USEL UR12, UR15, UR4, !UP0 ;  /* 0x000000040f0cb287 */ /* 0x000fe4000c000000 */
[----:B------:R-:W-:Y:S03]  /*84a0*/  @!UP3 UISETP.NE.AND UP0, UPT, UR22, 0x1, UPT ;  /* 0x000000011600b88c */ /* 0x000fe6000bf05270 */
[----:B------:R-:W-:Y:S02]  /*84b0*/  @!UP3 UMOV UR6, UR11 ;  /* 0x0000000b0006bc82 */ /* 0x000fe40008000000 */
[----:B------:R-:W1:Y:S02]  /*84c0*/  @!UP3 LDCU UR4, c[0x0][0xc20] ;  /* 0x00018400ff04b7ac */ /* 0x000e640008000800 */
[----:B-1----:R-:W-:Y:S04]  /*84d0*/  @!UP3 USHF.R.U32.HI UR6, URZ, UR4, UR6 ;  /* 0x00000004ff06b299 */ /* 0x002fe80008011606 */
[----:B------:R-:W-:Y:S04]  /*84e0*/  @!UP3 USEL UR6, UR7, UR6, !UP0 ;  /* 0x000000060706b287 */ /* 0x000fe8000c000000 */
[----:B------:R-:W-:Y:S02]  /*84f0*/  @!UP3 UIADD3 UR4, UPT, UPT, -UR12, UR6, URZ ;  /* 0x000000060c04b290 */ /* 0x000fe4000fffe1ff */
[----:B------:R-:W-:Y:S02]  /*8500*/  @!UP3 UIADD3 UR6, UPT, UPT, UR12, -UR6, URZ ;  /* 0x800000060c06b290 */ /* 0x000fe4000fffe0ff */
[----:B------:R-:W-:Y:S02]  /*8510*/  @!UP3 UIMAD UR15, UR4, UR5, UR15 ;  /* 0x00000005040fb2a4 */ /* 0x000fe4000f8e020f */
[----:B------:R-:W-:Y:S01]  /*8520*/  @!UP3 UIMAD UR7, UR6, UR22, UR7 ;  /* 0x000000160607b2a4 */ /* 0x000fe2000f8e0207 */
[----:B------:R-:W-:Y:S11]  /*8530*/  BRA.U UP4, `(.L_x_150) ;  /* 0x0000000104107547 */ /* 0x000ff6000b800000 */
[----:B------:R-:W-:Y:S04]  /*8540*/  MOV R3, UR53 ;  /* 0x0000003500037c02 */ /* 0x000fe80008000f00 */
[----:B------:R-:W-:Y:S04]  /*8550*/  SHF.L.U32 R3, R3, 0x1f, RZ ;  /* 0x0000001f03037819 */ /* 0x000fe800000006ff */
[----:B------:R-:W1:Y:S02]  /*8560*/  SYNCS.PHASECHK.TRANS64.TRYWAIT P0, [UR19+0x498], R3 ;  /* 0x00049803ff0075a7 */ /* 0x000e640008001113 */
[----:B-1----:R-:W-:Y:S05]  /*8570*/  @!P0 BRA `(.L_x_151) ;  /* 0x0000004800fc8947 */ /* 0x002fea0003800000 */
.L_x_150:
[----:B------:R-:W-:Y:S05]  /*8580*/  BRA.U !UP6, `(.L_x_152) ;  /* 0x000000010e387547 */ /* 0x000fea000b800000 */
[----:B------:R-:W-:Y:S01]  /*8590*/  UPLOP3.LUT UP1, UPT, UPT, UPT, UP5, 0x80, 0x8 ;  /* 0x000000000008789c */ /* 0x000fe20003f2f050 */
[----:B-1----:R-:W-:Y:S01]  /*85a0*/  HFMA2 R0, -RZ, RZ, 0, 5.9604644775390625e-08 ;  /* 0x00000001ff007431 */ /* 0x002fe200000001ff */
[----:B------:R-:W1:Y:S01]  /*85b0*/  LDCU.64 UR10, c[0x0][0x358] ;  /* 0x00006b00ff0a77ac */ /* 0x000e620008000a00 */
[----:B------:R-:W-:Y:S03]  /*85c0*/  IMAD.MOV.U32 R79, RZ, RZ, 0x1 ;  /* 0x00000001ff4f7424 */ /* 0x000fe600078e00ff */
[----:B------:R-:W-:Y:S05]  /*85d0*/  PLOP3.LUT P0, PT, PT, PT, UP1, 0x80, 0x8 ;  /* 0x000000000008781c */ /* 0x000fea0003f0f018 */
[----:B------:R-:W2:Y:S01]  /*85e0*/  @UP1 LDCU.64 UR4, c[0x0][0x988] ;  /* 0x00013100ff0417ac */ /* 0x000ea20008000a00 */
[----:B------:R-:W-:Y:S07]  /*85f0*/  @UP1 UIMAD UR6, UR45, UR30, URZ ;  /* 0x0000001e2d0612a4 */ /* 0x000fee000f8e02ff */
[----:B------:R-:W-:Y:S01]  /*8600*/  @!P0 PRMT R79, R0, 0x7610, R79 ;  /* 0x00007610004f8816 */ /* 0x000fe2000000004f */
[----:B--2---:R-:W-:Y:S06]  /*8610*/  @UP1 UIMAD.WIDE UR4, UR6, 0x4, UR4 ;  /* 0x00000004060418a5 */ /* 0x004fec000f8e0204 */
[----:B------:R-:W-:Y:S01]  /*8620*/  IMAD.U32 R10, RZ, RZ, UR4 ;  /* 0x00000004ff0a7e24 */ /* 0x000fe2000f8e00ff */
[----:B------:R-:W-:Y:S04]  /*8630*/  MOV R11, UR5 ;  /* 0x00000005000b7c02 */ /* 0x000fe80008000f00 */
[----:B------:R-:W2:Y:S01]  /*8640*/  @!UP1 LDCU UR4, c[0x0][0x980] ;  /* 0x00013000ff0497ac */ /* 0x000ea20008000800 */
[----:B-1---5:R3:W5:Y:S02]  /*8650*/  @P0 LDG.E R39, desc[UR10][R10.64] ;  /* 0x0000000a0a270981 */ /* 0x022764000c1e1900 */
[----:B--23--:R-:W-:Y:S07]  /*8660*/  @!P0 IMAD.U32 R39, RZ, RZ, UR4 ;  /* 0x00000004ff278e24 */ /* 0x00cfee000f8e00ff */
.L_x_152:
[----:B-----5:R-:W-:Y:S01]  /*8670*/  @!P2 FSETP.EQ.AND P0, PT, R39, RZ, PT ;  /* 0x000000ff2700a20b */ /* 0x020fe20003f02000 */
[----:B------:R-:W-:Y:S01]  /*8680*/  @!UPT UIADD3 URZ, UPT, UPT, URZ, URZ, URZ ;  /* 0x000000fffffff290 */ /* 0x000fe2000fffe0ff */
[----:B------:R-:W-:Y:S11]  /*8690*/  @!P2 BRA `(.L_x_153) ;  /* 0x000000000014a947 */ /* 0x000ff60003800000 */
[----:B------:R-:W-:Y:S02]  /*86a0*/  LOP3.LUT P2, RZ, R79, 0xff, RZ, 0xc0, !PT ;  /* 0x000000ff4fff7812 */ /* 0x000fe4000784c0ff */
[----:B------:R-:W-:Y:S04]  /*86b0*/  PLOP3.LUT P0, PT, PT, PT, UP1, 0x80, 0x8 ;  /* 0x000000000008781c */ /* 0x000fe80003f0f018 */
[----:B------:R-:W-:Y:S07]  /*86c0*/  PLOP3.LUT P0, PT, P0, PT, PT, 0x8, 0x80 ;  /* 0x000000000080781c */ /* 0x000fee000070e170 */
[----:B------:R-:W-:Y:S11]  /*86d0*/  @P2 FSETP.EQ.AND P0, PT, R39, RZ, PT ;  /* 0x000000ff2700220b */ /* 0x000ff60003f02000 */
[----:B------:R-:W-:Y:S02]  /*86e0*/  @!UPT UIADD3 URZ, UPT, UPT, URZ, URZ, URZ ;  /* 0x000000fffffff290 */ /* 0x000fe4000fffe0ff */
.L_x_153:
[----:B------:R-:W2:Y:S01]  /*86f0*/  SYNCS.PHASECHK.TRANS64.TRYWAIT P2, [UR19+0x488], R2 ;  /* 0x00048802ff0075a7 */ /* 0x000ea20008041113 */
[----:B------:R-:W-:Y:S04]  /*8700*/  @P1 SHF.R.U32.HI R4, RZ, 0x10, R5 ;  /* 0x00000010ff041819 */ /* 0x000fe80000011605 */
[----:B------:R-:W-:Y:S02]  /*8710*/  @P1 R2UR UR45, R4 ;  /* 0x00000000042d12ca */ /* 0x000fe400000e0000 */
[----:B------:R-:W-:Y:S01]  /*8720*/  ELECT P1, URZ, PT ;  /* 0x0000000000ff782f */ /* 0x000fe20003820000 */
[----:B------:R-:W-:Y:S01]  /*8730*/  @!UPT UIADD3 URZ, UPT, UPT, URZ, URZ, URZ ;  /* 0x000000fffffff290 */ /* 0x000fe2000fffe0ff */
[----:B--2---:R-:W-:Y:S11]  /*8740*/  @!P2 BRA `(.L_x_154) ;  /* 0x0000004800a0a947 */ /* 0x004ff60003800000 */
.L_x_342:
[----:B------:R-:W-:Y:S01]  /*8750*/  PLOP3.LUT P0, PT, P0, P1, PT, 0xf2, 0x2f ;  /* 0x00000000002f781c */ /* 0x000fe20000703e72 */
[----:B------:R-:W-:Y:S11]  /*8760*/  BSSY.RECONVERGENT B0, `(.L_x_155) ;  /* 0x0000050000007945 */ /* 0x000ff60003800200 */
[----:B------:R-:W-:Y:S01]  /*8770*/  @!UPT UIADD3 URZ, UPT, UPT, URZ, URZ, URZ ;  /* 0x000000fffffff290 */ /* 0x000fe2000fffe0ff */
[----:B------:R-:W-:Y:S05]  /*8780*/  @P0 BRA `(.L_x_156) ;  /* 0x0000000400340947 */ /* 0x000fea0003800000 */
[----:B------:R-:W-:Y:S01]  /*8790*/  UISETP.NE.AND UP4, UPT, UR28, URZ, UPT ;  /* 0x000000ff1c00728c */ /* 0x000fe2000bf85270 */
[----:B-1----:R-:W-:Y:S01]  /*87a0*/  IMAD.U32 R0, RZ, RZ, UR46 ;  /* 0x0000002eff007e24 */ /* 0x002fe2000f8e00ff */
[----:B------:R-:W-:Y:S04]  /*87b0*/  MOV R3, UR38 ;  /* 0x0000002600037c02 */ /* 0x000fe80008000f00 */
[----:B------:R-:W-:Y:S02]  /*87c0*/  IABS R0, R0 ;  /* 0x0000000000007213 */ /* 0x000fe40000000000 */
[----:B------:R-:W-:Y:S02]  /*87d0*/  IABS R3, R3 ;  /* 0x0000000300037213 */ /* 0x000fe40000000000 */
[----:B------:R-:W-:Y:S02]  /*87e0*/  R2UR UR4, R0 ;  /* 0x00000000000472ca */ /* 0x000fe400000e0000 */
[----:B------:R-:W1:Y:S11]  /*87f0*/  I2F.RP R4, R3 ;  /* 0x0000000300047306 */ /* 0x000e760000209400 */
[----:B------:R-:W-:Y:S01]  /*8800*/  UIMAD.WIDE.U32 UR10, UR43, UR4, URZ ;  /* 0x000000042b0a72a5 */ /* 0x000fe2000f8e00ff */
[----:B-1----:R-:W1:Y:S06]  /*8810*/  MUFU.RCP R4, R4 ;  /* 0x0000000400047308 */ /* 0x002e6c0000001000 */
[----:B------:R-:W-:Y:S02]  /*8820*/  UMOV UR12, UR11 ;  /* 0x0000000b000c7c82 */ /* 0x000fe40008000000 */
[----:B------:R-:W-:Y:S04]  /*8830*/  UIMAD UR4, UR12, UR50, UR4 ;  /* 0x000000320c0472a4 */ /* 0x000fe8000f8e0204 */
[----:B------:R-:W-:Y:S01]  /*8840*/  UISETP.GT.U32.AND UP0, UPT, UR29, UR4, UPT ;  /* 0x000000041d00728c */ /* 0x000fe2000bf04070 */
[----:B-1----:R-:W-:Y:S10]  /*8850*/  VIADD R4, R4, 0xffffffe ;  /* 0x0ffffffe04047836 */ /* 0x002ff40000000000 */
[----:B------:R-:W-:Y:S01]  /*8860*/  @!UP0 UIADD3 UR4, UPT, UPT, UR4, -UR29, URZ ;  /* 0x8000001d04048290 */ /* 0x000fe2000fffe0ff */
[----:B------:R-:W1:Y:S01]  /*8870*/  F2I.FTZ.U32.TRUNC.NTZ R5, R4 ;  /* 0x0000000400057305 */ /* 0x000e62000021f000 */
[----:B------:R-:W-:Y:S02]  /*8880*/  @!UP0 UIADD3 UR12, UPT, UPT, UR12, 0x1, URZ ;  /* 0x000000010c0c8890 */ /* 0x000fe4000fffe0ff */
[----:B------:R-:W-:Y:S02]  /*8890*/  UISETP.GE.U32.AND UP0, UPT, UR4, UR29, UPT ;  /* 0x0000001d0400728c */ /* 0x000fe4000bf06070 */
[----:B------:R-:W-:Y:S09]  /*88a0*/  ULOP3.LUT UR4, UR46, UR28, URZ, 0x3c, !UPT ;  /* 0x0000001c2e047292 */ /* 0x000ff2000f8e3cff */
[----:B------:R-:W-:Y:S01]  /*88b0*/  @UP0 UIADD3 UR12, UPT, UPT, UR12, 0x1, URZ ;  /* 0x000000010c0c0890 */ /* 0x000fe2000fffe0ff */
[--C-:B-1----:R-:W-:Y:S01]  /*88c0*/  IMAD.MOV R2, RZ, RZ, -R5.reuse ;  /* 0x000000ffff027224 */ /* 0x102fe200078e0a05 */
[----:B------:R-:W-:Y:S01]  /*88d0*/  UISETP.GE.AND UP0, UPT, UR4, URZ, UPT ;  /* 0x000000ff0400728c */ /* 0x000fe2000bf06270 */
[----:B------:R-:W-:Y:S02]  /*88e0*/  IMAD.MOV.U32 R4, RZ, RZ, RZ ;  /* 0x000000ffff047224 */ /* 0x000fe400078e00ff */
[-C--:B------:R-:W-:Y:S04]  /*88f0*/  IMAD R2, R2, R3.reuse, RZ ;  /* 0x0000000302027224 */ /* 0x080fe800078e02ff */
[----:B------:R-:W-:Y:S04]  /*8900*/  IMAD.HI.U32 R5, R5, R2, R4 ;  /* 0x0000000205057227 */ /* 0x000fe800078e0004 */
[----:B------:R-:W-:Y:S02]  /*8910*/  @!UP0 UIADD3 UR12, UPT, UPT, -UR12, URZ, URZ ;  /* 0x000000ff0c0c8290 */ /* 0x000fe4000fffe1ff */
[----:B------:R-:W-:Y:S02]  /*8920*/  @!UP4 ULOP3.LUT UR12, URZ, UR28, URZ, 0x33, !UPT ;  /* 0x0000001cff0cc292 */ /* 0x000fe4000f8e33ff */
[----:B------:R-:W-:Y:S04]  /*8930*/  UISETP.NE.AND UP4, UPT, UR52, URZ, UPT ;  /* 0x000000ff3400728c */ /* 0x000fe8000bf85270 */
[----:B------:R-:W-:Y:S05]  /*8940*/  IMAD.U32 R0, RZ, RZ, UR12 ;  /* 0x0000000cff007e24 */ /* 0x000fea000f8e00ff */
[----:B------:R-:W-:Y:S04]  /*8950*/  IABS R0, R0 ;  /* 0x0000000000007213 */ /* 0x000fe80000000000 */
[----:B------:R-:W-:Y:S11]  /*8960*/  R2UR UR4, R0 ;  /* 0x00000000000472ca */ /* 0x000ff600000e0000 */
[----:B------:R-:W-:Y:S02]  /*8970*/  @!UPT UIADD3 URZ, UPT, UPT, URZ, URZ, URZ ;  /* 0x000000fffffff290 */ /* 0x000fe4000fffe0ff */
[----:B------:R-:W-:Y:S07]  /*8980*/  UIMAD.WIDE.U32 UR10, UR42, UR4, URZ ;  /* 0x000000042a0a72a5 */ /* 0x000fee000f8e00ff */
[----:B------:R-:W-:Y:S01]  /*8990*/  UMOV UR13, UR11 ;  /* 0x0000000b000d7c82 */ /* 0x000fe20008000000 */
[----:B------:R-:W-:Y:S02]  /*89a0*/  USHF.L.U32 UR11, UR49, 0x6, URZ ;  /* 0x00000006310b7899 */ /* 0x000fe400080006ff */
[----:B------:R-:W-:Y:S04]  /*89b0*/  UIADD3 UR5, UPT, UPT, -UR13, URZ, URZ ;  /* 0x000000ff0d057290 */ /* 0x000fe8000fffe1ff */
[----:B------:R-:W-:Y:S04]  /*89c0*/  UIMAD UR4, UR27, UR5, UR4 ;  /* 0x000000051b0472a4 */ /* 0x000fe8000f8e0204 */
[----:B------:R-:W-:Y:S11]  /*89d0*/  UISETP.GT.U32.AND UP0, UPT, UR27, UR4, UPT ;  /* 0x000000041b00728c */ /* 0x000ff6000bf04070 */
[----:B------:R-:W-:Y:S02]  /*89e0*/  @!UP0 UIADD3 UR4, UPT, UPT, UR4, -UR27, URZ ;  /* 0x8000001b04048290 */ /* 0x000fe4000fffe0ff */
[----:B------:R-:W-:Y:S02]  /*89f0*/  @!UP0 UIADD3 UR13, UPT, UPT, UR13, 0x1, URZ ;  /* 0x000000010d0d8890 */ /* 0x000fe4000fffe0ff */
[----:B------:R-:W-:Y:S02]  /*8a00*/  UISETP.GE.U32.AND UP0, UPT, UR4, UR27, UPT ;  /* 0x0000001b0400728c */ /* 0x000fe4000bf06070 */
[----:B------:R-:W-:Y:S09]  /*8a10*/  ULOP3.LUT UR4, UR12, UR52, URZ, 0x3c, !UPT ;  /* 0x000000340c047292 */ /* 0x000ff2000f8e3cff */
[----:B------:R-:W-:Y:S02]  /*8a20*/  @UP0 UIADD3 UR13, UPT, UPT, UR13, 0x1, URZ ;  /* 0x000000010d0d0890 */ /* 0x000fe4000fffe0ff */
[----:B------:R-:W-:Y:S11]  /*8a30*/  UISETP.GE.AND UP0, UPT, UR4, URZ, UPT ;  /* 0x000000ff0400728c */ /* 0x000ff6000bf06270 */
[----:B------:R-:W-:Y:S02]  /*8a40*/  @!UP0 UIADD3 UR13, UPT, UPT, -UR13, URZ, URZ ;  /* 0x000000ff0d0d8290 */ /* 0x000fe4000fffe1ff */
[----:B------:R-:W-:Y:S02]  /*8a50*/  @!UP4 ULOP3.LUT UR13, URZ, UR52, URZ, 0x33, !UPT ;  /* 0x00000034ff0dc292 */ /* 0x000fe4000f8e33ff */
[----:B------:R-:W-:Y:S02]  /*8a60*/  UISETP.NE.AND UP4, UPT, UR38, URZ, UPT ;  /* 0x000000ff2600728c */ /* 0x000fe4000bf85270 */
[----:B------:R-:W-:Y:S02]  /*8a70*/  ULOP3.LUT UR4, UR13, UR38, URZ, 0x3c, !UPT ;  /* 0x000000260d047292 */ /* 0x000fe4000f8e3cff */
[----:B------:R-:W-:Y:S01]  /*8a80*/  UIADD3 UR5, UPT, UPT, -UR13, URZ, URZ ;  /* 0x000000ff0d057290 */ /* 0x000fe2000fffe1ff */
[----:B------:R-:W-:Y:S01]  /*8a90*/  MOV R0, UR13 ;  /* 0x0000000d00007c02 */ /* 0x000fe20008000f00 */
[----:B------:R-:W-:Y:S02]  /*8aa0*/  UISETP.GE.AND UP0, UPT, UR4, URZ, UPT ;  /* 0x000000ff0400728c */ /* 0x000fe4000bf06270 */
[----:B------:R-:W-:Y:S01]  /*8ab0*/  UIADD3 UR4, UPT, UPT, -UR12, URZ, URZ ;  /* 0x000000ff0c047290 */ /* 0x000fe2000fffe1ff */
[----:B------:R-:W-:Y:S01]  /*8ac0*/  IABS R0, R0 ;  /* 0x0000000000007213 */ /* 0x000fe20000000000 */
[----:B------:R-:W-:Y:S02]  /*8ad0*/  UIMAD UR12, UR52, UR5, UR12 ;  /* 0x00000005340c72a4 */ /* 0x000fe4000f8e020c */
[----:B------:R-:W-:Y:S02]  /*8ae0*/  UIMAD UR4, UR28, UR4, UR46 ;  /* 0x000000041c0472a4 */ /* 0x000fe4000f8e022e */
[----:B------:R-:W-:Y:S01]  /*8af0*/  IMAD.HI.U32 R5, R5, R0, RZ ;  /* 0x0000000005057227 */ /* 0x000fe200078e00ff */
[----:B------:R-:W-:Y:S01]  /*8b00*/  UMOV UR5, 0x10000000 ;  /* 0x1000000000057882 */ /* 0x000fe20000000000 */
[----:B------:R-:W-:Y:S03]  /*8b10*/  USHF.L.U32 UR10, UR4, 0x6, URZ ;  /* 0x00000006040a7899 */ /* 0x000fe600080006ff */
[----:B------:R-:W-:Y:S01]  /*8b20*/  IADD3 R2, PT, PT, -R5, RZ, RZ ;  /* 0x000000ff05027210 */ /* 0x000fe20007ffe1ff */
[----:B------:R-:W-:Y:S04]  /*8b30*/  UMOV UR4, 0x0 ;  /* 0x0000000000047882 */ /* 0x000fe80000000000 */
[C---:B------:R-:W-:Y:S05]  /*8b40*/  IMAD R0, R3.reuse, R2, R0 ;  /* 0x0000000203007224 */ /* 0x040fea00078e0200 */
[----:B------:R-:W-:Y:S11]  /*8b50*/  ISETP.GT.U32.AND P0, PT, R3, R0, PT ;  /* 0x000000000300720c */ /* 0x000ff60003f04070 */
[----:B------:R-:W-:Y:S02]  /*8b60*/  @!UPT UIADD3 URZ, UPT, UPT, URZ, URZ, URZ ;  /* 0x000000fffffff290 */ /* 0x000fe4000fffe0ff */
[----:B------:R-:W-:Y:S01]  /*8b70*/  @!P0 IMAD.IADD R0, R0, 0x1, -R3 ;  /* 0x0000000100008824 */ /* 0x000fe200078e0a03 */
[----:B------:R-:W-:Y:S04]  /*8b80*/  @!P0 IADD3 R5, PT, PT, R5, 0x1, RZ ;  /* 0x0000000105058810 */ /* 0x000fe80007ffe0ff */
[----:B------:R-:W-:Y:S01]  /*8b90*/  ISETP.GE.U32.AND P1, PT, R0, R3, PT ;  /* 0x000000030000720c */ /* 0x000fe20003f26070 */
[----:B------:R-:W-:Y:S11]  /*8ba0*/  HFMA2 R0, -RZ, RZ, 0, 0.00048828125 ;  /* 0x00001000ff007431 */ /* 0x000ff600000001ff */
[----:B------:R-:W-:Y:S01]  /*8bb0*/  @!UPT UIADD3 URZ, UPT, UPT, URZ, URZ, URZ ;  /* 0x000000fffffff290 */ /* 0x000fe2000fffe0ff */
[----:B------:R-:W-:Y:S05]  /*8bc0*/  @P1 VIADD R5, R5, 0x1 ;  /* 0x0000000105051836 */ /* 0x000fea0000000000 */
[----:B------:R-:W-:Y:S11]  /*8bd0*/  R2UR UR14, R5 ;  /* 0x00000000050e72ca */ /* 0x000ff600000e0000 */
[----:B------:R-:W-:Y:S02]  /*8be0*/  @!UPT UIADD3 URZ, UPT, UPT, URZ, URZ, URZ ;  /* 0x000000fffffff290 */ /* 0x000fe4000fffe0ff */
[----:B------:R-:W-:Y:S02]  /*8bf0*/  @!UP0 UIADD3 UR14, UPT, UPT, -UR14, URZ, URZ ;  /* 0x000000ff0e0e8290 */ /* 0x000fe4000fffe1ff */
[----:B------:R-:W-:Y:S04]  /*8c00*/  @!UP4 ULOP3.LUT UR14, URZ, UR38, URZ, 0x33, !UPT ;  /* 0x00000026ff0ec292 */ /* 0x000fe8000f8e33ff */
[----:B------:R-:W-:Y:S04]  /*8c10*/  UIADD3 UR6, UPT, UPT, -UR14, URZ, URZ ;  /* 0x000000ff0e067290 */ /* 0x000fe8000fffe1ff */
[----:B------:R-:W-:Y:S09]  /*8c20*/  UIMAD UR13, UR38, UR6, UR13 ;  /* 0x00000006260d72a4 */ /* 0x000ff2000f8e020d */
[----:B------:R2:W-:Y:S01]  /*8c30*/  UTMALDG.5D [UR8], [UR36], desc[UR4] ;  /* 0x00000408240075b4 */ /* 0x0005e20008021000 */
[----:B------:R2:W-:Y:S01]  /*8c40*/  SYNCS.ARRIVE.TRANS64.RED.A0TR RZ, [UR19+0x480], R0 ;  /* 0x00048000ffff79a7 */ /* 0x0005e20008300413 */
[----:B------:R-:W-:Y:S01]  /*8c50*/  NOP ;  /* 0x0000000000007918 */ /* 0x000fe20000000000 */
.L_x_156:
[----:B--2---:R-:W-:Y:S05]  /*8c60*/  BSYNC.RECONVERGENT B0 ;  /* 0x0000000000007941 */ /* 0x004fea0003800200 */
.L_x_155:
[----:B------:R-:W-:Y:S01]  /*8c70*/  SYNCS.ARRIVE.TRANS64.RED.A1T0 RZ, [UR51], RZ ;  /* 0x000000ffffff79a7 */ /* 0x000fe20008100433 */
[----:B------:R-:W-:Y:S01]  /*8c80*/  UIADD3 UR46, UPT, UPT, UR7, UR63, URZ ;  /* 0x0000003f072e7290 */ /* 0x000fe2000fffe0ff */
[----:B------:R-:W-:Y:S01]  /*8c90*/  LOP3.LUT R9, R9, 0x1, RZ, 0x3c, !PT ;  /* 0x0000000109097812 */ /* 0x000fe200078e3cff */
[----:B------:R-:W-:Y:S01]  /*8ca0*/  UIADD3 UR49, UPT, UPT, UR15, UR62, URZ ;  /* 0x0000003e0f317290 */ /* 0x000fe2000fffe0ff */
[----:B------:R-:W-:Y:S01]  /*8cb0*/  LOP3.LUT R8, R8, 0x1, RZ, 0x3c, !PT ;  /* 0x0000000108087812 */ /* 0x000fe200078e3cff */
[----:B------:R-:W-:Y:S01]  /*8cc0*/  UPLOP3.LUT UP4, UPT, UPT, UPT, UPT, 0x80, 0x8 ;  /* 0x000000000008789c */ /* 0x000fe20003f8f070 */
[----:B------:R-:W-:Y:S10]  /*8cd0*/  BRA.U UP2, `(.L_x_157) ;  /* 0xfffffff102a47547 */ /* 0x000ff4000b83ffff */
[----:B-1----:R-:W-:Y:S07]  /*8ce0*/  MOV R0, UR19 ;  /* 0x0000001300007c02 */ /* 0x002fee0008000f00 */
.L_x_158:
[----:B-1----:R-:W-:-:S04]  /*8cf0*/  SHF.L.U32 R2, R9, 0x1f, RZ ;  /* 0x0000001f09027819 */ /* 0x002fc800000006ff */
[----:B------:R1:W2:Y:S03]  /*8d00*/  SYNCS.PHASECHK.TRANS64.TRYWAIT P0, [R0+URZ+0x488], R2 ;  /* 0x00048802000075a7 */ /* 0x0002a600080011ff */
[----:B--2---:R-:W-:Y:S05]  /*8d10*/  @!P0 NANOSLEEP.SYNCS 0x989680 ;  /* 0x009896800000895d */ /* 0x004fea0003900000 */
[----:B------:R-:W2:Y:S02]  /*8d20*/  @!P0 SYNCS.PHASECHK.TRANS64 P0, [R0+URZ+0x488], R2 ;  /* 0x00048802000085a7 */ /* 0x000ea400080010ff */
[----:B--2---:R-:W-:Y:S05]  /*8d30*/  @P0 EXIT ;  /* 0x000000000000094d */ /* 0x004fea0003800000 */
[----:B------:R-:W-:Y:S05]  /*8d40*/  BRA `(.L_x_158) ;  /* 0xfffffffc00e87947 */ /* 0x000fea000383ffff */
.L_x_147:
[----:B------:R-:W-:-:S06]  /*8d50*/  UISETP.GE.AND UP0, UPT, UR18, 0x4, UPT ;  /* 0x000000041200788c */ /* 0x000fcc000bf06270 */
[----:B------:R-:W-:-:S13]  /*8d60*/  PLOP3.LUT P0, PT, PT, PT, UP0, 0x80, 0x8 ;  /* 0x000000000008781c */ /* 0x000fda0003f0f008 */
[----:B-1----:R-:W-:Y:S05]  /*8d70*/  @!P0 EXIT ;  /* 0x000000000000894d */ /* 0x002fea0003800000 */
[----:B------:R-:W1:Y:S08]  /*8d80*/  S2UR UR4, SR_CgaCtaId ;  /* 0x00000000000479c3 */ /* 0x000e700000008800 */
[----:B------:R-:W-:Y:S01]  /*8d90*/  BAR.SYNC.DEFER_BLOCKING 0x6, 0xa0 ;  /* 0x0182800000007b1d */ /* 0x000fe20000010000 */
[C---:B------:R-:W-:Y:S01]  /*8da0*/  IMAD.SHL.U32 R3, R69.reuse, 0x40, RZ ;  /* 0x0000004045037824 */ /* 0x040fe200078e00ff */
[----:B------:R-:W-:Y:S01]  /*8db0*/  SHF.R.U32.HI R6, RZ, 0x1, R69 ;  /* 0x00000001ff067819 */ /* 0x000fe20000011645 */
[----:B------:R-:W-:Y:S01]  /*8dc0*/  IMAD.SHL.U32 R0, R80, 0x800, RZ ;  /* 0x0000080050007824 */ /* 0x000fe200078e00ff */
[----:B------:R-:W-:Y:S01]  /*8dd0*/  USHF.R.S32.HI UR47, URZ, 0x1f, UR5 ;  /* 0x0000001fff2f7899 */ /* 0x000fe20008011405 */
[----:B------:R-:W-:Y:S01]  /*8de0*/  IMAD.SHL.U32 R78, R69, 0x8, RZ ;  /* 0x00000008454e7824 */ /* 0x000fe200078e00ff */
[----:B------:R-:W-:Y:S01]  /*8df0*/  UMOV UR44, 0x400 ;  /* 0x00000400002c7882 */ /* 0x000fe20000000000 */
[C---:B------:R-:W-:Y:S01]  /*8e00*/  LOP3.LUT R7, R3.reuse, 0x180, RZ, 0xc0, !PT ;  /* 0x0000018003077812 */ /* 0x040fe200078ec0ff */
[----:B------:R-:W2:Y:S01]  /*8e10*/  LDC.64 R74, c[0x0][0x988] ;  /* 0x00026200ff4a7b82 */ /* 0x000ea20000000a00 */
[----:B------:R-:W-:Y:S01]  /*8e20*/  LOP3.LUT R3, R3, 0x640, RZ, 0xc0, !PT ;  /* 0x0000064003037812 */ /* 0x000fe200078ec0ff */
[----:B------:R-:W-:Y:S01]  /*8e30*/  IMAD.U32 R37, R69, 0x10000, RZ ;  /* 0x0001000045257824 */ /* 0x000fe200078e00ff */
[----:B------:R-:W-:Y:S01]  /*8e40*/  LOP3.LUT R6, R7, 0x20, R6, 0xf8, !PT ;  /* 0x0000002007067812 */ /* 0x000fe200078ef806 */
[----:B------:R-:W-:Y:S01]  /*8e50*/  ULEA.HI UR47, UR47, UR5, URZ, 0x6 ;  /* 0x000000052f2f7291 */ /* 0x000fe2000f8f30ff */
[----:B------:R-:W-:Y:S01]  /*8e60*/  LOP3.LUT R0, R3, 0x800, R0, 0xf8, !PT ;  /* 0x0000080003007812 */ /* 0x000fe200078ef800 */
[----:B------:R-:W-:Y:S01]  /*8e70*/  IMAD.MOV.U32 R36, RZ, RZ, RZ ;  /* 0x000000ffff247224 */ /* 0x000fe200078e00ff */
[----:B------:R-:W-:Y:S01]  /*8e80*/  LOP3.LUT R78, R6, 0x30, R78, 0x78, !PT ;  /* 0x00000030064e7812 */ /* 0x000fe200078e784e */
[----:B------:R-:W3:Y:S01]  /*8e90*/  LDC.64 R76, c[0x0][0x990] ;  /* 0x00026400ff4c7b82 */ /* 0x000ee20000000a00 */
[----:B------:R-:W-:Y:S01]  /*8ea0*/  IMAD.MOV.U32 R84, RZ, RZ, RZ ;  /* 0x000000ffff547224 */ /* 0x000fe200078e00ff */
[----:B------:R-:W-:-:S02]  /*8eb0*/  CS2R R82, SRZ ;  /* 0x0000000000527805 */ /* 0x000fc4000001ff00 */
[----:B------:R-:W-:Y:S01]  /*8ec0*/  LOP3.LUT R78, R0, R78, RZ, 0xfc, !PT ;  /* 0x0000004e004e7212 */ /* 0x000fe200078efcff */
[----:B------:R-:W-:Y:S01]  /*8ed0*/  IMAD.SHL.U32 R0, R80, 0x200000, RZ ;  /* 0x0020000050007824 */ /* 0x000fe200078e00ff */
[----:B------:R-:W4:Y:S02]  /*8ee0*/  LDCU UR51, c[0x0][0x370] ;  /* 0x00006e00ff3377ac */ /* 0x000f240008000800 */
[----:B------:R-:W2:Y:S01]  /*8ef0*/  LDC.64 R72, c[0x0][0x9b0] ;  /* 0x00026c00ff487b82 */ /* 0x000ea20000000a00 */
[----:B-1----:R-:W-:Y:S01]  /*8f00*/  ULEA UR44, UR4, UR44, 0x18 ;  /* 0x0000002c042c7291 */ /* 0x002fe2000f8ec0ff */
[----:B------:R-:W-:Y:S01]  /*8f10*/  LOP3.LUT R0, R0, 0x200000, RZ, 0xc0, !PT ;  /* 0x0020000000007812 */ /* 0x000fe200078ec0ff */
[----:B------:R-:W1:Y:S03]  /*8f20*/  LDCU UR42, c[0x0][0xc0c] ;  /* 0x00018180ff2a77ac */ /* 0x000e660008000800 */
[----:B------:R-:W-:Y:S01]  /*8f30*/  LOP3.LUT R37, R0, 0x400000, R37, 0xf8, !PT ;  /* 0x0040000000257812 */ /* 0x000fe200078ef825 */
[----:B------:R-:W-:Y:S01]  /*8f40*/  UIADD3 UR4, UPT, UPT, UR44, 0x1600, URZ ;  /* 0x000016002c047890 */ /* 0x000fe2000fffe0ff */
[----:B------:R-:W1:Y:S01]  /*8f50*/  LDC.64 R70, c[0x0][0x9a8] ;  /* 0x00026a00ff467b82 */ /* 0x000e620000000a00 */
[----:B------:R-:W-:Y:S01]  /*8f60*/  VIADD R85, R78, UR44 ;  /* 0x0000002c4e557c36 */ /* 0x000fe20008000000 */
[----:B------:R-:W4:Y:S01]  /*8f70*/  LDS R2, [UR44+0x4f0] ;  /* 0x0004f02cff027984 */ /* 0x000f220008000800 */
[----:B------:R-:W1:Y:S02]  /*8f80*/  LDCU UR38, c[0x0][0xc30] ;  /* 0x00018600ff2677ac */ /* 0x000e640008000800 */
[----:B------:R-:W-:Y:S01]  /*8f90*/  IMAD.U32 R86, RZ, RZ, UR4 ;  /* 0x00000004ff567e24 */ /* 0x000fe2000f8e00ff */
[----:B------:R-:W1:Y:S01]  /*8fa0*/  LDCU UR58, c[0x0][0x388] ;  /* 0x00007100ff3a77ac */ /* 0x000e620008000800 */
[----:B------:R-:W1:Y:S01]  /*8fb0*/  LDCU UR57, c[0x0][0x38c] ;  /* 0x00007180ff3977ac */ /* 0x000e620008000800 */
[----:B------:R-:W1:Y:S01]  /*8fc0*/  LDCU.64 UR60, c[0x0][0x988] ;  /* 0x00013100ff3c77ac */ /* 0x000e620008000a00 */
[----:B------:R-:W1:Y:S01]  /*8fd0*/  LDCU.64 UR40, c[0x0][0xc28] ;  /* 0x00018500ff2877ac */ /* 0x000e620008000a00 */
[----:B------:R-:W1:Y:S01]  /*8fe0*/  LDCU.128 UR52, c[0x0][0xc10] ;  /* 0x00018200ff3477ac */ /* 0x000e620008000c00 */
[----:B------:R-:W1:Y:S01]  /*8ff0*/  LDCU UR50, c[0x0][0x374] ;  /* 0x00006e80ff3277ac */ /* 0x000e620008000800 */
[----:B------:R-:W-:-:S02]  /*9000*/  USHF.R.S32.HI UR47, URZ, 0x6, UR47 ;  /* 0x00000006ff2f7899 */ /* 0x000fc4000801142f */
[----:B------:R-:W-:Y:S01]  /*9010*/  UIADD3 UR59, UPT, UPT, UR44, 0x600, URZ ;  /* 0x000006002c3b7890 */ /* 0x000fe2000fffe0ff */
[C---:B----4-:R-:W-:Y:S01]  /*9020*/  VIADD R3, R2.reuse, 0x20 ;  /* 0x0000002002037836 */ /* 0x050fe20000000000 */
[----:B------:R-:W-:-:S04]  /*9030*/  LOP3.LUT R2, R2, 0xffff, RZ, 0xc0, !PT ;  /* 0x0000ffff02027812 */ /* 0x000fc800078ec0ff */
[----:B------:R-:W-:-:S05]  /*9040*/  LOP3.LUT R3, R3, 0xffff, RZ, 0xc0, !PT ;  /* 0x0000ffff03037812 */ /* 0x000fca00078ec0ff */
[----:B------:R4:W-:Y:S02]  /*9050*/  STL.64 [R1], R2 ;  /* 0x0000000201007387 */ /* 0x0009e40000100a00 */
[----:B----4-:R-:W-:-:S05]  /*9060*/  IMAD.SHL.U32 R2, R69, 0x10, RZ ;  /* 0x0000001045027824 */ /* 0x010fca00078e00ff */
[----:B------:R-:W-:-:S04]  /*9070*/  LOP3.LUT R2, R2, 0x20, RZ, 0xc0, !PT ;  /* 0x0000002002027812 */ /* 0x000fc800078ec0ff */
[----:B-123--:R-:W-:-:S07]  /*9080*/  IADD3 R85, PT, PT, -R2, 0x600, R85 ;  /* 0x0000060002557810 */ /* 0x00efce0007ffe155 */
.L_x_176:
[----:B------:R-:W-:Y:S04]  /*9090*/  SHF.L.U32 R2, R83, 0x1f, RZ ;  /* 0x0000001f53027819 */ /* 0x000fe800000006ff */
[----:B-1----:R-:W1:Y:S02]  /*90a0*/  SYNCS.PHASECHK.TRANS64.TRYWAIT P0, [UR44+0x4a0], R2 ;  /* 0x0004a002ff0075a7 */ /* 0x002e64000800112c */
[----:B-1----:R-:W-:Y:S05]  /*90b0*/  @!P0 BRA `(.L_x_159) ;  /* 0x00000040005c8947 */ /* 0x002fea0003800000 */
.L_x_344:
[----:B-1----:R-:W-:Y:S01]  /*90c0*/  LEA R2, R36, UR43, 0x2 ;  /* 0x0000002b24027c11 */ /* 0x002fe2000f8e10ff */
[----:B------:R-:W1:Y:S01]  /*90d0*/  LDS.128 R4, [UR44+0x4e0] ;  /* 0x0004e02cff047984 */ /* 0x000e620008000c00 */
[----:B------:R-:W-:Y:S02]  /*90e0*/  UIADD3 UR4, UPT, UPT, UR44, 0x4a8, URZ ;  /* 0x000004a82c047890 */ /* 0x000fe4000fffe0ff */
[----:B------:R-:W-:Y:S01]  /*90f0*/  UISETP.GE.AND UP0, UPT, UR39, 0x1, UPT ;  /* 0x000000012700788c */ /* 0x000fe2000bf06270 */
[----:B------:R-:W-:Y:S01]  /*9100*/  @!PT LDS RZ, [RZ] ;  /* 0x00000000fffff984 */ /* 0x000fe20000000800 */
[----:B------:R-:W-:Y:S01]  /*9110*/  @!PT LDS RZ, [RZ] ;  /* 0x00000000fffff984 */ /* 0x000fe20000000800 */
[----:B------:R-:W-:Y:S01]  /*9120*/  @!PT LDS RZ, [RZ] ;  /* 0x00000000fffff984 */ /* 0x000fe20000000800 */
[----:B------:R-:W-:Y:S01]  /*9130*/  @!PT LDS RZ, [RZ] ;  /* 0x00000000fffff984 */ /* 0x000fe20000000800 */
[----:B------:R2:W-:Y:S06]  /*9140*/  MEMBAR.ALL.CTA ;  /* 0x0000000000007992 */ /* 0x0005ec0000008000 */
[----:B--2---:R-:W2:Y:S01]  /*9150*/  FENCE.VIEW.ASYNC.S ;  /* 0x00000000000073c6 */ /* 0x004ea20000000000 */
[----:B------:R-:W-:Y:S09]  /*9160*/  UPRMT UR4, URZ, 0x654, UR4 ;  /* 0x00000654ff047896 */ /* 0x000ff20008000004 */
[----:B--2---:R-:W-:Y:S01]  /*9170*/  SYNCS.ARRIVE.TRANS64.RED.A1T0 RZ, [UR4], RZ ;  /* 0x000000ffffff79a7 */ /* 0x004fe20008100404 */
[----:B------:R-:W5:Y:S01]  /*9180*/  LDL R2, [R2] ;  /* 0x0000000002027983 */ /* 0x000f620000100800 */
[----:B-1----:R-:W-:Y:S11]  /*9190*/  LOP3.LUT P0, RZ, R6, 0x1, RZ, 0xc0, !PT ;  /* 0x0000000106ff7812 */ /* 0x002ff6000780c0ff */
[----:B------:R-:W-:Y:S02]  /*91a0*/  @!UPT UIADD3 URZ, UPT, UPT, URZ, URZ, URZ ;  /* 0x000000fffffff290 */ /* 0x000fe4000fffe0ff */
[----:B------:R-:W-:Y:S01]  /*91b0*/  VOTEU.ANY UP1, P0 ;  /* 0x0000000000ff7886 */ /* 0x000fe20000020100 */
[----:B------:R-:W-:Y:S01]  /*91c0*/  PLOP3.LUT P0, PT, PT, PT, UP1, 0x80, 0x8 ;  /* 0x000000000008781c */ /* 0x000fe20003f0f018 */
[----:B------:R-:W-:Y:S11]  /*91d0*/  UP2UR UR48, UPR, URZ, 0x2 ;  /* 0x00000002ff307883 */ /* 0x000ff60008000000 */
[----:B------:R-:W-:Y:S01]  /*91e0*/  @!UPT UIADD3 URZ, UPT, UPT, URZ, URZ, URZ ;  /* 0x000000fffffff290 */ /* 0x000fe2000fffe0ff */
[----:B------:R-:W-:Y:S02]  /*91f0*/  @P0 MOV R3, R4 ;  /* 0x0000000400030202 */ /* 0x000fe40000000f00 */
[----:B------:R-:W-:Y:S02]  /*9200*/  @P0 LOP3.LUT R0, R5, 0xffff, RZ, 0xc0, !PT ;  /* 0x0000ffff05000812 */ /* 0x000fe400078ec0ff */
[----:B------:R-:W-:Y:S02]  /*9210*/  @P0 R2UR UR5, R3 ;  /* 0x00000000030502ca */ /* 0x000fe400000e0000 */
[----:B------:R-:W-:Y:S11]  /*9220*/  @P0 R2UR UR4, R0 ;  /* 0x00000000000402ca */ /* 0x000ff600000e0000 */
[----:B------:R-:W-:Y:S02]  /*9230*/  @UP1 UMOV UR37, UR5 ;  /* 0x0000000500251c82 */ /* 0x000fe40008000000 */
[----:B------:R-:W-:Y:S01]  /*9240*/  @UP1 UMOV UR36, UR4 ;  /* 0x0000000400241c82 */ /* 0x000fe20008000000 */
[----:B------:R-:W-:Y:S05]  /*9250*/  BRA.U !UP0, `(.L_x_160) ;  /* 0x0000000108cc7547 */ /* 0x000fea000b800000 */
[----:B------:R-:W1:Y:S01]  /*9260*/  LDCU UR9, c[0x0][0xc20] ;  /* 0x00018400ff0977ac */ /* 0x000e620008000800 */
[----:B------:R-:W-:Y:S02]  /*9270*/  UIMAD.WIDE.U32 UR4, UR50, UR55, URZ ;  /* 0x00000037320472a5 */ /* 0x000fe4000f8e00ff */
[----:B------:R-:W-:Y:S02]  /*9280*/  UIMAD.WIDE.U32 UR6, UR51, UR52, URZ ;  /* 0x00000034330672a5 */ /* 0x000fe4000f8e00ff */
[----:B------:R-:W-:Y:S02]  /*9290*/  UIMAD.WIDE.U32 UR10, UR36, UR55, URZ ;  /* 0x00000037240a72a5 */ /* 0x000fe4000f8e00ff */
[----:B------:R-:W-:Y:S02]  /*92a0*/  UISETP.NE.AND UP0, UPT, UR54, 0x1, UPT ;  /* 0x000000013600788c */ /* 0x000fe4000bf05270 */
[----:B------:R-:W-:Y:S02]  /*92b0*/  UISETP.NE.AND UP1, UPT, UR42, 0x1, UPT ;  /* 0x000000012a00788c */ /* 0x000fe4000bf25270 */
[----:B------:R-:W-:Y:S02]  /*92c0*/  UISETP.NE.AND UP2, UPT, UR39, 0x1, UPT ;  /* 0x000000012700788c */ /* 0x000fe4000bf45270 */
[----:B------:R-:W-:Y:S01]  /*92d0*/  UIMAD.WIDE.U32 UR12, UR37, UR52, URZ ;  /* 0x00000034250c72a5 */ /* 0x000fe2000f8e00ff */
[----:B------:R-:W-:Y:S01]  /*92e0*/  UMOV UR4, UR5 ;  /* 0x0000000500047c82 */ /* 0x000fe20008000000 */
[----:B------:R-:W-:Y:S01]  /*92f0*/  UMOV UR6, UR11 ;  /* 0x0000000b00067c82 */ /* 0x000fe20008000000 */
[----:B-1----:R-:W-:Y:S03]  /*9300*/  USHF.R.U32.HI UR8, URZ, UR9, UR4 ;  /* 0x00000009ff087299 */ /* 0x002fe60008011604 */
[----:B------:R-:W-:Y:S02]  /*9310*/  UMOV UR4, UR7 ;  /* 0x0000000700047c82 */ /* 0x000fe40008000000 */
[----:B------:R-:W-:Y:S02]  /*9320*/  USHF.R.U32.HI UR5, URZ, UR53, UR4 ;  /* 0x00000035ff057299 */ /* 0x000fe40008011604 */
[----:B------:R-:W-:Y:S02]  /*9330*/  USEL UR4, UR50, UR8, !UP0 ;  /* 0x0000000832047287 */ /* 0x000fe4000c000000 */
[----:B------:R-:W-:Y:S02]  /*9340*/  USHF.R.U32.HI UR8, URZ, UR9, UR6 ;  /* 0x00000009ff087299 */ /* 0x000fe40008011606 */
[----:B------:R-:W-:Y:S02]  /*9350*/  UIMAD.WIDE.U32 UR6, UR4, UR40, URZ ;  /* 0x00000028040672a5 */ /* 0x000fe4000f8e00ff */
[----:B------:R-:W-:Y:S02]  /*9360*/  USEL UR9, UR51, UR5, !UP1 ;  /* 0x0000000533097287 */ /* 0x000fe4000c800000 */
[----:B------:R-:W-:Y:S02]  /*9370*/  USEL UR8, UR36, UR8, !UP0 ;  /* 0x0000000824087287 */ /* 0x000fe4000c000000 */
[----:B------:R-:W-:Y:S01]  /*9380*/  UIMAD.WIDE.U32 UR10, UR9, UR40, URZ ;  /* 0x00000028090a72a5 */ /* 0x000fe2000f8e00ff */
[----:B------:R-:W-:Y:S01]  /*9390*/  UMOV UR6, UR7 ;  /* 0x0000000700067c82 */ /* 0x000fe20008000000 */
[----:B------:R-:W-:Y:S01]  /*93a0*/  UMOV UR5, UR13 ;  /* 0x0000000d00057c82 */ /* 0x000fe20008000000 */
[----:B------:R-:W-:Y:S02]  /*93b0*/  @UP2 USHF.R.U32.HI UR4, URZ, UR41, UR6 ;  /* 0x00000029ff042299 */ /* 0x000fe40008011606 */
[----:B------:R-:W-:Y:S02]  /*93c0*/  USHF.R.U32.HI UR5, URZ, UR53, UR5 ;  /* 0x00000035ff057299 */ /* 0x000fe40008011605 */
[----:B------:R-:W-:Y:S02]  /*93d0*/  UIMAD UR4, UR39, UR4, URZ ;  /* 0x00000004270472a4 */ /* 0x000fe4000f8e02ff */
[----:B------:R-:W-:Y:S02]  /*93e0*/  USEL UR5, UR37, UR5, !UP1 ;  /* 0x0000000525057287 */ /* 0x000fe4000c800000 */
[----:B------:R-:W-:Y:S01]  /*93f0*/  UISETP.GE.AND UP0, UPT, UR8, UR4, UPT ;  /* 0x000000040800728c */ /* 0x000fe2000bf06270 */
[----:B------:R-:W-:Y:S01]  /*9400*/  UMOV UR6, UR11 ;  /* 0x0000000b00067c82 */ /* 0x000fe20008000000 */
[----:B------:R-:W-:Y:S02]  /*9410*/  UIMAD.WIDE.U32 UR10, UR8, UR40, URZ ;  /* 0x00000028080a72a5 */ /* 0x000fe4000f8e00ff */
[----:B------:R-:W-:Y:S04]  /*9420*/  @UP2 USHF.R.U32.HI UR9, URZ, UR41, UR6 ;  /* 0x00000029ff092299 */ /* 0x000fe80008011606 */
[----:B------:R-:W-:Y:S01]  /*9430*/  UIMAD UR6, UR39, UR9, URZ ;  /* 0x00000009270672a4 */ /* 0x000fe2000f8e02ff */
[----:B------:R-:W-:Y:S03]  /*9440*/  UMOV UR4, UR11 ;  /* 0x0000000b00047c82 */ /* 0x000fe60008000000 */
[----:B------:R-:W-:Y:S02]  /*9450*/  UISETP.GE.OR UP0, UPT, UR5, UR6, UP0 ;  /* 0x000000060500728c */ /* 0x000fe40008706670 */
[----:B------:R-:W-:Y:S02]  /*9460*/  USHF.R.U32.HI UR4, URZ, UR41, UR4 ;  /* 0x00000029ff047299 */ /* 0x000fe40008011604 */
[----:B------:R-:W-:Y:S02]  /*9470*/  UIMAD.WIDE.U32 UR6, UR5, UR40, URZ ;  /* 0x00000028050672a5 */ /* 0x000fe4000f8e00ff */
[----:B------:R-:W-:Y:S02]  /*9480*/  USEL UR11, UR8, UR4, !UP2 ;  /* 0x00000004080b7287 */ /* 0x000fe4000d000000 */
[----:B------:R-:W-:Y:S02]  /*9490*/  UIADD3 UR6, UPT, UPT, -UR5, URZ, URZ ;  /* 0x000000ff05067290 */ /* 0x000fe4000fffe1ff */
[----:B------:R-:W-:Y:S02]  /*94a0*/  UIADD3 UR10, UPT, UPT, -UR11, URZ, URZ ;  /* 0x000000ff0b0a7290 */ /* 0x000fe4000fffe1ff */
[----:B------:R-:W-:Y:S02]  /*94b0*/  UIMAD UR6, UR42, UR6, UR37 ;  /* 0x000000062a0672a4 */ /* 0x000fe4000f8e0225 */
[----:B------:R-:W-:Y:S01]  /*94c0*/  UIMAD UR10, UR39, UR10, UR8 ;  /* 0x0000000a270a72a4 */ /* 0x000fe2000f8e0208 */
[----:B------:R-:W-:Y:S01]  /*94d0*/  @!UP0 UMOV UR4, UR7 ;  /* 0x0000000700048c82 */ /* 0x000fe20008000000 */
[----:B------:R-:W-:Y:S02]  /*94e0*/  UIADD3 UR7, UPT, UPT, -UR8, URZ, URZ ;  /* 0x000000ff08077290 */ /* 0x000fe4000fffe1ff */
[----:B------:R-:W-:Y:S04]  /*94f0*/  @!UP0 USHF.R.U32.HI UR4, URZ, UR41, UR4 ;  /* 0x00000029ff048299 */ /* 0x000fe80008011604 */
[----:B------:R-:W-:Y:S04]  /*9500*/  @!UP0 USEL UR4, UR5, UR4, !UP2 ;  /* 0x0000000405048287 */ /* 0x000fe8000d000000 */
[----:B------:R-:W-:Y:S02]  /*9510*/  @!UP0 UIMAD UR9, UR9, UR10, UR4 ;  /* 0x0000000a090982a4 */ /* 0x000fe4000f8e0204 */
[----:B------:R-:W-:Y:S02]  /*9520*/  @!UP0 UIADD3 UR10, UPT, UPT, UR11, -UR4, URZ ;  /* 0x800000040b0a8290 */ /* 0x000fe4000fffe0ff */
[----:B------:R-:W-:Y:S02]  /*9530*/  UIMAD UR4, UR54, UR7, UR36 ;  /* 0x00000007360472a4 */ /* 0x000fe4000f8e0224 */
[----:B------:R-:W-:Y:S03]  /*9540*/  @!UP0 UIMAD UR8, UR10, UR39, UR5 ;  /* 0x000000270a0882a4 */ /* 0x000fe6000f8e0205 */
[----:B------:R-:W-:Y:S02]  /*9550*/  @!UP0 UMOV UR5, UR9 ;  /* 0x0000000900058c82 */ /* 0x000fe40008000000 */
[----:B------:R-:W-:Y:S02]  /*9560*/  UIMAD UR37, UR5, UR42, UR6 ;  /* 0x0000002a052572a4 */ /* 0x000fe4000f8e0206 */
[----:B------:R-:W-:Y:S11]  /*9570*/  UIMAD UR36, UR8, UR54, UR4 ;  /* 0x00000036082472a4 */ /* 0x000ff6000f8e0204 */
[----:B------:R-:W-:Y:S01]  /*9580*/  @!UPT UIADD3 URZ, UPT, UPT, URZ, URZ, URZ ;  /* 0x000000fffffff290 */ /* 0x000fe2000fffe0ff */
.L_x_160:
[----:B------:R-:W-:Y:S01]  /*9590*/  UISETP.NE.AND UP0, UPT, UR38, 0x1, UPT ;  /* 0x000000012600788c */ /* 0x000fe2000bf05270 */
[----:B------:R-:W-:Y:S04]  /*95a0*/  @P0 SHF.R.U32.HI R4, RZ, 0x10, R5 ;  /* 0x00000010ff040819 */ /* 0x000fe80000011605 */
[----:B------:R-:W-:Y:S06]  /*95b0*/  @P0 R2UR UR56, R4 ;  /* 0x00000000043802ca */ /* 0x000fec00000e0000 */
[----:B------:R-:W1:Y:S01]  /*95c0*/  @!UP0 LDCU.128 UR12, c[0x0][0xc10] ;  /* 0x00018200ff0c87ac */ /* 0x000e620008000c00 */
[----:B------:R-:W2:Y:S01]  /*95d0*/  @!UP0 LDCU UR5, c[0x0][0xc0c] ;  /* 0x00018180ff0587ac */ /* 0x000ea20008000800 */
[----:B------:R-:W3:Y:S01]  /*95e0*/  @!UP0 LDCU UR10, c[0x0][0xc20] ;  /* 0x00018400ff0a87ac */ /* 0x000ee20008000800 */
[----:B-1----:R-:W-:Y:S02]  /*95f0*/  UIMAD.WIDE.U32 UR8, UR37, UR12, URZ ;  /* 0x0000000c250872a5 */ /* 0x002fe4000f8e00ff */
[----:B------:R-:W-:Y:S02]  /*9600*/  UIMAD.WIDE.U32 UR6, UR36, UR15, URZ ;  /* 0x0000000f240672a5 */ /* 0x000fe4000f8e00ff */
[----:B------:R-:W-:Y:S03]  /*9610*/  @!UP0 UISETP.NE.AND UP1, UPT, UR14, 0x1, UPT ;  /* 0x000000010e00888c */ /* 0x000fe6000bf25270 */
[----:B------:R-:W-:Y:S01]  /*9620*/  @!UP0 UMOV UR4, UR9 ;  /* 0x0000000900048c82 */ /* 0x000fe20008000000 */
[----:B--2---:R-:W-:Y:S02]  /*9630*/  @!UP0 UISETP.NE.AND UP2, UPT, UR5, 0x1, UPT ;  /* 0x000000010500888c */ /* 0x004fe4000bf45270 */
[----:B------:R-:W-:Y:S01]  /*9640*/  @!UP0 USHF.R.U32.HI UR4, URZ, UR13, UR4 ;  /* 0x0000000dff048299 */ /* 0x000fe20008011604 */
[----:B------:R-:W-:Y:S02]  /*9650*/  @!UP0 UMOV UR6, UR7 ;  /* 0x0000000700068c82 */ /* 0x000fe40008000000 */
[----:B---3--:R-:W-:Y:S02]  /*9660*/  @!UP0 USHF.R.U32.HI UR6, URZ, UR10, UR6 ;  /* 0x0000000aff068299 */ /* 0x008fe40008011606 */
[----:B------:R-:W-:Y:S02]  /*9670*/  @!UP0 USEL UR7, UR37, UR4, !UP2 ;  /* 0x0000000425078287 */ /* 0x000fe4000d000000 */
[----:B------:R-:W-:Y:S04]  /*9680*/  @!UP0 USEL UR6, UR36, UR6, !UP1 ;  /* 0x0000000624068287 */ /* 0x000fe8000c800000 */
[----:B------:R-:W-:Y:S02]  /*9690*/  @!UP0 UIADD3 UR4, UPT, UPT, -UR7, UR6, URZ ;  /* 0x0000000607048290 */ /* 0x000fe4000fffe1ff */
[----:B------:R-:W-:Y:S02]  /*96a0*/  @!UP0 UIADD3 UR6, UPT, UPT, UR7, -UR6, URZ ;  /* 0x8000000607068290 */ /* 0x000fe4000fffe0ff */
[----:B------:R-:W-:Y:S02]  /*96b0*/  @!UP0 UIMAD UR37, UR4, UR5, UR37 ;  /* 0x00000005042582a4 */ /* 0x000fe4000f8e0225 */
[----:B------:R-:W-:Y:S02]  /*96c0*/  @!UP0 UIMAD UR36, UR6, UR14, UR36 ;  /* 0x0000000e062482a4 */ /* 0x000fe4000f8e0224 */
[----:B------:R-:W-:Y:S09]  /*96d0*/  ULOP3.LUT UP0, URZ, UR59, 0x1b0, URZ, 0xc0, !UPT ;  /* 0x000001b03bff7892 */ /* 0x000ff2000f80c0ff */
[----:B------:R-:W-:Y:S05]  /*96e0*/  BRA.U !UP0, `(.L_x_161) ;  /* 0x0000000108407547 */ /* 0x000fea000b800000 */
[----:B------:R-:W1:Y:S01]  /*96f0*/  LDCU.64 UR8, c[0x4][0x80] ;  /* 0x01001000ff0877ac */ /* 0x000e620008000a00 */
[----:B------:R-:W-:Y:S01]  /*9700*/  MOV R15, 0x0 ;  /* 0x00000000000f7802 */ /* 0x000fe20000000f00 */
[----:B------:R-:W-:Y:S02]  /*9710*/  HFMA2 R12, -RZ, RZ, 0, 5.9604644775390625e-08 ;  /* 0x00000001ff0c7431 */ /* 0x000fe400000001ff */
[----:B------:R-:W-:Y:S02]  /*9720*/  IMAD.MOV.U32 R8, RZ, RZ, 0x70 ;  /* 0x00000070ff087424 */ /* 0x000fe400078e00ff */
[----:B------:R-:W-:Y:S01]  /*9730*/  IMAD.MOV.U32 R13, RZ, RZ, RZ ;  /* 0x000000ffff0d7224 */ /* 0x000fe200078e00ff */
[----:B------:R-:W2:Y:S01]  /*9740*/  LDCU.64 UR6, c[0x4][0x88] ;  /* 0x01001100ff0677ac */ /* 0x000ea20008000a00 */
[----:B------:R-:W3:Y:S01]  /*9750*/  LDC.64 R14, c[0x4][R15] ;  /* 0x010000000f0e7b82 */ /* 0x000ee20000000a00 */
[----:B------:R-:W4:Y:S01]  /*9760*/  LDCU.64 UR4, c[0x4][0x8] ;  /* 0x01000100ff0477ac */ /* 0x000f220008000a00 */
[----:B-1----:R-:W-:Y:S01]  /*9770*/  MOV R5, UR9 ;  /* 0x0000000900057c02 */ /* 0x002fe20008000f00 */
[----:B------:R-:W-:Y:S01]  /*9780*/  IMAD.U32 R4, RZ, RZ, UR8 ;  /* 0x00000008ff047e24 */ /* 0x000fe2000f8e00ff */
[----:B--2---:R-:W-:Y:S01]  /*9790*/  MOV R7, UR7 ;  /* 0x0000000700077c02 */ /* 0x004fe20008000f00 */
[----:B------:R-:W-:Y:S01]  /*97a0*/  IMAD.U32 R6, RZ, RZ, UR6 ;  /* 0x00000006ff067e24 */ /* 0x000fe2000f8e00ff */
[----:B----4-:R-:W-:Y:S01]  /*97b0*/  MOV R11, UR5 ;  /* 0x00000005000b7c02 */ /* 0x010fe20008000f00 */
[----:B------:R-:W-:Y:S02]  /*97c0*/  IMAD.U32 R10, RZ, RZ, UR4 ;  /* 0x00000004ff0a7e24 */ /* 0x000fe4000f8e00ff */
[----:B------:R-:W-:Y:S07]  /*97d0*/  LEPC R20, `(.L_x_161) ;  /* 0x000000001014794e */ /* 0x000fee0000000000 */
[----:B---3-5:R-:W-:Y:S05]  /*97e0*/  CALL.ABS.NOINC R14 ;  /* 0x000000000e007343 */ /* 0x028fea0003c00000 */
.L_x_161:
[----:B------:R-:W-:Y:S01]  /*97f0*/  LOP3.LUT P0, RZ, R86, 0x1b0, RZ, 0xc0, !PT ;  /* 0x000001b056ff7812 */ /* 0x000fe2000780c0ff */
[----:B------:R-:W-:Y:S11]  /*9800*/  BSSY.RECONVERGENT B6, `(.L_x_162) ;  /* 0x0000013000067945 */ /* 0x000ff60003800200 */
[----:B------:R-:W-:Y:S01]  /*9810*/  @!UPT UIADD3 URZ, UPT, UPT, URZ, URZ, URZ ;  /* 0x000000fffffff290 */ /* 0x000fe2000fffe0ff */
[----:B------:R-:W-:Y:S05]  /*9820*/  @!P0 BRA `(.L_x_163) ;  /* 0x0000000000408947 */ /* 0x000fea0003800000 */
        /* <DEDUP_REMOVED lines=16> */
.L_x_163:
[----:B------:R-:W-:Y:S05]  /*9930*/  BSYNC.RECONVERGENT B6 ;  /* 0x0000000000067941 */ /* 0x000fea0003800200 */
.L_x_162:
[----:B------:R-:W-:Y:S02]  /*9940*/  R2UR UR4, R81 ;  /* 0x00000000510472ca */ /* 0x000fe400000e0000 */
[----:B------:R-:W-:Y:S02]  /*9950*/  ISETP.NE.U32.AND P3, PT, R76, RZ, PT ;  /* 0x000000ff4c00720c */ /* 0x000fe40003f65070 */
[----:B------:R-:W-:Y:S02]  /*9960*/  ISETP.NE.U32.AND P4, PT, R72, RZ, PT ;  /* 0x000000ff4800720c */ /* 0x000fe40003f85070 */
[----:B------:R-:W-:Y:S02]  /*9970*/  ISETP.NE.AND.EX P3, PT, R77, RZ, PT, P3 ;  /* 0x000000ff4d00720c */ /* 0x000fe40003f65330 */
[----:B------:R-:W-:Y:S02]  /*9980*/  PLOP3.LUT P1, PT, PT, PT, PT, 0x8, 0x80 ;  /* 0x000000000080781c */ /* 0x000fe40003f2e170 */
[----:B------:R-:W-:Y:S03]  /*9990*/  ISETP.NE.AND.EX P4, PT, R73, RZ, PT, P4 ;  /* 0x000000ff4900720c */ /* 0x000fe60003f85340 */
[----:B------:R-:W-:Y:S06]  /*99a0*/  UISETP.NE.AND UP1, UPT, UR4, URZ, UPT ;  /* 0x000000ff0400728c */ /* 0x000fec000bf25270 */
[----:B------:R-:W-:Y:S05]  /*99b0*/  PLOP3.LUT P0, PT, PT, PT, UP1, 0x80, 0x8 ;  /* 0x000000000008781c */ /* 0x000fea0003f0f018 */
[----:B------:R-:W1:Y:S08]  /*99c0*/  @UP1 LDCU.64 UR4, c[0x0][0x988] ;  /* 0x00013100ff0417ac */ /* 0x000e700008000a00 */
[----:B------:R-:W-:Y:S01]  /*99d0*/  @P0 PLOP3.LUT P1, PT, P3, PT, PT, 0x80, 0x8 ;  /* 0x000000000008081c */ /* 0x000fe20001f2f070 */
[----:B-1----:R-:W-:Y:S04]  /*99e0*/  @UP1 UISETP.NE.U32.AND UP0, UPT, UR4, URZ, UPT ;  /* 0x000000ff0400128c */ /* 0x002fe8000bf05070 */
[----:B------:R-:W-:Y:S04]  /*99f0*/  @UP1 UISETP.NE.AND.EX UP0, UPT, UR5, URZ, UPT, UP0 ;  /* 0x000000ff0500128c */ /* 0x000fe8000bf05300 */
[----:B------:R-:W-:Y:S01]  /*9a00*/  @UP1 USEL UR4, URZ, 0xffffffff, UP0 ;  /* 0xffffffffff041887 */ /* 0x000fe20008000000 */
[----:B------:R-:W-:Y:S11]  /*9a10*/  @!P3 BRA `(.L_x_164) ;  /* 0x000000000030b947 */ /* 0x000ff60003800000 */
[----:B------:R-:W-:Y:S01]  /*9a20*/  ISETP.NE.U32.AND P2, PT, R74, RZ, PT ;  /* 0x000000ff4a00720c */ /* 0x000fe20003f45070 */
[----:B------:R-:W1:Y:S01]  /*9a30*/  LDCU.64 UR6, c[0x0][0x358] ;  /* 0x00006b00ff0677ac */ /* 0x000e620008000a00 */
[----:B------:R-:W-:Y:S02]  /*9a40*/  IMAD.MOV.U32 R79, RZ, RZ, 0x1 ;  /* 0x00000001ff4f7424 */ /* 0x000fe400078e00ff */
[----:B------:R-:W-:Y:S11]  /*9a50*/  ISETP.NE.AND.EX P2, PT, R75, RZ, PT, P2 ;  /* 0x000000ff4b00720c */ /* 0x000ff60003f45320 */
[----:B------:R-:W-:Y:S02]  /*9a60*/  @!UPT UIADD3 URZ, UPT, UPT, URZ, URZ, URZ ;  /* 0x000000fffffff290 */ /* 0x000fe4000fffe0ff */
[----:B------:R-:W2:Y:S01]  /*9a70*/  @P2 LDC.64 R4, c[0x0][0x988] ;  /* 0x00026200ff042b82 */ /* 0x000ea20000000a00 */
[----:B------:R-:W-:Y:S04]  /*9a80*/  @P2 IMAD R0, R76, UR45, RZ ;  /* 0x0000002d4c002c24 */ /* 0x000fe8000f8e02ff */
[----:B--2---:R-:W-:Y:S04]  /*9a90*/  @P2 IMAD.WIDE R4, R0, 0x4, R4 ;  /* 0x0000000400042825 */ /* 0x004fe800078e0204 */
[----:B------:R-:W-:Y:S01]  /*9aa0*/  HFMA2 R0, -RZ, RZ, 0, 5.9604644775390625e-08 ;  /* 0x00000001ff007431 */ /* 0x000fe200000001ff */
[----:B-1---5:R1:W5:Y:S04]  /*9ab0*/  @P2 LDG.E R39, desc[UR6][R4.64] ;  /* 0x0000000604272981 */ /* 0x022368000c1e1900 */
[----:B------:R-:W-:Y:S01]  /*9ac0*/  @!P2 PRMT R79, R0, 0x7610, R79 ;  /* 0x00007610004fa816 */ /* 0x000fe2000000004f */
[----:B-1----:R-:W2:Y:S06]  /*9ad0*/  @!P2 LDC R39, c[0x0][0x980] ;  /* 0x00026000ff27ab82 */ /* 0x002eac0000000800 */
.L_x_164:
[----:B------:R-:W-:Y:S05]  /*9ae0*/  @!P4 BRA `(.L_x_165) ;  /* 0x000000000024c947 */ /* 0x000fea0003800000 */
[----:B------:R-:W-:Y:S01]  /*9af0*/  ISETP.NE.U32.AND P2, PT, R70, RZ, PT ;  /* 0x000000ff4600720c */ /* 0x000fe20003f45070 */
[----:B------:R-:W1:Y:S03]  /*9b00*/  LDCU.64 UR6, c[0x0][0x358] ;  /* 0x00006b00ff0677ac */ /* 0x000e660008000a00 */
[----:B------:R-:W-:Y:S11]  /*9b10*/  ISETP.NE.AND.EX P2, PT, R71, RZ, PT, P2 ;  /* 0x000000ff4700720c */ /* 0x000ff60003f45320 */
[----:B------:R-:W-:Y:S02]  /*9b20*/  @!UPT UIADD3 URZ, UPT, UPT, URZ, URZ, URZ ;  /* 0x000000fffffff290 */ /* 0x000fe4000fffe0ff */
[----:B------:R-:W3:Y:S01]  /*9b30*/  @P2 LDC.64 R4, c[0x0][0x9a8] ;  /* 0x00026a00ff042b82 */ /* 0x000ee20000000a00 */
[----:B------:R-:W-:Y:S04]  /*9b40*/  @P2 IMAD R0, R72, UR45, RZ ;  /* 0x0000002d48002c24 */ /* 0x000fe8000f8e02ff */
[----:B---3--:R-:W-:Y:S05]  /*9b50*/  @P2 IMAD.WIDE R4, R0, 0x4, R4 ;  /* 0x0000000400042825 */ /* 0x008fea00078e0204 */
[----:B-1---5:R1:W5:Y:S02]  /*9b60*/  @P2 LDG.E R38, desc[UR6][R4.64] ;  /* 0x0000000604262981 */ /* 0x022364000c1e1900 */
[----:B-1----:R-:W3:Y:S02]  /*9b70*/  @!P2 LDC R38, c[0x0][0x9a0] ;  /* 0x00026800ff26ab82 */ /* 0x002ee40000000800 */
.L_x_165:
[----:B--2--5:R-:W-:Y:S01]  /*9b80*/  @P0 FSETP.NEU.AND P4, PT, R39, RZ, PT ;  /* 0x000000ff2700020b */ /* 0x024fe20003f8d000 */
[----:B------:R-:W-:Y:S01]  /*9b90*/  IMAD.U32 R0, RZ, RZ, UR4 ;  /* 0x00000004ff007e24 */ /* 0x000fe2000f8e00ff */
[----:B------:R-:W-:Y:S01]  /*9ba0*/  @P0 LOP3.LUT P2, RZ, R79, 0xff, RZ, 0xc0, !PT ;  /* 0x000000ff4fff0812 */ /* 0x000fe2000784c0ff */
[----:B------:R-:W-:Y:S01]  /*9bb0*/  BSSY B1, `(.L_x_166) ;  /* 0x0000035000017945 */ /* 0x000fe20003800000 */
[----:B------:R-:W-:Y:S01]  /*9bc0*/  @P0 SEL R3, RZ, 0xffffffff, P4 ;  /* 0xffffffffff030807 */ /* 0x000fe20002000000 */
[----:B------:R-:W-:Y:S01]  /*9bd0*/  IMAD.IADD R2, R37, 0x1, R2 ;  /* 0x0000000125027824 */ /* 0x000fe200078e0202 */
[----:B------:R-:W-:Y:S02]  /*9be0*/  LEA R87, R36, UR44, 0x3 ;  /* 0x0000002c24577c11 */ /* 0x000fe4000f8e18ff */
[----:B------:R-:W-:Y:S02]  /*9bf0*/  CS2R R18, SRZ ;  /* 0x0000000000127805 */ /* 0x000fe4000001ff00 */
[----:B------:R-:W-:Y:S02]  /*9c00*/  @P1 SEL R3, R0, R3, !P2 ;  /* 0x0000000300031207 */ /* 0x000fe40005000000 */
[----:B------:R-:W-:Y:S02]  /*9c10*/  CS2R R16, SRZ ;  /* 0x0000000000107805 */ /* 0x000fe4000001ff00 */
[----:B------:R-:W-:Y:S02]  /*9c20*/  PLOP3.LUT P5, PT, PT, PT, PT, 0x8, 0x80 ;  /* 0x000000000080781c */ /* 0x000fe40003fae170 */
[----:B------:R-:W-:Y:S02]  /*9c30*/  CS2R R26, SRZ ;  /* 0x00000000001a7805 */ /* 0x000fe4000001ff00 */
[----:B------:R-:W-:Y:S02]  /*9c40*/  @P0 LOP3.LUT R3, R3, 0x1, RZ, 0xc0, !PT ;  /* 0x0000000103030812 */ /* 0x000fe400078ec0ff */
[----:B------:R-:W-:Y:S02]  /*9c50*/  CS2R R24, SRZ ;  /* 0x0000000000187805 */ /* 0x000fe4000001ff00 */
[----:B------:R-:W-:Y:S11]  /*9c60*/  ISETP.NE.U32.OR P1, PT, R3, 0x1, !P0 ;  /* 0x000000010300780c */ /* 0x000ff60004725470 */
[----:B------:R-:W-:Y:S02]  /*9c70*/  @!UPT UIADD3 URZ, UPT, UPT, URZ, URZ, URZ ;  /* 0x000000fffffff290 */ /* 0x000fe4000fffe0ff */
[----:B------:R-:W-:Y:S04]  /*9c80*/  @P1 SHF.L.U32 R0, R82, 0x1f, RZ ;  /* 0x0000001f52001819 */ /* 0x000fe800000006ff */
[----:B------:R1:W2:Y:S02]  /*9c90*/  @P1 SYNCS.PHASECHK.TRANS64.TRYWAIT P0, [UR44+0x480], R0 ;  /* 0x00048000ff0015a7 */ /* 0x0002a4000800112c */
[----:B-1----:R-:W-:Y:S04]  /*9ca0*/  SHF.L.U32 R0, R84, 0x1f, RZ ;  /* 0x0000001f54007819 */ /* 0x002fe800000006ff */
[----:B------:R1:W4:Y:S01]  /*9cb0*/  SYNCS.PHASECHK.TRANS64.TRYWAIT P4, [R87+URZ+0x4b0], R0 ;  /* 0x0004b000570075a7 */ /* 0x00032200080811ff */
[----:B--2---:R-:W-:Y:S01]  /*9cc0*/  @P1 PLOP3.LUT P5, PT, P0, PT, PT, 0x8, 0x80 ;  /* 0x000000000080181c */ /* 0x004fe200007ae170 */
[----:B------:R-:W-:Y:S01]  /*9cd0*/  @!UPT UIADD3 URZ, UPT, UPT, URZ, URZ, URZ ;  /* 0x000000fffffff290 */ /* 0x000fe2000fffe0ff */
[----:B-1----:R-:W-:Y:S11]  /*9ce0*/  @!P1 BRA `(.L_x_167) ;  /* 0x0000000000849947 */ /* 0x002ff60003800000 */
[----:B------:R-:W-:Y:S01]  /*9cf0*/  ISETP.NE.U32.AND P0, PT, RZ, UR60, PT ;  /* 0x0000003cff007c0c */ /* 0x000fe2000bf05070 */
[----:B------:R-:W-:Y:S01]  /*9d00*/  BSSY B0, `(.L_x_168) ;  /* 0x0000012000007945 */ /* 0x000fe20003800000 */
[----:B------:R-:W-:Y:S02]  /*9d10*/  FSETP.NEU.AND P2, PT, R39, RZ, PT ;  /* 0x000000ff2700720b */ /* 0x000fe40003f4d000 */
[----:B------:R-:W-:Y:S02]  /*9d20*/  CS2R R26, SRZ ;  /* 0x00000000001a7805 */ /* 0x000fe4000001ff00 */
[----:B------:R-:W-:Y:S02]  /*9d30*/  ISETP.NE.AND.EX P0, PT, RZ, UR61, PT, P0 ;  /* 0x0000003dff007c0c */ /* 0x000fe4000bf05300 */
[----:B------:R-:W-:Y:S02]  /*9d40*/  CS2R R24, SRZ ;  /* 0x0000000000187805 */ /* 0x000fe4000001ff00 */
[----:B------:R-:W-:Y:S02]  /*9d50*/  LOP3.LUT P1, RZ, R79, 0xff, RZ, 0xc0, !PT ;  /* 0x000000ff4fff7812 */ /* 0x000fe4000782c0ff */
[----:B------:R-:W-:Y:S02]  /*9d60*/  CS2R R18, SRZ ;  /* 0x0000000000127805 */ /* 0x000fe4000001ff00 */
[----:B------:R-:W-:Y:S02]  /*9d70*/  SEL R3, RZ, 0xffffffff, P2 ;  /* 0xffffffffff037807 */ /* 0x000fe40001000000 */
[----:B------:R-:W-:Y:S02]  /*9d80*/  CS2R R16, SRZ ;  /* 0x0000000000107805 */ /* 0x000fe4000001ff00 */
[----:B------:R-:W-:Y:S04]  /*9d90*/  SEL R4, RZ, 0xffffffff, P0 ;  /* 0xffffffffff047807 */ /* 0x000fe80000000000 */
[----:B------:R-:W-:Y:S04]  /*9da0*/  @P3 SEL R3, R4, R3, !P1 ;  /* 0x0000000304033207 */ /* 0x000fe80004800000 */
[----:B------:R-:W-:Y:S04]  /*9db0*/  LOP3.LUT R3, R3, 0x1, RZ, 0xc0, !PT ;  /* 0x0000000103037812 */ /* 0x000fe800078ec0ff */
[----:B------:R-:W-:Y:S01]  /*9dc0*/  ISETP.NE.U32.AND P0, PT, R3, 0x1, PT ;  /* 0x000000010300780c */ /* 0x000fe20003f05070 */
[----:B------:R-:W-:Y:S01]  /*9dd0*/  @!UPT UIADD3 URZ, UPT, UPT, URZ, URZ, URZ ;  /* 0x000000fffffff290 */ /* 0x000fe2000fffe0ff */
[----:B------:R-:W-:Y:S11]  /*9de0*/  @!P5 BRA `(.L_x_169) ;  /* 0x00000000000cd947 */ /* 0x000ff60003800000 */
[----:B------:R-:W-:Y:S04]  /*9df0*/  SHF.L.U32 R4, R82, 0x1f, RZ ;  /* 0x0000001f52047819 */ /* 0x000fe800000006ff */
[----:B------:R-:W1:Y:S02]  /*9e00*/  SYNCS.PHASECHK.TRANS64.TRYWAIT P1, [UR44+0x480], R4 ;  /* 0x00048004ff0075a7 */ /* 0x000e64000802112c */
[----:B-1----:R-:W-:Y:S05]  /*9e10*/  @!P1 BRA `(.L_x_170) ;  /* 0x00000034001c9947 */ /* 0x002fea0003800000 */
.L_x_169:
[----:B------:R-:W-:Y:S05]  /*9e20*/  BSYNC B0 ;  /* 0x0000000000007941 */ /* 0x000fea0003800000 */
.L_x_168:
[----:B------:R-:W2:Y:S01]  /*9e30*/  S2UR UR5, SR_CgaCtaId ;  /* 0x00000000000579c3 */ /* 0x000ea20000008800 */
[----:B------:R1:W1:Y:S01]  /*9e40*/  @P0 LDS.128 R24, [R78+UR44+0x600] ;  /* 0x0006002c4e180984 */ /* 0x0002620008000c00 */
[----:B------:R-:W-:Y:S01]  /*9e50*/  UIADD3 UR4, UPT, UPT, UR44, 0x488, URZ ;  /* 0x000004882c047890 */ /* 0x000fe2000fffe0ff */
[----:B------:R-:W-:Y:S02]  /*9e60*/  LOP3.LUT R82, R82, 0x1, RZ, 0x3c, !PT ;  /* 0x0000000152527812 */ /* 0x000fe400078e3cff */
[----:B------:R1:W1:Y:S01]  /*9e70*/  @P0 LDS.128 R16, [R85+0x10] ;  /* 0x0000100055100984 */ /* 0x0002620000000c00 */
[----:B------:R-:W-:Y:S01]  /*9e80*/  @!PT LDS RZ, [RZ] ;  /* 0x00000000fffff984 */ /* 0x000fe20000000800 */
[----:B------:R-:W-:Y:S01]  /*9e90*/  @!PT LDS RZ, [RZ] ;  /* 0x00000000fffff984 */ /* 0x000fe20000000800 */
[----:B------:R-:W-:Y:S01]  /*9ea0*/  @!PT LDS RZ, [RZ] ;  /* 0x00000000fffff984 */ /* 0x000fe20000000800 */
[----:B------:R-:W-:Y:S01]  /*9eb0*/  @!PT LDS RZ, [RZ] ;  /* 0x00000000fffff984 */ /* 0x000fe20000000800 */
[----:B------:R5:W-:Y:S06]  /*9ec0*/  MEMBAR.ALL.CTA ;  /* 0x0000000000007992 */ /* 0x000bec0000008000 */
[----:B-----5:R-:W5:Y:S01]  /*9ed0*/  FENCE.VIEW.ASYNC.S ;  /* 0x00000000000073c6 */ /* 0x020f620000000000 */
[----:B--2---:R-:W-:Y:S09]  /*9ee0*/  UPRMT UR4, UR5, 0x654, UR4 ;  /* 0x0000065405047896 */ /* 0x004ff20008000004 */
[----:B-----5:R-:W-:Y:S03]  /*9ef0*/  SYNCS.ARRIVE.TRANS64.RED.A1T0 RZ, [UR4], RZ ;  /* 0x000000ffffff79a7 */ /* 0x020fe60008100404 */
.L_x_167:
[----:B------:R-:W-:Y:S05]  /*9f00*/  BSYNC B1 ;  /* 0x0000000000017941 */ /* 0x000fea0003800000 */
.L_x_166:
[----:B-1----:R-:W-:Y:S04]  /*9f10*/  SHF.R.U32.HI R3, RZ, 0x15, R2 ;  /* 0x00000015ff037819 */ /* 0x002fe80000011602 */
[----:B------:R-:W-:Y:S01]  /*9f20*/  LOP3.LUT P0, RZ, R3, 0x3, R80, 0x48, !PT ;  /* 0x0000000303ff7812 */ /* 0x000fe20007804850 */
[----:B------:R-:W-:Y:S01]  /*9f30*/  @!UPT UIADD3 URZ, UPT, UPT, URZ, URZ, URZ ;  /* 0x000000fffffff290 */ /* 0x000fe2000fffe0ff */
[----:B----4-:R-:W-:Y:S11]  /*9f40*/  @P4 BRA `(.L_x_171) ;  /* 0x0000000000084947 */ /* 0x010ff60003800000 */
[----:B------:R-:W1:Y:S02]  /*9f50*/  SYNCS.PHASECHK.TRANS64.TRYWAIT P1, [R87+URZ+0x4b0], R0 ;  /* 0x0004b000570075a7 */ /* 0x000e6400080211ff */
[----:B-1----:R-:W-:Y:S05]  /*9f60*/  @!P1 BRA `(.L_x_172) ;  /* 0x0000003000e09947 */ /* 0x002fea0003800000 */
.L_x_171:
[----:B------:R-:W-:Y:S05]  /*9f70*/  @!P0 BRA `(.L_x_173) ;  /* 0x0000000000408947 */ /* 0x000fea0003800000 */
[----:B------:R-:W2:Y:S01]  /*9f80*/  LDCU.64 UR8, c[0x4][0x70] ;  /* 0x01000e00ff0877ac */ /* 0x000ea20008000a00 */
[----:B------:R-:W-:Y:S01]  /*9f90*/  MOV R15, 0x0 ;  /* 0x00000000000f7802 */ /* 0x000fe20000000f00 */
[----:B------:R-:W-:Y:S02]  /*9fa0*/  HFMA2 R12, -RZ, RZ, 0, 5.9604644775390625e-08 ;  /* 0x00000001ff0c7431 */ /* 0x000fe400000001ff */
[----:B------:R-:W-:Y:S02]  /*9fb0*/  IMAD.MOV.U32 R8, RZ, RZ, 0x192 ;  /* 0x00000192ff087424 */ /* 0x000fe400078e00ff */
[----:B------:R-:W-:Y:S01]  /*9fc0*/  IMAD.MOV.U32 R13, RZ, RZ, RZ ;  /* 0x000000ffff0d7224 */ /* 0x000fe200078e00ff */
[----:B------:R-:W4:Y:S01]  /*9fd0*/  LDCU.64 UR6, c[0x4][0x78] ;  /* 0x01000f00ff0677ac */ /* 0x000f220008000a00 */
[----:B------:R-:W1:Y:S01]  /*9fe0*/  LDC.64 R14, c[0x4][R15] ;  /* 0x010000000f0e7b82 */ /* 0x000e620000000a00 */
[----:B------:R-:W5:Y:S01]  /*9ff0*/  LDCU.64 UR4, c[0x4][0x10] ;  /* 0x01000200ff0477ac */ /* 0x000f620008000a00 */
[----:B--2---:R-:W-:Y:S01]  /*a000*/  MOV R5, UR9 ;  /* 0x0000000900057c02 */ /* 0x004fe20008000f00 */
[----:B------:R-:W-:Y:S01]  /*a010*/  IMAD.U32 R4, RZ, RZ, UR8 ;  /* 0x00000008ff047e24 */ /* 0x000fe2000f8e00ff */
[----:B----4-:R-:W-:Y:S01]  /*a020*/  MOV R7, UR7 ;  /* 0x0000000700077c02 */ /* 0x010fe20008000f00 */
[----:B------:R-:W-:Y:S01]  /*a030*/  IMAD.U32 R6, RZ, RZ, UR6 ;  /* 0x00000006ff067e24 */ /* 0x000fe2000f8e00ff */
[----:B-----5:R-:W-:Y:S01]  /*a040*/  MOV R11, UR5 ;  /* 0x00000005000b7c02 */ /* 0x020fe20008000f00 */
[----:B------:R-:W-:Y:S02]  /*a050*/  IMAD.U32 R10, RZ, RZ, UR4 ;  /* 0x00000004ff0a7e24 */ /* 0x000fe4000f8e00ff */
[----:B------:R-:W-:Y:S07]  /*a060*/  LEPC R20, `(.L_x_173) ;  /* 0x000000001014794e */ /* 0x000fee0000000000 */
[----:B-1-3--:R-:W-:Y:S05]  /*a070*/  CALL.ABS.NOINC R14 ;  /* 0x000000000e007343 */ /* 0x00afea0003c00000 */
.L_x_173:
[----:B------:R-:W-:Y:S01]  /*a080*/  LOP3.LUT P0, RZ, R69, 0x60, RZ, 0xc0, !PT ;  /* 0x0000006045ff7812 */ /* 0x000fe2000780c0ff */
[----:B------:R-:W-:Y:S05]  /*a090*/  WARPSYNC.ALL ;  /* 0x0000000000007948 */ /* 0x000fea0003800000 */
[----:B------:R-:W-:Y:S01]  /*a0a0*/  R2UR UR4, R2 ;  /* 0x00000000020472ca */ /* 0x000fe200000e0000 */
[----:B------:R-:W-:Y:S01]  /*a0b0*/  BSSY.RECONVERGENT B0, `(.L_x_174) ;  /* 0x00000fe000007945 */ /* 0x000fe20003800200 */
[-C--:B------:R-:W-:Y:S02]  /*a0c0*/  F2FP.F16.E4M3.UNPACK_B R2, R24.reuse ;  /* 0x00000018ff02723e */ /* 0x080fe400020006ff */
[-C--:B------:R-:W-:Y:S02]  /*a0d0*/  F2FP.F16.E4M3.UNPACK_B R4, R25.reuse ;  /* 0x00000019ff04723e */ /* 0x080fe400020006ff */
[----:B------:R-:W-:Y:S01]  /*a0e0*/  F2FP.F16.E4M3.UNPACK_B R24, R24.H1 ;  /* 0x00000018ff18723e */ /* 0x000fe200030006ff */
[----:B-1----:R-:W-:Y:S01]  /*a0f0*/  HADD2.F32 R0, -RZ, R2.H0_H0 ;  /* 0x20000002ff007230 */ /* 0x002fe20000004100 */
[----:B------:R-:W-:Y:S01]  /*a100*/  F2FP.F16.E4M3.UNPACK_B R25, R25.H1 ;  /* 0x00000019ff19723e */ /* 0x000fe200030006ff */
[----:B------:R-:W-:Y:S01]  /*a110*/  HADD2.F32 R41, -RZ, R4.H0_H0 ;  /* 0x20000004ff297230 */ /* 0x000fe20000004100 */
[-C--:B------:R-:W-:Y:S01]  /*a120*/  F2FP.F16.E4M3.UNPACK_B R46, R26.reuse ;  /* 0x0000001aff2e723e */ /* 0x080fe200020006ff */
[--C-:B------:R-:W-:Y:S01]  /*a130*/  HADD2.F32 R3, -RZ, R24.reuse.H0_H0 ;  /* 0x20000018ff037230 */ /* 0x100fe20000004100 */
[----:B------:R-:W-:Y:S01]  /*a140*/  F2FP.F16.E4M3.UNPACK_B R48, R26.H1 ;  /* 0x0000001aff30723e */ /* 0x000fe200030006ff */
[----:B------:R-:W-:Y:S01]  /*a150*/  HADD2.F32 R40, -RZ, R24.H1_H1 ;  /* 0x30000018ff287230 */ /* 0x000fe20000004100 */
[-C--:B------:R-:W-:Y:S01]  /*a160*/  F2FP.F16.E4M3.UNPACK_B R50, R27.reuse ;  /* 0x0000001bff32723e */ /* 0x080fe200020006ff */
[----:B------:R-:W-:Y:S01]  /*a170*/  HADD2.F32 R42, -RZ, R4.H1_H1 ;  /* 0x30000004ff2a7230 */ /* 0x000fe20000004100 */
[----:B------:R-:W-:Y:S01]  /*a180*/  F2FP.F16.E4M3.UNPACK_B R52, R27.H1 ;  /* 0x0000001bff34723e */ /* 0x000fe200030006ff */
[--C-:B------:R-:W-:Y:S01]  /*a190*/  HADD2.F32 R43, -RZ, R25.reuse.H0_H0 ;  /* 0x20000019ff2b7230 */ /* 0x100fe20000004100 */
[-C--:B------:R-:W-:Y:S01]  /*a1a0*/  F2FP.F16.E4M3.UNPACK_B R54, R16.reuse ;  /* 0x00000010ff36723e */ /* 0x080fe200020006ff */
[----:B------:R-:W-:Y:S01]  /*a1b0*/  HADD2.F32 R44, -RZ, R25.H1_H1 ;  /* 0x30000019ff2c7230 */ /* 0x000fe20000004100 */
[----:B------:R-:W-:Y:S01]  /*a1c0*/  F2FP.F16.E4M3.UNPACK_B R56, R16.H1 ;  /* 0x00000010ff38723e */ /* 0x000fe200030006ff */
[----:B------:R-:W-:Y:S01]  /*a1d0*/  HADD2.F32 R2, -RZ, R2.H1_H1 ;  /* 0x30000002ff027230 */ /* 0x000fe20000004100 */
[-C--:B------:R-:W-:Y:S01]  /*a1e0*/  F2FP.F16.E4M3.UNPACK_B R58, R17.reuse ;  /* 0x00000011ff3a723e */ /* 0x080fe200020006ff */
[--C-:B------:R-:W-:Y:S01]  /*a1f0*/  HADD2.F32 R45, -RZ, R46.reuse.H0_H0 ;  /* 0x2000002eff2d7230 */ /* 0x100fe20000004100 */
        /* <DEDUP_REMOVED lines=10> */
[----:B------:R-:W1:Y:S01]  /*a2a0*/  LDTM.x32 R4, tmem[UR4] ;  /* 0x00000004000479ee */ /* 0x000e6200082c0000 */
[----:B------:R-:W-:Y:S01]  /*a2b0*/  NOP ;  /* 0x0000000000007918 */ /* 0x000fe20000000000 */
[----:B------:R-:W-:Y:S01]  /*a2c0*/  IADD3 R87, PT, PT, R87, 0x4c0, RZ ;  /* 0x000004c057577810 */ /* 0x000fe20007ffe0ff */
[--C-:B------:R-:W-:Y:S01]  /*a2d0*/  HADD2.F32 R53, -RZ, R54.reuse.H0_H0 ;  /* 0x20000036ff357230 */ /* 0x100fe20000004100 */
[----:B------:R-:W-:Y:S01]  /*a2e0*/  IADD3 R36, PT, PT, R36, 0x1, RZ ;  /* 0x0000000124247810 */ /* 0x000fe20007ffe0ff */
[----:B------:R-:W-:Y:S01]  /*a2f0*/  HADD2.F32 R54, -RZ, R54.H1_H1 ;  /* 0x30000036ff367230 */ /* 0x000fe20000004100 */
[----:B------:R-:W-:Y:S01]  /*a300*/  LOP3.LUT R87, R87, 0xfefffff8, RZ, 0xc0, !PT ;  /* 0xfefffff857577812 */ /* 0x000fe200078ec0ff */
[--C-:B------:R-:W-:Y:S02]  /*a310*/  HADD2.F32 R57, -RZ, R58.reuse.H0_H0 ;  /* 0x2000003aff397230 */ /* 0x100fe40000004100 */
[----:B------:R-:W-:Y:S01]  /*a320*/  HADD2.F32 R58, -RZ, R58.H1_H1 ;  /* 0x3000003aff3a7230 */ /* 0x000fe20000004100 */
[----:B-1----:R1:W-:Y:S01]  /*a330*/  SYNCS.ARRIVE.TRANS64.RED.A1T0 RZ, [R87+URZ], RZ ;  /* 0x000000ff57ff79a7 */ /* 0x0023e200081004ff */
[--C-:B------:R-:W-:Y:S02]  /*a340*/  HADD2.F32 R61, -RZ, R62.reuse.H0_H0 ;  /* 0x2000003eff3d7230 */ /* 0x100fe40000004100 */
[----:B------:R-:W-:Y:S02]  /*a350*/  HADD2.F32 R62, -RZ, R62.H1_H1 ;  /* 0x3000003eff3e7230 */ /* 0x000fe40000004100 */
[--C-:B------:R-:W-:Y:S02]  /*a360*/  HADD2.F32 R65, -RZ, R66.reuse.H0_H0 ;  /* 0x20000042ff417230 */ /* 0x100fe40000004100 */
[----:B------:R-:W-:Y:S02]  /*a370*/  HADD2.F32 R66, -RZ, R66.H1_H1 ;  /* 0x30000042ff427230 */ /* 0x000fe40000004100 */
[--C-:B------:R-:W-:Y:S02]  /*a380*/  HADD2.F32 R51, -RZ, R52.reuse.H0_H0 ;  /* 0x20000034ff337230 */ /* 0x100fe40000004100 */
[----:B------:R-:W-:Y:S02]  /*a390*/  HADD2.F32 R52, -RZ, R52.H1_H1 ;  /* 0x30000034ff347230 */ /* 0x000fe40000004100 */
[--C-:B------:R-:W-:Y:S02]  /*a3a0*/  HADD2.F32 R55, -RZ, R56.reuse.H0_H0 ;  /* 0x20000038ff377230 */ /* 0x100fe40000004100 */
[C---:B---3--:R-:W-:Y:S01]  /*a3b0*/  FMUL R4, R38.reuse, R4 ;  /* 0x0000000426047220 */ /* 0x048fe20000400000 */
[C---:B------:R-:W-:Y:S01]  /*a3c0*/  FMUL R5, R38.reuse, R5 ;  /* 0x0000000526057220 */ /* 0x040fe20000400000 */
[C---:B------:R-:W-:Y:S01]  /*a3d0*/  FMUL R8, R38.reuse, R8 ;  /* 0x0000000826087220 */ /* 0x040fe20000400000 */
[C---:B------:R-:W-:Y:S01]  /*a3e0*/  FMUL R9, R38.reuse, R9 ;  /* 0x0000000926097220 */ /* 0x040fe20000400000 */
[C---:B------:R-:W-:Y:S01]  /*a3f0*/  FFMA R4, R39.reuse, R0, R4 ;  /* 0x0000000027047223 */ /* 0x040fe20000000004 */
[C---:B------:R-:W-:Y:S01]  /*a400*/  FFMA R5, R39.reuse, R2, R5 ;  /* 0x0000000227057223 */ /* 0x040fe20000000005 */
[C---:B------:R-:W-:Y:S01]  /*a410*/  FMUL R12, R38.reuse, R12 ;  /* 0x0000000c260c7220 */ /* 0x040fe20000400000 */
        /* <DEDUP_REMOVED lines=15> */
[C---:B------:R-:W-:Y:S01]  /*a510*/  FFMA R6, R39.reuse, R3, R6 ;  /* 0x0000000327067223 */ /* 0x040fe20000000006 */
[C---:B------:R-:W-:Y:S01]  /*a520*/  FFMA R7, R39.reuse, R40, R7 ;  /* 0x0000002827077223 */ /* 0x040fe20000000007 */
[C---:B------:R-:W-:Y:S01]  /*a530*/  FFMA R8, R39.reuse, R41, R8 ;  /* 0x0000002927087223 */ /* 0x040fe20000000008 */
[C---:B------:R-:W-:Y:S01]  /*a540*/  FFMA R9, R39.reuse, R42, R9 ;  /* 0x0000002a27097223 */ /* 0x040fe20000000009 */
[C---:B------:R-:W-:Y:S01]  /*a550*/  FFMA R10, R39.reuse, R43, R10 ;  /* 0x0000002b270a7223 */ /* 0x040fe2000000000a */
[C---:B------:R-:W-:Y:S01]  /*a560*/  FFMA R11, R39.reuse, R44, R11 ;  /* 0x0000002c270b7223 */ /* 0x040fe2000000000b */
[C---:B------:R-:W-:Y:S01]  /*a570*/  FFMA R12, R39.reuse, R45, R12 ;  /* 0x0000002d270c7223 */ /* 0x040fe2000000000c */
[----:B------:R-:W-:Y:S01]  /*a580*/  FFMA R13, R39, R46, R13 ;  /* 0x0000002e270d7223 */ /* 0x000fe2000000000d */
[----:B------:R-:W-:Y:S01]  /*a590*/  F2FP.SATFINITE.E4M3.F32.PACK_AB_MERGE_C R6, R7, R6, RZ ;  /* 0x000000060706723e */ /* 0x000fe200048070ff */
[C---:B------:R-:W-:Y:S01]  /*a5a0*/  FMUL R14, R38.reuse, R14 ;  /* 0x0000000e260e7220 */ /* 0x040fe20000400000 */
[----:B------:R-:W-:Y:S01]  /*a5b0*/  F2FP.SATFINITE.E4M3.F32.PACK_AB_MERGE_C R10, R11, R10, RZ ;  /* 0x0000000a0b0a723e */ /* 0x000fe200048070ff */
[C---:B------:R-:W-:Y:S01]  /*a5c0*/  FMUL R15, R38.reuse, R15 ;  /* 0x0000000f260f7220 */ /* 0x040fe20000400000 */
[----:B------:R-:W-:Y:S01]  /*a5d0*/  F2FP.SATFINITE.E4M3.F32.PACK_AB_MERGE_C R4, R5, R4, R6 ;  /* 0x000000040504723e */ /* 0x000fe20004807006 */
[----:B------:R-:W-:Y:S01]  /*a5e0*/  FFMA R14, R39, R47, R14 ;  /* 0x0000002f270e7223 */ /* 0x000fe2000000000e */
[----:B------:R-:W-:Y:S01]  /*a5f0*/  F2FP.SATFINITE.E4M3.F32.PACK_AB_MERGE_C R5, R9, R8, R10 ;  /* 0x000000080905723e */ /* 0x000fe2000480700a */
[C---:B------:R-:W-:Y:S01]  /*a600*/  FFMA R15, R39.reuse, R48, R15 ;  /* 0x00000030270f7223 */ /* 0x040fe2000000000f */
[C---:B------:R-:W-:Y:S01]  /*a610*/  FFMA R16, R39.reuse, R49, R16 ;  /* 0x0000003127107223 */ /* 0x040fe20000000010 */
[C---:B------:R-:W-:Y:S01]  /*a620*/  FFMA R17, R39.reuse, R50, R17 ;  /* 0x0000003227117223 */ /* 0x040fe20000000011 */
[C---:B------:R-:W-:Y:S01]  /*a630*/  FMUL R18, R38.reuse, R18 ;  /* 0x0000001226127220 */ /* 0x040fe20000400000 */
[C---:B------:R-:W-:Y:S01]  /*a640*/  FMUL R19, R38.reuse, R19 ;  /* 0x0000001326137220 */ /* 0x040fe20000400000 */
[----:B------:R-:W-:Y:S02]  /*a650*/  HADD2.F32 R56, -RZ, R56.H1_H1 ;  /* 0x30000038ff387230 */ /* 0x000fe40000004100 */
[C---:B------:R-:W-:Y:S01]  /*a660*/  FMUL R22, R38.reuse, R22 ;  /* 0x0000001626167220 */ /* 0x040fe20000400000 */
[C---:B------:R-:W-:Y:S01]  /*a670*/  FFMA R18, R39.reuse, R51, R18 ;  /* 0x0000003327127223 */ /* 0x040fe20000000012 */
[C---:B------:R-:W-:Y:S01]  /*a680*/  FFMA R19, R39.reuse, R52, R19 ;  /* 0x0000003427137223 */ /* 0x040fe20000000013 */
[C---:B------:R-:W-:Y:S01]  /*a690*/  FMUL R23, R38.reuse, R23 ;  /* 0x0000001726177220 */ /* 0x040fe20000400000 */
[C---:B------:R-:W-:Y:S01]  /*a6a0*/  FFMA R20, R39.reuse, R53, R20 ;  /* 0x0000003527147223 */ /* 0x040fe20000000014 */
[C---:B------:R-:W-:Y:S01]  /*a6b0*/  FFMA R21, R39.reuse, R54, R21 ;  /* 0x0000003627157223 */ /* 0x040fe20000000015 */
[--C-:B------:R-:W-:Y:S02]  /*a6c0*/  HADD2.F32 R59, -RZ, R60.reuse.H0_H0 ;  /* 0x2000003cff3b7230 */ /* 0x100fe40000004100 */
[C---:B------:R-:W-:Y:S01]  /*a6d0*/  FFMA R22, R39.reuse, R55, R22 ;  /* 0x0000003727167223 */ /* 0x040fe20000000016 */
[----:B------:R-:W-:Y:S02]  /*a6e0*/  HADD2.F32 R60, -RZ, R60.H1_H1 ;  /* 0x3000003cff3c7230 */ /* 0x000fe40000004100 */
[C---:B------:R-:W-:Y:S01]  /*a6f0*/  FMUL R3, R38.reuse, R26 ;  /* 0x0000001a26037220 */ /* 0x040fe20000400000 */
        /* <DEDUP_REMOVED lines=16> */
[----:B------:R-:W-:Y:S01]  /*a800*/  FFMA R31, R39, R64, R31 ;  /* 0x00000040271f7223 */ /* 0x000fe2000000001f */
[----:B------:R-:W-:Y:S01]  /*a810*/  FMUL R35, R38, R35 ;  /* 0x0000002326237220 */ /* 0x000fe20000400000 */
[----:B------:R-:W-:Y:S01]  /*a820*/  F2FP.SATFINITE.E4M3.F32.PACK_AB_MERGE_C R14, R15, R14, RZ ;  /* 0x0000000e0f0e723e */ /* 0x000fe200048070ff */
[----:B------:R-:W-:Y:S01]  /*a830*/  FFMA R28, R39, R65, R28 ;  /* 0x00000041271c7223 */ /* 0x000fe2000000001c */
[----:B------:R-:W-:Y:S01]  /*a840*/  F2FP.SATFINITE.E4M3.F32.PACK_AB_MERGE_C R7, R19, R18, RZ ;  /* 0x000000121307723e */ /* 0x000fe200048070ff */
[C---:B------:R-:W-:Y:S01]  /*a850*/  FFMA R29, R39.reuse, R66, R29 ;  /* 0x00000042271d7223 */ /* 0x040fe2000000001d */
[----:B------:R-:W-:Y:S01]  /*a860*/  FFMA R30, R39, R67, R30 ;  /* 0x00000043271e7223 */ /* 0x000fe2000000001e */
[----:B------:R-:W-:Y:S01]  /*a870*/  F2FP.SATFINITE.E4M3.F32.PACK_AB_MERGE_C R22, R23, R22, RZ ;  /* 0x000000161716723e */ /* 0x000fe200048070ff */
[----:B------:R-:W-:Y:S01]  /*a880*/  FFMA R35, R39, R68, R35 ;  /* 0x0000004427237223 */ /* 0x000fe20000000023 */
[----:B------:R-:W-:Y:S02]  /*a890*/  F2FP.SATFINITE.E4M3.F32.PACK_AB_MERGE_C R6, R13, R12, R14 ;  /* 0x0000000c0d06723e */ /* 0x000fe4000480700e */
[----:B------:R-:W-:Y:S02]  /*a8a0*/  F2FP.SATFINITE.E4M3.F32.PACK_AB_MERGE_C R7, R17, R16, R7 ;  /* 0x000000101107723e */ /* 0x000fe40004807007 */
[----:B------:R-:W-:Y:S02]  /*a8b0*/  F2FP.SATFINITE.E4M3.F32.PACK_AB_MERGE_C R20, R21, R20, R22 ;  /* 0x000000141514723e */ /* 0x000fe40004807016 */
[----:B------:R-:W-:Y:S01]  /*a8c0*/  F2FP.SATFINITE.E4M3.F32.PACK_AB_MERGE_C R3, R27, R3, RZ ;  /* 0x000000031b03723e */ /* 0x000fe200048070ff */
[----:B------:R1:W-:Y:S01]  /*a8d0*/  STS.128 [R78+UR44+0x1600], R4 ;  /* 0x001600044e007988 */ /* 0x0003e20008000c2c */
[----:B------:R-:W-:Y:S02]  /*a8e0*/  F2FP.SATFINITE.E4M3.F32.PACK_AB_MERGE_C R22, R31, R26, RZ ;  /* 0x0000001a1f16723e */ /* 0x000fe400048070ff */
[----:B------:R-:W-:Y:S02]  /*a8f0*/  F2FP.SATFINITE.E4M3.F32.PACK_AB_MERGE_C R23, R35, R30, RZ ;  /* 0x0000001e2317723e */ /* 0x000fe400048070ff */
[----:B------:R-:W-:Y:S02]  /*a900*/  F2FP.SATFINITE.E4M3.F32.PACK_AB_MERGE_C R21, R2, R0, R3 ;  /* 0x000000000215723e */ /* 0x000fe40004807003 */
[----:B------:R-:W-:Y:S02]  /*a910*/  F2FP.SATFINITE.E4M3.F32.PACK_AB_MERGE_C R22, R25, R24, R22 ;  /* 0x000000181916723e */ /* 0x000fe40004807016 */
[----:B------:R-:W-:Y:S05]  /*a920*/  F2FP.SATFINITE.E4M3.F32.PACK_AB_MERGE_C R23, R29, R28, R23 ;  /* 0x0000001c1d17723e */ /* 0x000fea0004807017 */
[----:B------:R1:W-:Y:S01]  /*a930*/  STS.128 [R85+0x1010], R20 ;  /* 0x0010101455007388 */ /* 0x0003e20000000c00 */
[----:B------:R-:W-:Y:S01]  /*a940*/  @!PT LDS RZ, [RZ] ;  /* 0x00000000fffff984 */ /* 0x000fe20000000800 */
[----:B------:R-:W-:Y:S01]  /*a950*/  @!PT LDS RZ, [RZ] ;  /* 0x00000000fffff984 */ /* 0x000fe20000000800 */
[----:B------:R-:W-:Y:S01]  /*a960*/  @!PT LDS RZ, [RZ] ;  /* 0x00000000fffff984 */ /* 0x000fe20000000800 */
[----:B------:R-:W-:Y:S01]  /*a970*/  @!PT LDS RZ, [RZ] ;  /* 0x00000000fffff984 */ /* 0x000fe20000000800 */
[----:B------:R2:W-:Y:S07]  /*a980*/  MEMBAR.ALL.CTA ;  /* 0x0000000000007992 */ /* 0x0005ee0000008000 */
[----:B--2---:R-:W2:Y:S02]  /*a990*/  FENCE.VIEW.ASYNC.S ;  /* 0x00000000000073c6 */ /* 0x004ea40000000000 */
[----:B--2---:R-:W-:Y:S06]  /*a9a0*/  BAR.SYNC.DEFER_BLOCKING 0x1, 0x80 ;  /* 0x0042000000007b1d */ /* 0x004fec0000010000 */
[----:B------:R-:W-:Y:S05]  /*a9b0*/  @P0 BRA `(.L_x_175) ;  /* 0x0000000400b40947 */ /* 0x000fea0003800000 */
[----:B------:R-:W2:Y:S01]  /*a9c0*/  LDCU.64 UR14, c[0x0][0x348] ;  /* 0x00006900ff0e77ac */ /* 0x000ea20008000a00 */
[----:B------:R-:W-:Y:S02]  /*a9d0*/  IMAD.U32 R3, RZ, RZ, UR47 ;  /* 0x0000002fff037e24 */ /* 0x000fe4000f8e00ff */
[----:B------:R-:W-:Y:S01]  /*a9e0*/  IMAD.U32 R2, RZ, RZ, UR58 ;  /* 0x0000003aff027e24 */ /* 0x000fe2000f8e00ff */
[----:B------:R-:W-:Y:S02]  /*a9f0*/  USHF.L.U32 UR10, UR49, 0x6, URZ ;  /* 0x00000006310a7899 */ /* 0x000fe400080006ff */
[-C--:B------:R-:W-:Y:S02]  /*aa00*/  IABS R0, R3.reuse ;  /* 0x0000000300007213 */ /* 0x080fe40000000000 */
[----:B------:R-:W-:Y:S02]  /*aa10*/  IABS R3, R3 ;  /* 0x0000000300037213 */ /* 0x000fe40000000000 */
[----:B------:R-:W-:Y:S11]  /*aa20*/  R2UR UR6, R0 ;  /* 0x00000000000672ca */ /* 0x000ff600000e0000 */
[----:B------:R-:W-:Y:S02]  /*aa30*/  @!UPT UIADD3 URZ, UPT, UPT, URZ, URZ, URZ ;  /* 0x000000fffffff290 */ /* 0x000fe4000fffe0ff */
[----:B------:R-:W3:Y:S10]  /*aa40*/  I2F.RP R0, UR6 ;  /* 0x0000000600007d06 */ /* 0x000ef40008209400 */
[----:B---3--:R-:W3:Y:S02]  /*aa50*/  MUFU.RCP R0, R0 ;  /* 0x0000000000007308 */ /* 0x008ee40000001000 */
[----:B---3--:R-:W-:Y:S08]  /*aa60*/  VIADD R0, R0, 0xffffffe ;  /* 0x0ffffffe00007836 */ /* 0x008ff00000000000 */
[----:B------:R-:W3:Y:S02]  /*aa70*/  F2I.FTZ.U32.TRUNC.NTZ R0, R0 ;  /* 0x0000000000007305 */ /* 0x000ee4000021f000 */
[----:B---3--:R-:W-:Y:S02]  /*aa80*/  R2UR UR5, R0 ;  /* 0x00000000000572ca */ /* 0x008fe400000e0000 */
[----:B------:R-:W-:Y:S01]  /*aa90*/  IABS R0, R2 ;  /* 0x0000000200007213 */ /* 0x000fe20000000000 */
[----:B------:R-:W-:Y:S03]  /*aaa0*/  IMAD.U32 R2, RZ, RZ, UR46 ;  /* 0x0000002eff027e24 */ /* 0x000fe6000f8e00ff */
[----:B------:R-:W-:Y:S01]  /*aab0*/  R2UR UR7, R0 ;  /* 0x00000000000772ca */ /* 0x000fe200000e0000 */
[----:B------:R-:W-:Y:S01]  /*aac0*/  IMAD.MOV R0, RZ, RZ, -R3 ;  /* 0x000000ffff007224 */ /* 0x000fe200078e0a03 */
[----:B------:R-:W-:Y:S01]  /*aad0*/  IABS R2, R2 ;  /* 0x0000000200027213 */ /* 0x000fe20000000000 */
[----:B------:R-:W-:Y:S03]  /*aae0*/  IMAD.U32 R3, RZ, RZ, UR57 ;  /* 0x00000039ff037e24 */ /* 0x000fe6000f8e00ff */
[----:B------:R-:W-:Y:S01]  /*aaf0*/  R2UR UR9, R2 ;  /* 0x00000000020972ca */ /* 0x000fe200000e0000 */
[----:B------:R-:W-:Y:S01]  /*ab00*/  UIADD3 UR4, UPT, UPT, URZ, -UR5, URZ ;  /* 0x80000005ff047290 */ /* 0x000fe2000fffe0ff */
[----:B------:R-:W-:Y:S03]  /*ab10*/  IABS R3, R3 ;  /* 0x0000000300037213 */ /* 0x000fe60000000000 */
[----:B------:R-:W-:Y:S01]  /*ab20*/  UIMAD UR8, UR4, UR6, URZ ;  /* 0x00000006040872a4 */ /* 0x000fe2000f8e02ff */
[----:B-1----:R-:W1:Y:S02]  /*ab30*/  I2F.RP R4, R3 ;  /* 0x0000000300047306 */ /* 0x002e640000209400 */
[----:B------:R-:W-:Y:S02]  /*ab40*/  UMOV UR4, URZ ;  /* 0x000000ff00047c82 */ /* 0x000fe40008000000 */
[----:B------:R-:W-:Y:S02]  /*ab50*/  UIMAD.WIDE.U32 UR4, UR5, UR8, UR4 ;  /* 0x00000008050472a5 */ /* 0x000fe4000f8e0004 */
[----:B------:R-:W-:Y:S04]  /*ab60*/  R2UR UR8, R0 ;  /* 0x00000000000872ca */ /* 0x000fe800000e0000 */
[----:B------:R-:W3:Y:S01]  /*ab70*/  I2F.RP R2, UR7 ;  /* 0x0000000700027d06 */ /* 0x000ee20008209400 */
[----:B------:R-:W-:Y:S02]  /*ab80*/  UMOV UR4, UR5 ;  /* 0x0000000500047c82 */ /* 0x000fe40008000000 */
[----:B------:R-:W-:Y:S07]  /*ab90*/  UIMAD.WIDE.U32 UR4, UR4, UR9, URZ ;  /* 0x00000009040472a5 */ /* 0x000fee000f8e00ff */
[----:B-1----:R-:W1:Y:S01]  /*aba0*/  MUFU.RCP R4, R4 ;  /* 0x0000000400047308 */ /* 0x002e620000001000 */
[----:B------:R-:W-:Y:S02]  /*abb0*/  UMOV UR11, UR5 ;  /* 0x00000005000b7c82 */ /* 0x000fe40008000000 */
[----:B------:R-:W-:Y:S07]  /*abc0*/  UIMAD UR4, UR11, UR8, UR9 ;  /* 0x000000080b0472a4 */ /* 0x000fee000f8e0209 */
[----:B---3--:R-:W3:Y:S01]  /*abd0*/  MUFU.RCP R0, R2 ;  /* 0x0000000200007308 */ /* 0x008ee20000001000 */
[----:B------:R-:W-:Y:S01]  /*abe0*/  UISETP.GT.U32.AND UP0, UPT, UR6, UR4, UPT ;  /* 0x000000040600728c */ /* 0x000fe2000bf04070 */
[----:B-1----:R-:W-:Y:S10]  /*abf0*/  VIADD R4, R4, 0xffffffe ;  /* 0x0ffffffe04047836 */ /* 0x002ff40000000000 */
[----:B------:R-:W-:Y:S01]  /*ac00*/  @!UP0 UIADD3 UR4, UPT, UPT, UR4, -UR6, URZ ;  /* 0x8000000604048290 */ /* 0x000fe2000fffe0ff */
[----:B------:R-:W1:Y:S01]  /*ac10*/  F2I.FTZ.U32.TRUNC.NTZ R5, R4 ;  /* 0x0000000400057305 */ /* 0x000e62000021f000 */
[----:B------:R-:W-:Y:S02]  /*ac20*/  @!UP0 UIADD3 UR11, UPT, UPT, UR11, 0x1, URZ ;  /* 0x000000010b0b8890 */ /* 0x000fe4000fffe0ff */
[----:B------:R-:W-:Y:S01]  /*ac30*/  UISETP.GE.U32.AND UP2, UPT, UR4, UR6, UPT ;  /* 0x000000060400728c */ /* 0x000fe2000bf46070 */
[----:B---3--:R-:W-:Y:S01]  /*ac40*/  IADD3 R0, PT, PT, R0, 0xffffffe, RZ ;  /* 0x0ffffffe00007810 */ /* 0x008fe20007ffe0ff */
[----:B------:R-:W-:Y:S02]  /*ac50*/  ULOP3.LUT UR4, UR46, UR47, URZ, 0x3c, !UPT ;  /* 0x0000002f2e047292 */ /* 0x000fe4000f8e3cff */
[----:B------:R-:W-:Y:S02]  /*ac60*/  UISETP.NE.AND UP0, UPT, UR47, URZ, UPT ;  /* 0x000000ff2f00728c */ /* 0x000fe4000bf05270 */
[----:B------:R-:W-:Y:S01]  /*ac70*/  UISETP.GE.AND UP1, UPT, UR4, URZ, UPT ;  /* 0x000000ff0400728c */ /* 0x000fe2000bf26270 */
[----:B------:R-:W3:Y:S04]  /*ac80*/  F2I.FTZ.U32.TRUNC.NTZ R0, R0 ;  /* 0x0000000000007305 */ /* 0x000ee8000021f000 */
[----:B------:R-:W-:Y:S01]  /*ac90*/  @UP2 UIADD3 UR11, UPT, UPT, UR11, 0x1, URZ ;  /* 0x000000010b0b2890 */ /* 0x000fe2000fffe0ff */
[--C-:B-1----:R-:W-:Y:S01]  /*aca0*/  IMAD.MOV R2, RZ, RZ, -R5.reuse ;  /* 0x000000ffff027224 */ /* 0x102fe200078e0a05 */
[----:B------:R-:W-:Y:S01]  /*acb0*/  UISETP.NE.AND UP2, UPT, UR57, URZ, UPT ;  /* 0x000000ff3900728c */ /* 0x000fe2000bf45270 */
[----:B------:R-:W-:Y:S02]  /*acc0*/  IMAD.MOV.U32 R4, RZ, RZ, RZ ;  /* 0x000000ffff047224 */ /* 0x000fe400078e00ff */
[-C--:B------:R-:W-:Y:S01]  /*acd0*/  IMAD R2, R2, R3.reuse, RZ ;  /* 0x0000000302027224 */ /* 0x080fe200078e02ff */
[----:B------:R-:W-:Y:S02]  /*ace0*/  @!UP1 UIADD3 UR11, UPT, UPT, -UR11, URZ, URZ ;  /* 0x000000ff0b0b9290 */ /* 0x000fe4000fffe1ff */
[----:B------:R-:W-:Y:S01]  /*acf0*/  @!UP0 ULOP3.LUT UR11, URZ, UR47, URZ, 0x33, !UPT ;  /* 0x0000002fff0b8292 */ /* 0x000fe2000f8e33ff */
[----:B------:R-:W-:Y:S01]  /*ad00*/  IMAD.HI.U32 R5, R5, R2, R4 ;  /* 0x0000000205057227 */ /* 0x000fe200078e0004 */
[----:B---3--:R-:W-:Y:S04]  /*ad10*/  R2UR UR5, R0 ;  /* 0x00000000000572ca */ /* 0x008fe800000e0000 */
[----:B------:R-:W-:Y:S05]  /*ad20*/  IMAD.U32 R0, RZ, RZ, UR11 ;  /* 0x0000000bff007e24 */ /* 0x000fea000f8e00ff */
[----:B------:R-:W-:Y:S04]  /*ad30*/  IABS R0, R0 ;  /* 0x0000000000007213 */ /* 0x000fe80000000000 */
[----:B------:R-:W-:Y:S01]  /*ad40*/  R2UR UR8, R0 ;  /* 0x00000000000872ca */ /* 0x000fe200000e0000 */
[----:B------:R-:W-:Y:S04]  /*ad50*/  UIADD3 UR4, UPT, UPT, URZ, -UR5, URZ ;  /* 0x80000005ff047290 */ /* 0x000fe8000fffe0ff */
[----:B------:R-:W-:Y:S03]  /*ad60*/  UIMAD UR6, UR4, UR7, URZ ;  /* 0x00000007040672a4 */ /* 0x000fe6000f8e02ff */
[----:B------:R-:W-:Y:S02]  /*ad70*/  UMOV UR4, URZ ;  /* 0x000000ff00047c82 */ /* 0x000fe40008000000 */
[----:B------:R-:W-:Y:S02]  /*ad80*/  UIMAD.WIDE.U32 UR4, UR5, UR6, UR4 ;  /* 0x00000006050472a5 */ /* 0x000fe4000f8e0004 */
[----:B------:R-:W-:Y:S04]  /*ad90*/  UIADD3 UR6, UPT, UPT, -UR11, URZ, URZ ;  /* 0x000000ff0b067290 */ /* 0x000fe8000fffe1ff */
[----:B------:R-:W-:Y:S01]  /*ada0*/  UIMAD UR6, UR47, UR6, UR46 ;  /* 0x000000062f0672a4 */ /* 0x000fe2000f8e022e */
[----:B------:R-:W-:Y:S02]  /*adb0*/  UMOV UR4, UR5 ;  /* 0x0000000500047c82 */ /* 0x000fe40008000000 */
[----:B------:R-:W-:Y:S02]  /*adc0*/  UIMAD.WIDE.U32 UR4, UR4, UR8, URZ ;  /* 0x00000008040472a5 */ /* 0x000fe4000f8e00ff */
[----:B------:R-:W-:Y:S05]  /*add0*/  USHF.L.U32 UR9, UR6, 0x6, URZ ;  /* 0x0000000606097899 */ /* 0x000fea00080006ff */
[----:B------:R-:W-:Y:S01]  /*ade0*/  UMOV UR12, UR5 ;  /* 0x00000005000c7c82 */ /* 0x000fe20008000000 */
[----:B------:R-:W-:Y:S02]  /*adf0*/  UIADD3 UR5, UPT, UPT, UR44, 0x1600, URZ ;  /* 0x000016002c057890 */ /* 0x000fe4000fffe0ff */
[----:B------:R-:W-:Y:S04]  /*ae00*/  UIADD3 UR4, UPT, UPT, -UR12, URZ, URZ ;  /* 0x000000ff0c047290 */ /* 0x000fe8000fffe1ff */
[----:B------:R-:W-:Y:S01]  /*ae10*/  UIMAD UR4, UR7, UR4, UR8 ;  /* 0x00000004070472a4 */ /* 0x000fe2000f8e0208 */
[----:B------:R-:W-:Y:S03]  /*ae20*/  IMAD.U32 R86, RZ, RZ, UR5 ;  /* 0x00000005ff567e24 */ /* 0x000fe6000f8e00ff */
[----:B------:R-:W-:Y:S02]  /*ae30*/  UISETP.GT.U32.AND UP0, UPT, UR7, UR4, UPT ;  /* 0x000000040700728c */ /* 0x000fe4000bf04070 */
[----:B------:R-:W-:Y:S09]  /*ae40*/  R2UR UR8, R86 ;  /* 0x00000000560872ca */ /* 0x000ff200000e0000 */
[----:B------:R-:W-:Y:S02]  /*ae50*/  @!UP0 UIADD3 UR4, UPT, UPT, UR4, -UR7, URZ ;  /* 0x8000000704048290 */ /* 0x000fe4000fffe0ff */
[----:B------:R-:W-:Y:S02]  /*ae60*/  @!UP0 UIADD3 UR12, UPT, UPT, UR12, 0x1, URZ ;  /* 0x000000010c0c8890 */ /* 0x000fe4000fffe0ff */
[----:B------:R-:W-:Y:S02]  /*ae70*/  UISETP.GE.U32.AND UP1, UPT, UR4, UR7, UPT ;  /* 0x000000070400728c */ /* 0x000fe4000bf26070 */
[----:B------:R-:W-:Y:S04]  /*ae80*/  ULOP3.LUT UR4, UR11, UR58, URZ, 0x3c, !UPT ;  /* 0x0000003a0b047292 */ /* 0x000fe8000f8e3cff */
[----:B------:R-:W-:Y:S05]  /*ae90*/  UISETP.GE.AND UP0, UPT, UR4, URZ, UPT ;  /* 0x000000ff0400728c */ /* 0x000fea000bf06270 */
[----:B------:R-:W-:Y:S02]  /*aea0*/  @UP1 UIADD3 UR12, UPT, UPT, UR12, 0x1, URZ ;  /* 0x000000010c0c1890 */ /* 0x000fe4000fffe0ff */
[----:B------:R-:W-:Y:S04]  /*aeb0*/  UISETP.NE.AND UP1, UPT, UR58, URZ, UPT ;  /* 0x000000ff3a00728c */ /* 0x000fe8000bf25270 */
[----:B------:R-:W-:Y:S07]  /*aec0*/  @!UP0 UIADD3 UR12, UPT, UPT, -UR12, URZ, URZ ;  /* 0x000000ff0c0c8290 */ /* 0x000fee000fffe1ff */
[----:B------:R-:W-:Y:S04]  /*aed0*/  @!UP1 ULOP3.LUT UR12, URZ, UR58, URZ, 0x33, !UPT ;  /* 0x0000003aff0c9292 */ /* 0x000fe8000f8e33ff */
[----:B------:R-:W-:Y:S02]  /*aee0*/  ULOP3.LUT UR4, UR12, UR57, URZ, 0x3c, !UPT ;  /* 0x000000390c047292 */ /* 0x000fe4000f8e3cff */
[----:B------:R-:W-:Y:S01]  /*aef0*/  UIADD3 UR5, UPT, UPT, -UR12, URZ, URZ ;  /* 0x000000ff0c057290 */ /* 0x000fe2000fffe1ff */
[----:B------:R-:W-:Y:S01]  /*af00*/  MOV R0, UR12 ;  /* 0x0000000c00007c02 */ /* 0x000fe20008000f00 */
[----:B------:R-:W-:Y:S02]  /*af10*/  UISETP.GE.AND UP1, UPT, UR4, URZ, UPT ;  /* 0x000000ff0400728c */ /* 0x000fe4000bf26270 */
[----:B--2---:R-:W-:Y:S01]  /*af20*/  UIADD3 UR4, UP0, UPT, UR14, 0x780, URZ ;  /* 0x000007800e047890 */ /* 0x004fe2000ff1e0ff */
[----:B------:R-:W-:Y:S01]  /*af30*/  IABS R0, R0 ;  /* 0x0000000000007213 */ /* 0x000fe20000000000 */
[----:B------:R-:W-:Y:S02]  /*af40*/  UIMAD UR11, UR58, UR5, UR11 ;  /* 0x000000053a0b72a4 */ /* 0x000fe4000f8e020b */
[----:B------:R-:W-:Y:S02]  /*af50*/  UIADD3.X UR5, UPT, UPT, URZ, UR15, URZ, UP0, !UPT ;  /* 0x0000000fff057290 */ /* 0x000fe400087fe4ff */
[----:B------:R-:W-:Y:S04]  /*af60*/  IMAD.HI.U32 R5, R5, R0, RZ ;  /* 0x0000000005057227 */ /* 0x000fe800078e00ff */
[----:B------:R-:W-:Y:S04]  /*af70*/  IMAD.MOV R2, RZ, RZ, -R5 ;  /* 0x000000ffff027224 */ /* 0x000fe800078e0a05 */
[C---:B------:R-:W-:Y:S05]  /*af80*/  IMAD R0, R3.reuse, R2, R0 ;  /* 0x0000000203007224 */ /* 0x040fea00078e0200 */
[----:B------:R-:W-:Y:S11]  /*af90*/  ISETP.GT.U32.AND P0, PT, R3, R0, PT ;  /* 0x000000000300720c */ /* 0x000ff60003f04070 */
[----:B------:R-:W-:Y:S02]  /*afa0*/  @!UPT UIADD3 URZ, UPT, UPT, URZ, URZ, URZ ;  /* 0x000000fffffff290 */ /* 0x000fe4000fffe0ff */
[----:B------:R-:W-:Y:S01]  /*afb0*/  @!P0 IMAD.IADD R0, R0, 0x1, -R3 ;  /* 0x0000000100008824 */ /* 0x000fe200078e0a03 */
[----:B------:R-:W-:Y:S04]  /*afc0*/  @!P0 IADD3 R5, PT, PT, R5, 0x1, RZ ;  /* 0x0000000105058810 */ /* 0x000fe80007ffe0ff */
[----:B------:R-:W-:Y:S11]  /*afd0*/  ISETP.GE.U32.AND P1, PT, R0, R3, PT ;  /* 0x000000030000720c */ /* 0x000ff60003f26070 */
[----:B------:R-:W-:Y:S02]  /*afe0*/  @!UPT UIADD3 URZ, UPT, UPT, URZ, URZ, URZ ;  /* 0x000000fffffff290 */ /* 0x000fe4000fffe0ff */
[----:B------:R-:W-:Y:S05]  /*aff0*/  @P1 VIADD R5, R5, 0x1 ;  /* 0x0000000105051836 */ /* 0x000fea0000000000 */
[----:B------:R-:W-:Y:S11]  /*b000*/  R2UR UR13, R5 ;  /* 0x00000000050d72ca */ /* 0x000ff600000e0000 */
[----:B------:R-:W-:Y:S02]  /*b010*/  @!UPT UIADD3 URZ, UPT, UPT, URZ, URZ, URZ ;  /* 0x000000fffffff290 */ /* 0x000fe4000fffe0ff */
[----:B------:R-:W-:Y:S02]  /*b020*/  @!UP1 UIADD3 UR13, UPT, UPT, -UR13, URZ, URZ ;  /* 0x000000ff0d0d9290 */ /* 0x000fe4000fffe1ff */
[----:B------:R-:W-:Y:S04]  /*b030*/  @!UP2 ULOP3.LUT UR13, URZ, UR57, URZ, 0x33, !UPT ;  /* 0x00000039ff0da292 */ /* 0x000fe8000f8e33ff */
[----:B------:R-:W-:Y:S04]  /*b040*/  UIADD3 UR7, UPT, UPT, -UR13, URZ, URZ ;  /* 0x000000ff0d077290 */ /* 0x000fe8000fffe1ff */
[----:B------:R-:W-:Y:S09]  /*b050*/  UIMAD UR12, UR57, UR7, UR12 ;  /* 0x00000007390c72a4 */ /* 0x000ff2000f8e020c */
[----:B------:R2:W-:Y:S01]  /*b060*/  UTMASTG.5D [UR8], [UR4] ;  /* 0x00000008040073b5 */ /* 0x0005e20008020000 */
[----:B------:R0:W-:Y:S01]  /*b070*/  UTMACMDFLUSH ;  /* 0x00000000000079b7 */ /* 0x0001e20000000000 */
[----:B--2---:R-:W-:Y:S04]  /*b080*/  DEPBAR.LE SB0, 0x0 ;  /* 0x000080000000791a */ /* 0x004fe80000000000 */
.L_x_175:
[----:B------:R-:W-:Y:S05]  /*b090*/  BSYNC.RECONVERGENT B0 ;  /* 0x0000000000007941 */ /* 0x000fea0003800200 */
.L_x_174:
[----:B------:R-:W-:Y:S01]  /*b0a0*/  BAR.SYNC.DEFER_BLOCKING 0x1, 0x80 ;  /* 0x0042000000007b1d */ /* 0x000fe20000010000 */
[C---:B------:R-:W-:Y:S01]  /*b0b0*/  ISETP.NE.AND P0, PT, R36.reuse, 0x2, PT ;  /* 0x000000022400780c */ /* 0x040fe20003f05270 */
[----:B------:R-:W-:Y:S01]  /*b0c0*/  UISETP.NE.AND UP0, UPT, UR48, URZ, UPT ;  /* 0x000000ff3000728c */ /* 0x000fe2000bf05270 */
[----:B------:R-:W-:Y:S01]  /*b0d0*/  LOP3.LUT R83, R83, 0x1, RZ, 0x3c, !PT ;  /* 0x0000000153537812 */ /* 0x000fe200078e3cff */
[----:B------:R-:W-:Y:S01]  /*b0e0*/  UIADD3 UR46, UPT, UPT, UR36, UR63, URZ ;  /* 0x0000003f242e7290 */ /* 0x000fe2000fffe0ff */
[----:B------:R-:W-:Y:S01]  /*b0f0*/  SEL R0, RZ, 0x1, P0 ;  /* 0x00000001ff007807 */ /* 0x000fe20000000000 */
[----:B------:R-:W-:Y:S01]  /*b100*/  UIADD3 UR49, UPT, UPT, UR37, UR62, URZ ;  /* 0x0000003e25317290 */ /* 0x000fe2000fffe0ff */
[----:B------:R-:W-:Y:S02]  /*b110*/  SEL R36, R36, RZ, P0 ;  /* 0x000000ff24247207 */ /* 0x000fe40000000000 */
[----:B------:R-:W-:Y:S01]  /*b120*/  LOP3.LUT R84, R84, R0, RZ, 0x3c, !PT ;  /* 0x0000000054547212 */ /* 0x000fe200078e3cff */
[----:B------:R-:W-:Y:S01]  /*b130*/  UMOV UR45, UR56 ;  /* 0x00000038002d7c82 */ /* 0x000fe20008000000 */
[----:B------:R-:W-:Y:S07]  /*b140*/  BRA.U UP0, `(.L_x_176) ;  /* 0xffffffdd00d07547 */ /* 0x000fee000b83ffff */
[----:B------:R-:W-:Y:S05]  /*b150*/  EXIT ;  /* 0x000000000000794d */ /* 0x000fea0003800000 */
.L_x_25:
[----:B------:R-:W-:Y:S07]  /*b160*/  MOV R0, UR11 ;  /* 0x0000000b00007c02 */ /* 0x000fee0008000f00 */
.L_x_177:
[----:B--2---:R2:W3:Y:S02]  /*b170*/  SYNCS.PHASECHK.TRANS64.TRYWAIT P0, [R0+URZ+0x240], R4 ;  /* 0x00024004000075a7 */ /* 0x0044e400080011ff */
[----:B---3--:R-:W-:Y:S05]  /*b180*/  @!P0 NANOSLEEP.SYNCS 0x989680 ;  /* 0x009896800000895d */ /* 0x008fea0003900000 */
[----:B------:R-:W3:Y:S02]  /*b190*/  @!P0 SYNCS.PHASECHK.TRANS64 P0, [R0+URZ+0x240], R4 ;  /* 0x00024004000085a7 */ /* 0x000ee400080010ff */
[----:B---3--:R-:W-:Y:S05]  /*b1a0*/  @!P0 BRA `(.L_x_177) ;  /* 0xfffffffc00f08947 */ /* 0x008fea000383ffff */
[----:B------:R-:W-:Y:S05]  /*b1b0*/  BRA `(.L_x_24) ;  /* 0xffffff7400cc7947 */ /* 0x000fea000383ffff */
.L_x_32:
[----:B------:R-:W-:Y:S07]  /*b1c0*/  MOV R0, UR28 ;  /* 0x0000001c00007c02 */ /* 0x000fee0008000f00 */
.L_x_178:
[----:B--2---:R2:W4:Y:S02]  /*b1d0*/  SYNCS.PHASECHK.TRANS64.TRYWAIT P0, [R0+URZ+0x240], R4 ;  /* 0x00024004000075a7 */ /* 0x00452400080011ff */
[----:B----4-:R-:W-:Y:S05]  /*b1e0*/  @!P0 NANOSLEEP.SYNCS 0x989680 ;  /* 0x009896800000895d */ /* 0x010fea0003900000 */
[----:B------:R-:W4:Y:S02]  /*b1f0*/  @!P0 SYNCS.PHASECHK.TRANS64 P0, [R0+URZ+0x240], R4 ;  /* 0x00024004000085a7 */ /* 0x000f2400080010ff */
[----:B----4-:R-:W-:Y:S05]  /*b200*/  @!P0 BRA `(.L_x_178) ;  /* 0xfffffffc00f08947 */ /* 0x010fea000383ffff */
[----:B------:R-:W-:Y:S05]  /*b210*/  BRA `(.L_x_31) ;  /* 0xffffff7c003c7947 */ /* 0x000fea000383ffff */
.L_x_37:
[----:B------:R-:W-:-:S07]  /*b220*/  MOV R0, UR30 ;  /* 0x0000001e00007c02 */ /* 0x000fce0008000f00 */
.L_x_179:
[----:B--2---:R2:W3:Y:S02]  /*b230*/  SYNCS.PHASECHK.TRANS64.TRYWAIT P0, [R0+URZ+0x4a0], R3 ;  /* 0x0004a003000075a7 */ /* 0x0044e400080011ff */
[----:B---3--:R-:W-:Y:S05]  /*b240*/  @!P0 NANOSLEEP.SYNCS 0x989680 ;  /* 0x009896800000895d */ /* 0x008fea0003900000 */
[----:B------:R-:W3:Y:S02]  /*b250*/  @!P0 SYNCS.PHASECHK.TRANS64 P0, [R0+URZ+0x4a0], R3 ;  /* 0x0004a003000085a7 */ /* 0x000ee400080010ff */
[----:B---3--:R-:W-:Y:S05]  /*b260*/  @!P0 BRA `(.L_x_179) ;  /* 0xfffffffc00f08947 */ /* 0x008fea000383ffff */
[----:B------:R-:W-:Y:S05]  /*b270*/  BRA `(.L_x_180) ;  /* 0xffffff80002c7947 */ /* 0x000fea000383ffff */
.L_x_41:
[----:B------:R-:W-:-:S07]  /*b280*/  MOV R0, UR4 ;  /* 0x0000000400007c02 */ /* 0x000fce0008000f00 */
.L_x_181:
[----:B--2---:R2:W3:Y:S02]  /*b290*/  SYNCS.PHASECHK.TRANS64.TRYWAIT P0, [R0+URZ], R2 ;  /* 0x00000002000075a7 */ /* 0x0044e400080011ff */
[----:B---3--:R-:W-:Y:S05]  /*b2a0*/  @!P0 NANOSLEEP.SYNCS 0x989680 ;  /* 0x009896800000895d */ /* 0x008fea0003900000 */
[----:B------:R-:W3:Y:S02]  /*b2b0*/  @!P0 SYNCS.PHASECHK.TRANS64 P0, [R0+URZ], R2 ;  /* 0x00000002000085a7 */ /* 0x000ee400080010ff */
[----:B---3--:R-:W-:Y:S05]  /*b2c0*/  @!P0 BRA `(.L_x_181) ;  /* 0xfffffffc00f08947 */ /* 0x008fea000383ffff */
[----:B------:R-:W-:Y:S05]  /*b2d0*/  BRA `(.L_x_182) ;  /* 0xffffff8400b87947 */ /* 0x000fea000383ffff */
.L_x_42:
[----:B------:R-:W-:-:S07]  /*b2e0*/  MOV R0, UR5 ;  /* 0x0000000500007c02 */ /* 0x000fce0008000f00 */
.L_x_183:
[----:B--2---:R2:W3:Y:S02]  /*b2f0*/  SYNCS.PHASECHK.TRANS64.TRYWAIT P0, [R0+URZ], R2 ;  /* 0x00000002000075a7 */ /* 0x0044e400080011ff */
[----:B---3--:R-:W-:Y:S05]  /*b300*/  @!P0 NANOSLEEP.SYNCS 0x989680 ;  /* 0x009896800000895d */ /* 0x008fea0003900000 */
[----:B------:R-:W3:Y:S02]  /*b310*/  @!P0 SYNCS.PHASECHK.TRANS64 P0, [R0+URZ], R2 ;  /* 0x00000002000085a7 */ /* 0x000ee400080010ff */
[----:B---3--:R-:W-:Y:S05]  /*b320*/  @!P0 BRA `(.L_x_183) ;  /* 0xfffffffc00f08947 */ /* 0x008fea000383ffff */
[----:B------:R-:W-:Y:S05]  /*b330*/  BRA `(.L_x_184) ;  /* 0xffffff8400c87947 */ /* 0x000fea000383ffff */
.L_x_43:
[----:B------:R-:W-:-:S07]  /*b340*/  MOV R0, UR5 ;  /* 0x0000000500007c02 */ /* 0x000fce0008000f00 */
.L_x_185:
[----:B--2---:R2:W3:Y:S02]  /*b350*/  SYNCS.PHASECHK.TRANS64.TRYWAIT P0, [R0+URZ], R2 ;  /* 0x00000002000075a7 */ /* 0x0044e400080011ff */
[----:B---3--:R-:W-:Y:S05]  /*b360*/  @!P0 NANOSLEEP.SYNCS 0x989680 ;  /* 0x009896800000895d */ /* 0x008fea0003900000 */
[----:B------:R-:W3:Y:S02]  /*b370*/  @!P0 SYNCS.PHASECHK.TRANS64 P0, [R0+URZ], R2 ;  /* 0x00000002000085a7 */ /* 0x000ee400080010ff */
[----:B---3--:R-:W-:Y:S05]  /*b380*/  @!P0 BRA `(.L_x_185) ;  /* 0xfffffffc00f08947 */ /* 0x008fea000383ffff */
[----:B------:R-:W-:Y:S05]  /*b390*/  BRA `(.L_x_186) ;  /* 0xffffff8400d87947 */ /* 0x000fea000383ffff */
.L_x_44:
[----:B------:R-:W-:-:S07]  /*b3a0*/  MOV R0, UR5 ;  /* 0x0000000500007c02 */ /* 0x000fce0008000f00 */
.L_x_187:
[----:B--2---:R2:W3:Y:S02]  /*b3b0*/  SYNCS.PHASECHK.TRANS64.TRYWAIT P0, [R0+URZ], R2 ;  /* 0x00000002000075a7 */ /* 0x0044e400080011ff */
[----:B---3--:R-:W-:Y:S05]  /*b3c0*/  @!P0 NANOSLEEP.SYNCS 0x989680 ;  /* 0x009896800000895d */ /* 0x008fea0003900000 */
[----:B------:R-:W3:Y:S02]  /*b3d0*/  @!P0 SYNCS.PHASECHK.TRANS64 P0, [R0+URZ], R2 ;  /* 0x00000002000085a7 */ /* 0x000ee400080010ff */
[----:B---3--:R-:W-:Y:S05]  /*b3e0*/  @!P0 BRA `(.L_x_187) ;  /* 0xfffffffc00f08947 */ /* 0x008fea000383ffff */
[----:B------:R-:W-:Y:S05]  /*b3f0*/  BRA `(.L_x_188) ;  /* 0xffffff8400e87947 */ /* 0x000fea000383ffff */
.L_x_45:
[----:B------:R-:W-:-:S07]  /*b400*/  MOV R0, UR5 ;  /* 0x0000000500007c02 */ /* 0x000fce0008000f00 */
.L_x_189:
[----:B--2---:R2:W3:Y:S02]  /*b410*/  SYNCS.PHASECHK.TRANS64.TRYWAIT P0, [R0+URZ], R2 ;  /* 0x00000002000075a7 */ /* 0x0044e400080011ff */
[----:B---3--:R-:W-:Y:S05]  /*b420*/  @!P0 NANOSLEEP.SYNCS 0x989680 ;  /* 0x009896800000895d */ /* 0x008fea0003900000 */
[----:B------:R-:W3:Y:S02]  /*b430*/  @!P0 SYNCS.PHASECHK.TRANS64 P0, [R0+URZ], R2 ;  /* 0x00000002000085a7 */ /* 0x000ee400080010ff */
[----:B---3--:R-:W-:Y:S05]  /*b440*/  @!P0 BRA `(.L_x_189) ;  /* 0xfffffffc00f08947 */ /* 0x008fea000383ffff */
[----:B------:R-:W-:Y:S05]  /*b450*/  BRA `(.L_x_190) ;  /* 0xffffff8400f87947 */ /* 0x000fea000383ffff */
.L_x_46:
[----:B------:R-:W-:-:S07]  /*b460*/  MOV R0, UR5 ;  /* 0x0000000500007c02 */ /* 0x000fce0008000f00 */
.L_x_191:
[----:B--2---:R2:W3:Y:S02]  /*b470*/  SYNCS.PHASECHK.TRANS64.TRYWAIT P0, [R0+URZ], R2 ;  /* 0x00000002000075a7 */ /* 0x0044e400080011ff */
[----:B---3--:R-:W-:Y:S05]  /*b480*/  @!P0 NANOSLEEP.SYNCS 0x989680 ;  /* 0x009896800000895d */ /* 0x008fea0003900000 */
[----:B------:R-:W3:Y:S02]  /*b490*/  @!P0 SYNCS.PHASECHK.TRANS64 P0, [R0+URZ], R2 ;  /* 0x00000002000085a7 */ /* 0x000ee400080010ff */
[----:B---3--:R-:W-:Y:S05]  /*b4a0*/  @!P0 BRA `(.L_x_191) ;  /* 0xfffffffc00f08947 */ /* 0x008fea000383ffff */
[----:B------:R-:W-:Y:S05]  /*b4b0*/  BRA `(.L_x_192) ;  /* 0xffffff8800087947 */ /* 0x000fea000383ffff */
.L_x_47:
[----:B------:R-:W-:-:S07]  /*b4c0*/  MOV R0, UR5 ;  /* 0x0000000500007c02 */ /* 0x000fce0008000f00 */
.L_x_193:
[----:B--2---:R2:W3:Y:S02]  /*b4d0*/  SYNCS.PHASECHK.TRANS64.TRYWAIT P0, [R0+URZ], R2 ;  /* 0x00000002000075a7 */ /* 0x0044e400080011ff */
[----:B---3--:R-:W-:Y:S05]  /*b4e0*/  @!P0 NANOSLEEP.SYNCS 0x989680 ;  /* 0x009896800000895d */ /* 0x008fea0003900000 */
[----:B------:R-:W3:Y:S02]  /*b4f0*/  @!P0 SYNCS.PHASECHK.TRANS64 P0, [R0+URZ], R2 ;  /* 0x00000002000085a7 */ /* 0x000ee400080010ff */
[----:B---3--:R-:W-:Y:S05]  /*b500*/  @!P0 BRA `(.L_x_193) ;  /* 0xfffffffc00f08947 */ /* 0x008fea000383ffff */
[----:B------:R-:W-:Y:S05]  /*b510*/  BRA `(.L_x_194) ;  /* 0xffffff8800187947 */ /* 0x000fea000383ffff */
.L_x_48:
[----:B------:R-:W-:-:S07]  /*b520*/  MOV R0, UR5 ;  /* 0x0000000500007c02 */ /* 0x000fce0008000f00 */
.L_x_195:
[----:B--2---:R2:W3:Y:S02]  /*b530*/  SYNCS.PHASECHK.TRANS64.TRYWAIT P0, [R0+URZ], R2 ;  /* 0x00000002000075a7 */ /* 0x0044e400080011ff */
[----:B---3--:R-:W-:Y:S05]  /*b540*/  @!P0 NANOSLEEP.SYNCS 0x989680 ;  /* 0x009896800000895d */ /* 0x008fea0003900000 */
[----:B------:R-:W3:Y:S02]  /*b550*/  @!P0 SYNCS.PHASECHK.TRANS64 P0, [R0+URZ], R2 ;  /* 0x00000002000085a7 */ /* 0x000ee400080010ff */
[----:B---3--:R-:W-:Y:S05]  /*b560*/  @!P0 BRA `(.L_x_195) ;  /* 0xfffffffc00f08947 */ /* 0x008fea000383ffff */
[----:B------:R-:W-:Y:S05]  /*b570*/  BRA `(.L_x_196) ;  /* 0xffffff8800287947 */ /* 0x000fea000383ffff */
.L_x_49:
[----:B------:R-:W-:-:S07]  /*b580*/  MOV R0, UR5 ;  /* 0x0000000500007c02 */ /* 0x000fce0008000f00 */
.L_x_197:
[----:B--2---:R2:W3:Y:S02]  /*b590*/  SYNCS.PHASECHK.TRANS64.TRYWAIT P0, [R0+URZ], R2 ;  /* 0x00000002000075a7 */ /* 0x0044e400080011ff */
[----:B---3--:R-:W-:Y:S05]  /*b5a0*/  @!P0 NANOSLEEP.SYNCS 0x989680 ;  /* 0x009896800000895d */ /* 0x008fea0003900000 */
[----:B------:R-:W3:Y:S02]  /*b5b0*/  @!P0 SYNCS.PHASECHK.TRANS64 P0, [R0+URZ], R2 ;  /* 0x00000002000085a7 */ /* 0x000ee400080010ff */
[----:B---3--:R-:W-:Y:S05]  /*b5c0*/  @!P0 BRA `(.L_x_197) ;  /* 0xfffffffc00f08947 */ /* 0x008fea000383ffff */
[----:B------:R-:W-:Y:S05]  /*b5d0*/  BRA `(.L_x_198) ;  /* 0xffffff8800387947 */ /* 0x000fea000383ffff */
.L_x_50:
[----:B------:R-:W-:-:S07]  /*b5e0*/  MOV R0, UR5 ;  /* 0x0000000500007c02 */ /* 0x000fce0008000f00 */
.L_x_199:
[----:B--2---:R2:W3:Y:S02]  /*b5f0*/  SYNCS.PHASECHK.TRANS64.TRYWAIT P0, [R0+URZ], R2 ;  /* 0x00000002000075a7 */ /* 0x0044e400080011ff */
[----:B---3--:R-:W-:Y:S05]  /*b600*/  @!P0 NANOSLEEP.SYNCS 0x989680 ;  /* 0x009896800000895d */ /* 0x008fea0003900000 */
[----:B------:R-:W3:Y:S02]  /*b610*/  @!P0 SYNCS.PHASECHK.TRANS64 P0, [R0+URZ], R2 ;  /* 0x00000002000085a7 */ /* 0x000ee400080010ff */
[----:B---3--:R-:W-:Y:S05]  /*b620*/  @!P0 BRA `(.L_x_199) ;  /* 0xfffffffc00f08947 */ /* 0x008fea000383ffff */
[----:B------:R-:W-:Y:S05]  /*b630*/  BRA `(.L_x_200) ;  /* 0xffffff8800487947 */ /* 0x000fea000383ffff */
.L_x_51:
[----:B------:R-:W-:-:S07]  /*b640*/  MOV R0, UR5 ;  /* 0x0000000500007c02 */ /* 0x000fce0008000f00 */
.L_x_201:
[----:B--2---:R2:W3:Y:S02]  /*b650*/  SYNCS.PHASECHK.TRANS64.TRYWAIT P0, [R0+URZ], R2 ;  /* 0x00000002000075a7 */ /* 0x0044e400080011ff */
[----:B---3--:R-:W-:Y:S05]  /*b660*/  @!P0 NANOSLEEP.SYNCS 0x989680 ;  /* 0x009896800000895d */ /* 0x008fea0003900000 */
[----:B------:R-:W3:Y:S02]  /*b670*/  @!P0 SYNCS.PHASECHK.TRANS64 P0, [R0+URZ], R2 ;  /* 0x00000002000085a7 */ /* 0x000ee400080010ff */
[----:B---3--:R-:W-:Y:S05]  /*b680*/  @!P0 BRA `(.L_x_201) ;  /* 0xfffffffc00f08947 */ /* 0x008fea000383ffff */
[----:B------:R-:W-:Y:S05]  /*b690*/  BRA `(.L_x_202) ;  /* 0xffffff8800587947 */ /* 0x000fea000383ffff */
.L_x_52:
[----:B------:R-:W-:-:S07]  /*b6a0*/  MOV R0, UR5 ;  /* 0x0000000500007c02 */ /* 0x000fce0008000f00 */
.L_x_203:
[----:B--2---:R2:W3:Y:S02]  /*b6b0*/  SYNCS.PHASECHK.TRANS64.TRYWAIT P0, [R0+URZ], R2 ;  /* 0x00000002000075a7 */ /* 0x0044e400080011ff */
[----:B---3--:R-:W-:Y:S05]  /*b6c0*/  @!P0 NANOSLEEP.SYNCS 0x989680 ;  /* 0x009896800000895d */ /* 0x008fea0003900000 */
[----:B------:R-:W3:Y:S02]  /*b6d0*/  @!P0 SYNCS.PHASECHK.TRANS64 P0, [R0+URZ], R2 ;  /* 0x00000002000085a7 */ /* 0x000ee400080010ff */
[----:B---3--:R-:W-:Y:S05]  /*b6e0*/  @!P0 BRA `(.L_x_203) ;  /* 0xfffffffc00f08947 */ /* 0x008fea000383ffff */
[----:B------:R-:W-:Y:S05]  /*b6f0*/  BRA `(.L_x_204) ;  /* 0xffffff8800687947 */ /* 0x000fea000383ffff */
.L_x_53:
[----:B------:R-:W-:-:S07]  /*b700*/  MOV R0, UR5 ;  /* 0x0000000500007c02 */ /* 0x000fce0008000f00 */
.L_x_205:
[----:B--2---:R2:W3:Y:S02]  /*b710*/  SYNCS.PHASECHK.TRANS64.TRYWAIT P0, [R0+URZ], R2 ;  /* 0x00000002000075a7 */ /* 0x0044e400080011ff */
[----:B---3--:R-:W-:Y:S05]  /*b720*/  @!P0 NANOSLEEP.SYNCS 0x989680 ;  /* 0x009896800000895d */ /* 0x008fea0003900000 */
[----:B------:R-:W3:Y:S02]  /*b730*/  @!P0 SYNCS.PHASECHK.TRANS64 P0, [R0+URZ], R2 ;  /* 0x00000002000085a7 */ /* 0x000ee400080010ff */
[----:B---3--:R-:W-:Y:S05]  /*b740*/  @!P0 BRA `(.L_x_205) ;  /* 0xfffffffc00f08947 */ /* 0x008fea000383ffff */
[----:B------:R-:W-:Y:S05]  /*b750*/  BRA `(.L_x_206) ;  /* 0xffffff8800787947 */ /* 0x000fea000383ffff */
.L_x_54:
[----:B------:R-:W-:-:S07]  /*b760*/  MOV R0, UR5 ;  /* 0x0000000500007c02 */ /* 0x000fce0008000f00 */
.L_x_207:
[----:B--2---:R2:W3:Y:S02]  /*b770*/  SYNCS.PHASECHK.TRANS64.TRYWAIT P0, [R0+URZ], R2 ;  /* 0x00000002000075a7 */ /* 0x0044e400080011ff */
[----:B---3--:R-:W-:Y:S05]  /*b780*/  @!P0 NANOSLEEP.SYNCS 0x989680 ;  /* 0x009896800000895d */ /* 0x008fea0003900000 */
[----:B------:R-:W3:Y:S02]  /*b790*/  @!P0 SYNCS.PHASECHK.TRANS64 P0, [R0+URZ], R2 ;  /* 0x00000002000085a7 */ /* 0x000ee400080010ff */
[----:B---3--:R-:W-:Y:S05]  /*b7a0*/  @!P0 BRA `(.L_x_207) ;  /* 0xfffffffc00f08947 */ /* 0x008fea000383ffff */
[----:B------:R-:W-:Y:S05]  /*b7b0*/  BRA `(.L_x_208) ;  /* 0xffffff8800887947 */ /* 0x000fea000383ffff */
.L_x_55:
[----:B------:R-:W-:-:S07]  /*b7c0*/  MOV R0, UR5 ;  /* 0x0000000500007c02 */ /* 0x000fce0008000f00 */
.L_x_209:
[----:B--2---:R2:W3:Y:S02]  /*b7d0*/  SYNCS.PHASECHK.TRANS64.TRYWAIT P0, [R0+URZ], R2 ;  /* 0x00000002000075a7 */ /* 0x0044e400080011ff */
[----:B---3--:R-:W-:Y:S05]  /*b7e0*/  @!P0 NANOSLEEP.SYNCS 0x989680 ;  /* 0x009896800000895d */ /* 0x008fea0003900000 */
[----:B------:R-:W3:Y:S02]  /*b7f0*/  @!P0 SYNCS.PHASECHK.TRANS64 P0, [R0+URZ], R2 ;  /* 0x00000002000085a7 */ /* 0x000ee400080010ff */
[----:B---3--:R-:W-:Y:S05]  /*b800*/  @!P0 BRA `(.L_x_209) ;  /* 0xfffffffc00f08947 */ /* 0x008fea000383ffff */
[----:B------:R-:W-:Y:S05]  /*b810*/  BRA `(.L_x_210) ;  /* 0xffffff8800987947 */ /* 0x000fea000383ffff */
.L_x_56:
[----:B------:R-:W-:-:S07]  /*b820*/  MOV R0, UR5 ;  /* 0x0000000500007c02 */ /* 0x000fce0008000f00 */
.L_x_211:
[----:B--2---:R2:W3:Y:S02]  /*b830*/  SYNCS.PHASECHK.TRANS64.TRYWAIT P0, [R0+URZ], R2 ;  /* 0x00000002000075a7 */ /* 0x0044e400080011ff */
[----:B---3--:R-:W-:Y:S05]  /*b840*/  @!P0 NANOSLEEP.SYNCS 0x989680 ;  /* 0x009896800000895d */ /* 0x008fea0003900000 */
[----:B------:R-:W3:Y:S02]  /*b850*/  @!P0 SYNCS.PHASECHK.TRANS64 P0, [R0+URZ], R2 ;  /* 0x00000002000085a7 */ /* 0x000ee400080010ff */
[----:B---3--:R-:W-:Y:S05]  /*b860*/  @!P0 BRA `(.L_x_211) ;  /* 0xfffffffc00f08947 */ /* 0x008fea000383ffff */
[----:B------:R-:W-:Y:S05]  /*b870*/  BRA `(.L_x_212) ;  /* 0xffffff8800a87947 */ /* 0x000fea000383ffff */
.L_x_57:
[----:B------:R-:W-:-:S07]  /*b880*/  MOV R0, UR5 ;  /* 0x0000000500007c02 */ /* 0x000fce0008000f00 */
.L_x_213:
[----:B--2---:R2:W3:Y:S02]  /*b890*/  SYNCS.PHASECHK.TRANS64.TRYWAIT P0, [R0+URZ], R2 ;  /* 0x00000002000075a7 */ /* 0x0044e400080011ff */
[----:B---3--:R-:W-:Y:S05]  /*b8a0*/  @!P0 NANOSLEEP.SYNCS 0x989680 ;  /* 0x009896800000895d */ /* 0x008fea0003900000 */
[----:B------:R-:W3:Y:S02]  /*b8b0*/  @!P0 SYNCS.PHASECHK.TRANS64 P0, [R0+URZ], R2 ;  /* 0x00000002000085a7 */ /* 0x000ee400080010ff */
[----:B---3--:R-:W-:Y:S05]  /*b8c0*/  @!P0 BRA `(.L_x_213) ;  /* 0xfffffffc00f08947 */ /* 0x008fea000383ffff */
[----:B------:R-:W-:Y:S05]  /*b8d0*/  BRA `(.L_x_214) ;  /* 0xffffff8800b87947 */ /* 0x000fea000383ffff */
.L_x_58:
[----:B------:R-:W-:-:S07]  /*b8e0*/  MOV R0, UR5 ;  /* 0x0000000500007c02 */ /* 0x000fce0008000f00 */
.L_x_215:
[----:B--2---:R2:W3:Y:S02]  /*b8f0*/  SYNCS.PHASECHK.TRANS64.TRYWAIT P0, [R0+URZ], R2 ;  /* 0x00000002000075a7 */ /* 0x0044e400080011ff */
[----:B---3--:R-:W-:Y:S05]  /*b900*/  @!P0 NANOSLEEP.SYNCS 0x989680 ;  /* 0x009896800000895d */ /* 0x008fea0003900000 */
[----:B------:R-:W3:Y:S02]  /*b910*/  @!P0 SYNCS.PHASECHK.TRANS64 P0, [R0+URZ], R2 ;  /* 0x00000002000085a7 */ /* 0x000ee400080010ff */
[----:B---3--:R-:W-:Y:S05]  /*b920*/  @!P0 BRA `(.L_x_215) ;  /* 0xfffffffc00f08947 */ /* 0x008fea000383ffff */
[----:B------:R-:W-:Y:S05]  /*b930*/  BRA `(.L_x_216) ;  /* 0xffffff8800c87947 */ /* 0x000fea000383ffff */
.L_x_59:
[----:B------:R-:W-:-:S07]  /*b940*/  MOV R0, UR5 ;  /* 0x0000000500007c02 */ /* 0x000fce0008000f00 */
.L_x_217:
[----:B--2---:R2:W3:Y:S02]  /*b950*/  SYNCS.PHASECHK.TRANS64.TRYWAIT P0, [R0+URZ], R2 ;  /* 0x00000002000075a7 */ /* 0x0044e400080011ff */
[----:B---3--:R-:W-:Y:S05]  /*b960*/  @!P0 NANOSLEEP.SYNCS 0x989680 ;  /* 0x009896800000895d */ /* 0x008fea0003900000 */
[----:B------:R-:W3:Y:S02]  /*b970*/  @!P0 SYNCS.PHASECHK.TRANS64 P0, [R0+URZ], R2 ;  /* 0x00000002000085a7 */ /* 0x000ee400080010ff */
[----:B---3--:R-:W-:Y:S05]  /*b980*/  @!P0 BRA `(.L_x_217) ;  /* 0xfffffffc00f08947 */ /* 0x008fea000383ffff */
[----:B------:R-:W-:Y:S05]  /*b990*/  BRA `(.L_x_218) ;  /* 0xffffff8800d87947 */ /* 0x000fea000383ffff */
.L_x_60:
[----:B------:R-:W-:-:S07]  /*b9a0*/  MOV R0, UR5 ;  /* 0x0000000500007c02 */ /* 0x000fce0008000f00 */
.L_x_219:
[----:B--2---:R2:W3:Y:S02]  /*b9b0*/  SYNCS.PHASECHK.TRANS64.TRYWAIT P0, [R0+URZ], R2 ;  /* 0x00000002000075a7 */ /* 0x0044e400080011ff */
[----:B---3--:R-:W-:Y:S05]  /*b9c0*/  @!P0 NANOSLEEP.SYNCS 0x989680 ;  /* 0x009896800000895d */ /* 0x008fea0003900000 */
[----:B------:R-:W3:Y:S02]  /*b9d0*/  @!P0 SYNCS.PHASECHK.TRANS64 P0, [R0+URZ], R2 ;  /* 0x00000002000085a7 */ /* 0x000ee400080010ff */
[----:B---3--:R-:W-:Y:S05]  /*b9e0*/  @!P0 BRA `(.L_x_219) ;  /* 0xfffffffc00f08947 */ /* 0x008fea000383ffff */
[----:B------:R-:W-:Y:S05]  /*b9f0*/  BRA `(.L_x_220) ;  /* 0xffffff8800e87947 */ /* 0x000fea000383ffff */
.L_x_61:
[----:B------:R-:W-:-:S07]  /*ba00*/  MOV R0, UR5 ;  /* 0x0000000500007c02 */ /* 0x000fce0008000f00 */
.L_x_221:
[----:B--2---:R2:W3:Y:S02]  /*ba10*/  SYNCS.PHASECHK.TRANS64.TRYWAIT P0, [R0+URZ], R2 ;  /* 0x00000002000075a7 */ /* 0x0044e400080011ff */
[----:B---3--:R-:W-:Y:S05]  /*ba20*/  @!P0 NANOSLEEP.SYNCS 0x989680 ;  /* 0x009896800000895d */ /* 0x008fea0003900000 */
[----:B------:R-:W3:Y:S02]  /*ba30*/  @!P0 SYNCS.PHASECHK.TRANS64 P0, [R0+URZ], R2 ;  /* 0x00000002000085a7 */ /* 0x000ee400080010ff */
[----:B---3--:R-:W-:Y:S05]  /*ba40*/  @!P0 BRA `(.L_x_221) ;  /* 0xfffffffc00f08947 */ /* 0x008fea000383ffff */
[----:B------:R-:W-:Y:S05]  /*ba50*/  BRA `(.L_x_222) ;  /* 0xffffff8800f87947 */ /* 0x000fea000383ffff */
.L_x_62:
[----:B------:R-:W-:-:S07]  /*ba60*/  MOV R0, UR5 ;  /* 0x0000000500007c02 */ /* 0x000fce0008000f00 */
.L_x_223:
[----:B--2---:R2:W3:Y:S02]  /*ba70*/  SYNCS.PHASECHK.TRANS64.TRYWAIT P0, [R0+URZ], R2 ;  /* 0x00000002000075a7 */ /* 0x0044e400080011ff */
[----:B---3--:R-:W-:Y:S05]  /*ba80*/  @!P0 NANOSLEEP.SYNCS 0x989680 ;  /* 0x009896800000895d */ /* 0x008fea0003900000 */
[----:B------:R-:W3:Y:S02]  /*ba90*/  @!P0 SYNCS.PHASECHK.TRANS64 P0, [R0+URZ], R2 ;  /* 0x00000002000085a7 */ /* 0x000ee400080010ff */
[----:B---3--:R-:W-:Y:S05]  /*baa0*/  @!P0 BRA `(.L_x_223) ;  /* 0xfffffffc00f08947 */ /* 0x008fea000383ffff */
[----:B------:R-:W-:Y:S05]  /*bab0*/  BRA `(.L_x_224) ;  /* 0xffffff8c00087947 */ /* 0x000fea000383ffff */
.L_x_63:
[----:B------:R-:W-:-:S07]  /*bac0*/  MOV R0, UR5 ;  /* 0x0000000500007c02 */ /* 0x000fce0008000f00 */
.L_x_225:
[----:B--2---:R2:W3:Y:S02]  /*bad0*/  SYNCS.PHASECHK.TRANS64.TRYWAIT P0, [R0+URZ], R2 ;  /* 0x00000002000075a7 */ /* 0x0044e400080011ff */
[----:B---3--:R-:W-:Y:S05]  /*bae0*/  @!P0 NANOSLEEP.SYNCS 0x989680 ;  /* 0x009896800000895d */ /* 0x008fea0003900000 */
[----:B------:R-:W3:Y:S02]  /*baf0*/  @!P0 SYNCS.PHASECHK.TRANS64 P0, [R0+URZ], R2 ;  /* 0x00000002000085a7 */ /* 0x000ee400080010ff */
[----:B---3--:R-:W-:Y:S05]  /*bb00*/  @!P0 BRA `(.L_x_225) ;  /* 0xfffffffc00f08947 */ /* 0x008fea000383ffff */
[----:B------:R-:W-:Y:S05]  /*bb10*/  BRA `(.L_x_226) ;  /* 0xffffff8c00187947 */ /* 0x000fea000383ffff */
.L_x_64:
[----:B------:R-:W-:-:S07]  /*bb20*/  MOV R0, UR5 ;  /* 0x0000000500007c02 */ /* 0x000fce0008000f00 */
.L_x_227:
[----:B--2---:R2:W3:Y:S02]  /*bb30*/  SYNCS.PHASECHK.TRANS64.TRYWAIT P0, [R0+URZ], R2 ;  /* 0x00000002000075a7 */ /* 0x0044e400080011ff */
[----:B---3--:R-:W-:Y:S05]  /*bb40*/  @!P0 NANOSLEEP.SYNCS 0x989680 ;  /* 0x009896800000895d */ /* 0x008fea0003900000 */
[----:B------:R-:W3:Y:S02]  /*bb50*/  @!P0 SYNCS.PHASECHK.TRANS64 P0, [R0+URZ], R2 ;  /* 0x00000002000085a7 */ /* 0x000ee400080010ff */
[----:B---3--:R-:W-:Y:S05]  /*bb60*/  @!P0 BRA `(.L_x_227) ;  /* 0xfffffffc00f08947 */ /* 0x008fea000383ffff */
[----:B------:R-:W-:Y:S05]  /*bb70*/  BRA `(.L_x_228) ;  /* 0xffffff8c00287947 */ /* 0x000fea000383ffff */
.L_x_65:
[----:B------:R-:W-:-:S07]  /*bb80*/  MOV R0, UR5 ;  /* 0x0000000500007c02 */ /* 0x000fce0008000f00 */
.L_x_229:
[----:B--2---:R2:W3:Y:S02]  /*bb90*/  SYNCS.PHASECHK.TRANS64.TRYWAIT P0, [R0+URZ], R2 ;  /* 0x00000002000075a7 */ /* 0x0044e400080011ff */
[----:B---3--:R-:W-:Y:S05]  /*bba0*/  @!P0 NANOSLEEP.SYNCS 0x989680 ;  /* 0x009896800000895d */ /* 0x008fea0003900000 */
[----:B------:R-:W3:Y:S02]  /*bbb0*/  @!P0 SYNCS.PHASECHK.TRANS64 P0, [R0+URZ], R2 ;  /* 0x00000002000085a7 */ /* 0x000ee400080010ff */
[----:B---3--:R-:W-:Y:S05]  /*bbc0*/  @!P0 BRA `(.L_x_229) ;  /* 0xfffffffc00f08947 */ /* 0x008fea000383ffff */
[----:B------:R-:W-:Y:S05]  /*bbd0*/  BRA `(.L_x_230) ;  /* 0xffffff8c00387947 */ /* 0x000fea000383ffff */
.L_x_66:
[----:B------:R-:W-:-:S07]  /*bbe0*/  MOV R0, UR5 ;  /* 0x0000000500007c02 */ /* 0x000fce0008000f00 */
.L_x_231:
[----:B--2---:R2:W3:Y:S02]  /*bbf0*/  SYNCS.PHASECHK.TRANS64.TRYWAIT P0, [R0+URZ], R2 ;  /* 0x00000002000075a7 */ /* 0x0044e400080011ff */
[----:B---3--:R-:W-:Y:S05]  /*bc00*/  @!P0 NANOSLEEP.SYNCS 0x989680 ;  /* 0x009896800000895d */ /* 0x008fea0003900000 */
[----:B------:R-:W3:Y:S02]  /*bc10*/  @!P0 SYNCS.PHASECHK.TRANS64 P0, [R0+URZ], R2 ;  /* 0x00000002000085a7 */ /* 0x000ee400080010ff */
[----:B---3--:R-:W-:Y:S05]  /*bc20*/  @!P0 BRA `(.L_x_231) ;  /* 0xfffffffc00f08947 */ /* 0x008fea000383ffff */
[----:B------:R-:W-:Y:S05]  /*bc30*/  BRA `(.L_x_232) ;  /* 0xffffff8c00487947 */ /* 0x000fea000383ffff */
.L_x_67:
[----:B------:R-:W-:-:S07]  /*bc40*/  MOV R0, UR5 ;  /* 0x0000000500007c02 */ /* 0x000fce0008000f00 */
.L_x_233:
[----:B--2---:R2:W3:Y:S02]  /*bc50*/  SYNCS.PHASECHK.TRANS64.TRYWAIT P0, [R0+URZ], R2 ;  /* 0x00000002000075a7 */ /* 0x0044e400080011ff */
[----:B---3--:R-:W-:Y:S05]  /*bc60*/  @!P0 NANOSLEEP.SYNCS 0x989680 ;  /* 0x009896800000895d */ /* 0x008fea0003900000 */
[----:B------:R-:W3:Y:S02]  /*bc70*/  @!P0 SYNCS.PHASECHK.TRANS64 P0, [R0+URZ], R2 ;  /* 0x00000002000085a7 */ /* 0x000ee400080010ff */
[----:B---3--:R-:W-:Y:S05]  /*bc80*/  @!P0 BRA `(.L_x_233) ;  /* 0xfffffffc00f08947 */ /* 0x008fea000383ffff */
[----:B------:R-:W-:Y:S05]  /*bc90*/  BRA `(.L_x_234) ;  /* 0xffffff8c00587947 */ /* 0x000fea000383ffff */
.L_x_68:
[----:B------:R-:W-:-:S07]  /*bca0*/  MOV R0, UR5 ;  /* 0x0000000500007c02 */ /* 0x000fce0008000f00 */
.L_x_235:
[----:B--2---:R2:W3:Y:S02]  /*bcb0*/  SYNCS.PHASECHK.TRANS64.TRYWAIT P0, [R0+URZ], R2 ;  /* 0x00000002000075a7 */ /* 0x0044e400080011ff */
[----:B---3--:R-:W-:Y:S05]  /*bcc0*/  @!P0 NANOSLEEP.SYNCS 0x989680 ;  /* 0x009896800000895d */ /* 0x008fea0003900000 */
[----:B------:R-:W3:Y:S02]  /*bcd0*/  @!P0 SYNCS.PHASECHK.TRANS64 P0, [R0+URZ], R2 ;  /* 0x00000002000085a7 */ /* 0x000ee400080010ff */
[----:B---3--:R-:W-:Y:S05]  /*bce0*/  @!P0 BRA `(.L_x_235) ;  /* 0xfffffffc00f08947 */ /* 0x008fea000383ffff */
[----:B------:R-:W-:Y:S05]  /*bcf0*/  BRA `(.L_x_236) ;  /* 0xffffff8c00687947 */ /* 0x000fea000383ffff */
.L_x_69:
[----:B------:R-:W-:-:S07]  /*bd00*/  MOV R0, UR5 ;  /* 0x0000000500007c02 */ /* 0x000fce0008000f00 */
.L_x_237:
[----:B--2---:R2:W3:Y:S02]  /*bd10*/  SYNCS.PHASECHK.TRANS64.TRYWAIT P0, [R0+URZ], R2 ;  /* 0x00000002000075a7 */ /* 0x0044e400080011ff */
[----:B---3--:R-:W-:Y:S05]  /*bd20*/  @!P0 NANOSLEEP.SYNCS 0x989680 ;  /* 0x009896800000895d */ /* 0x008fea0003900000 */
[----:B------:R-:W3:Y:S02]  /*bd30*/  @!P0 SYNCS.PHASECHK.TRANS64 P0, [R0+URZ], R2 ;  /* 0x00000002000085a7 */ /* 0x000ee400080010ff */
[----:B---3--:R-:W-:Y:S05]  /*bd40*/  @!P0 BRA `(.L_x_237) ;  /* 0xfffffffc00f08947 */ /* 0x008fea000383ffff */
[----:B------:R-:W-:Y:S05]  /*bd50*/  BRA `(.L_x_238) ;  /* 0xffffff8c00787947 */ /* 0x000fea000383ffff */
.L_x_70:
[----:B------:R-:W-:-:S07]  /*bd60*/  MOV R0, UR5 ;  /* 0x0000000500007c02 */ /* 0x000fce0008000f00 */
.L_x_239:
[----:B--2---:R2:W3:Y:S02]  /*bd70*/  SYNCS.PHASECHK.TRANS64.TRYWAIT P0, [R0+URZ], R2 ;  /* 0x00000002000075a7 */ /* 0x0044e400080011ff */
[----:B---3--:R-:W-:Y:S05]  /*bd80*/  @!P0 NANOSLEEP.SYNCS 0x989680 ;  /* 0x009896800000895d */ /* 0x008fea0003900000 */
[----:B------:R-:W3:Y:S02]  /*bd90*/  @!P0 SYNCS.PHASECHK.TRANS64 P0, [R0+URZ], R2 ;  /* 0x00000002000085a7 */ /* 0x000ee400080010ff */
[----:B---3--:R-:W-:Y:S05]  /*bda0*/  @!P0 BRA `(.L_x_239) ;  /* 0xfffffffc00f08947 */ /* 0x008fea000383ffff */
[----:B------:R-:W-:Y:S05]  /*bdb0*/  BRA `(.L_x_240) ;  /* 0xffffff8c00887947 */ /* 0x000fea000383ffff */
.L_x_71:
[----:B------:R-:W-:-:S07]  /*bdc0*/  MOV R0, UR5 ;  /* 0x0000000500007c02 */ /* 0x000fce0008000f00 */
.L_x_241:
[----:B--2---:R2:W3:Y:S02]  /*bdd0*/  SYNCS.PHASECHK.TRANS64.TRYWAIT P0, [R0+URZ], R2 ;  /* 0x00000002000075a7 */ /* 0x0044e400080011ff */
[----:B---3--:R-:W-:Y:S05]  /*bde0*/  @!P0 NANOSLEEP.SYNCS 0x989680 ;  /* 0x009896800000895d */ /* 0x008fea0003900000 */
[----:B------:R-:W3:Y:S02]  /*bdf0*/  @!P0 SYNCS.PHASECHK.TRANS64 P0, [R0+URZ], R2 ;  /* 0x00000002000085a7 */ /* 0x000ee400080010ff */
[----:B---3--:R-:W-:Y:S05]  /*be00*/  @!P0 BRA `(.L_x_241) ;  /* 0xfffffffc00f08947 */ /* 0x008fea000383ffff */
[----:B------:R-:W-:Y:S05]  /*be10*/  BRA `(.L_x_242) ;  /* 0xffffff8c00987947 */ /* 0x000fea000383ffff */
.L_x_72:
[----:B------:R-:W-:-:S07]  /*be20*/  MOV R0, UR5 ;  /* 0x0000000500007c02 */ /* 0x000fce0008000f00 */
.L_x_243:
[----:B--2---:R2:W3:Y:S02]  /*be30*/  SYNCS.PHASECHK.TRANS64.TRYWAIT P0, [R0+URZ], R2 ;  /* 0x00000002000075a7 */ /* 0x0044e400080011ff */
[----:B---3--:R-:W-:Y:S05]  /*be40*/  @!P0 NANOSLEEP.SYNCS 0x989680 ;  /* 0x009896800000895d */ /* 0x008fea0003900000 */
[----:B------:R-:W3:Y:S02]  /*be50*/  @!P0 SYNCS.PHASECHK.TRANS64 P0, [R0+URZ], R2 ;  /* 0x00000002000085a7 */ /* 0x000ee400080010ff */
[----:B---3--:R-:W-:Y:S05]  /*be60*/  @!P0 BRA `(.L_x_243) ;  /* 0xfffffffc00f08947 */ /* 0x008fea000383ffff */
[----:B------:R-:W-:Y:S05]  /*be70*/  BRA `(.L_x_244) ;  /* 0xffffff8c00a87947 */ /* 0x000fea000383ffff */
.L_x_73:
[----:B------:R-:W-:-:S07]  /*be80*/  MOV R0, UR5 ;  /* 0x0000000500007c02 */ /* 0x000fce0008000f00 */
.L_x_245:
[----:B--2---:R2:W3:Y:S02]  /*be90*/  SYNCS.PHASECHK.TRANS64.TRYWAIT P0, [R0+URZ], R2 ;  /* 0x00000002000075a7 */ /* 0x0044e400080011ff */
[----:B---3--:R-:W-:Y:S05]  /*bea0*/  @!P0 NANOSLEEP.SYNCS 0x989680 ;  /* 0x009896800000895d */ /* 0x008fea0003900000 */
[----:B------:R-:W3:Y:S02]  /*beb0*/  @!P0 SYNCS.PHASECHK.TRANS64 P0, [R0+URZ], R2 ;  /* 0x00000002000085a7 */ /* 0x000ee400080010ff */
[----:B---3--:R-:W-:Y:S05]  /*bec0*/  @!P0 BRA `(.L_x_245) ;  /* 0xfffffffc00f08947 */ /* 0x008fea000383ffff */
[----:B------:R-:W-:Y:S05]  /*bed0*/  BRA `(.L_x_246) ;  /* 0xffffff8c00b87947 */ /* 0x000fea000383ffff */
.L_x_74:
[----:B------:R-:W-:-:S07]  /*bee0*/  MOV R0, UR5 ;  /* 0x0000000500007c02 */ /* 0x000fce0008000f00 */
.L_x_247:
[----:B--2---:R2:W3:Y:S02]  /*bef0*/  SYNCS.PHASECHK.TRANS64.TRYWAIT P0, [R0+URZ], R2 ;  /* 0x00000002000075a7 */ /* 0x0044e400080011ff */
[----:B---3--:R-:W-:Y:S05]  /*bf00*/  @!P0 NANOSLEEP.SYNCS 0x989680 ;  /* 0x009896800000895d */ /* 0x008fea0003900000 */
[----:B------:R-:W3:Y:S02]  /*bf10*/  @!P0 SYNCS.PHASECHK.TRANS64 P0, [R0+URZ], R2 ;  /* 0x00000002000085a7 */ /* 0x000ee400080010ff */
[----:B---3--:R-:W-:Y:S05]  /*bf20*/  @!P0 BRA `(.L_x_247) ;  /* 0xfffffffc00f08947 */ /* 0x008fea000383ffff */
[----:B------:R-:W-:Y:S05]  /*bf30*/  BRA `(.L_x_248) ;  /* 0xffffff8c00c87947 */ /* 0x000fea000383ffff */
.L_x_75:
[----:B------:R-:W-:-:S07]  /*bf40*/  MOV R0, UR5 ;  /* 0x0000000500007c02 */ /* 0x000fce0008000f00 */
.L_x_249:
[----:B--2---:R2:W3:Y:S02]  /*bf50*/  SYNCS.PHASECHK.TRANS64.TRYWAIT P0, [R0+URZ], R2 ;  /* 0x00000002000075a7 */ /* 0x0044e400080011ff */
[----:B---3--:R-:W-:Y:S05]  /*bf60*/  @!P0 NANOSLEEP.SYNCS 0x989680 ;  /* 0x009896800000895d */ /* 0x008fea0003900000 */
[----:B------:R-:W3:Y:S02]  /*bf70*/  @!P0 SYNCS.PHASECHK.TRANS64 P0, [R0+URZ], R2 ;  /* 0x00000002000085a7 */ /* 0x000ee400080010ff */
[----:B---3--:R-:W-:Y:S05]  /*bf80*/  @!P0 BRA `(.L_x_249) ;  /* 0xfffffffc00f08947 */ /* 0x008fea000383ffff */
[----:B------:R-:W-:Y:S05]  /*bf90*/  BRA `(.L_x_250) ;  /* 0xffffff8c00d87947 */ /* 0x000fea000383ffff */
.L_x_76:
[----:B------:R-:W-:-:S07]  /*bfa0*/  MOV R0, UR5 ;  /* 0x0000000500007c02 */ /* 0x000fce0008000f00 */
.L_x_251:
[----:B--2---:R2:W3:Y:S02]  /*bfb0*/  SYNCS.PHASECHK.TRANS64.TRYWAIT P0, [R0+URZ], R2 ;  /* 0x00000002000075a7 */ /* 0x0044e400080011ff */
[----:B---3--:R-:W-:Y:S05]  /*bfc0*/  @!P0 NANOSLEEP.SYNCS 0x989680 ;  /* 0x009896800000895d */ /* 0x008fea0003900000 */
[----:B------:R-:W3:Y:S02]  /*bfd0*/  @!P0 SYNCS.PHASECHK.TRANS64 P0, [R0+URZ], R2 ;  /* 0x00000002000085a7 */ /* 0x000ee400080010ff */
[----:B---3--:R-:W-:Y:S05]  /*bfe0*/  @!P0 BRA `(.L_x_251) ;  /* 0xfffffffc00f08947 */ /* 0x008fea000383ffff */
[----:B------:R-:W-:Y:S05]  /*bff0*/  BRA `(.L_x_252) ;  /* 0xffffff8c00e87947 */ /* 0x000fea000383ffff */
.L_x_77:
[----:B------:R-:W-:-:S07]  /*c000*/  MOV R0, UR5 ;  /* 0x0000000500007c02 */ /* 0x000fce0008000f00 */
.L_x_253:
[----:B--2---:R2:W3:Y:S02]  /*c010*/  SYNCS.PHASECHK.TRANS64.TRYWAIT P0, [R0+URZ], R2 ;  /* 0x00000002000075a7 */ /* 0x0044e400080011ff */
[----:B---3--:R-:W-:Y:S05]  /*c020*/  @!P0 NANOSLEEP.SYNCS 0x989680 ;  /* 0x009896800000895d */ /* 0x008fea0003900000 */
[----:B------:R-:W3:Y:S02]  /*c030*/  @!P0 SYNCS.PHASECHK.TRANS64 P0, [R0+URZ], R2 ;  /* 0x00000002000085a7 */ /* 0x000ee400080010ff */
[----:B---3--:R-:W-:Y:S05]  /*c040*/  @!P0 BRA `(.L_x_253) ;  /* 0xfffffffc00f08947 */ /* 0x008fea000383ffff */
[----:B------:R-:W-:Y:S05]  /*c050*/  BRA `(.L_x_254) ;  /* 0xffffff8c00f87947 */ /* 0x000fea000383ffff */
.L_x_78:
[----:B------:R-:W-:-:S07]  /*c060*/  MOV R0, UR5 ;  /* 0x0000000500007c02 */ /* 0x000fce0008000f00 */
.L_x_255:
[----:B--2---:R2:W3:Y:S02]  /*c070*/  SYNCS.PHASECHK.TRANS64.TRYWAIT P0, [R0+URZ], R2 ;  /* 0x00000002000075a7 */ /* 0x0044e400080011ff */
[----:B---3--:R-:W-:Y:S05]  /*c080*/  @!P0 NANOSLEEP.SYNCS 0x989680 ;  /* 0x009896800000895d */ /* 0x008fea0003900000 */
[----:B------:R-:W3:Y:S02]  /*c090*/  @!P0 SYNCS.PHASECHK.TRANS64 P0, [R0+URZ], R2 ;  /* 0x00000002000085a7 */ /* 0x000ee400080010ff */
[----:B---3--:R-:W-:Y:S05]  /*c0a0*/  @!P0 BRA `(.L_x_255) ;  /* 0xfffffffc00f08947 */ /* 0x008fea000383ffff */
[----:B------:R-:W-:Y:S05]  /*c0b0*/  BRA `(.L_x_256) ;  /* 0xffffff9000087947 */ /* 0x000fea000383ffff */
.L_x_79:
[----:B------:R-:W-:-:S07]  /*c0c0*/  MOV R0, UR5 ;  /* 0x0000000500007c02 */ /* 0x000fce0008000f00 */
.L_x_257:
[----:B--2---:R2:W3:Y:S02]  /*c0d0*/  SYNCS.PHASECHK.TRANS64.TRYWAIT P0, [R0+URZ], R2 ;  /* 0x00000002000075a7 */ /* 0x0044e400080011ff */
[----:B---3--:R-:W-:Y:S05]  /*c0e0*/  @!P0 NANOSLEEP.SYNCS 0x989680 ;  /* 0x009896800000895d */ /* 0x008fea0003900000 */
[----:B------:R-:W3:Y:S02]  /*c0f0*/  @!P0 SYNCS.PHASECHK.TRANS64 P0, [R0+URZ], R2 ;  /* 0x00000002000085a7 */ /* 0x000ee400080010ff */
[----:B---3--:R-:W-:Y:S05]  /*c100*/  @!P0 BRA `(.L_x_257) ;  /* 0xfffffffc00f08947 */ /* 0x008fea000383ffff */
[----:B------:R-:W-:Y:S05]  /*c110*/  BRA `(.L_x_258) ;  /* 0xffffff9000187947 */ /* 0x000fea000383ffff */
.L_x_80:
[----:B------:R-:W-:-:S07]  /*c120*/  MOV R0, UR5 ;  /* 0x0000000500007c02 */ /* 0x000fce0008000f00 */
.L_x_259:
[----:B--2---:R2:W3:Y:S02]  /*c130*/  SYNCS.PHASECHK.TRANS64.TRYWAIT P0, [R0+URZ], R2 ;  /* 0x00000002000075a7 */ /* 0x0044e400080011ff */
[----:B---3--:R-:W-:Y:S05]  /*c140*/  @!P0 NANOSLEEP.SYNCS 0x989680 ;  /* 0x009896800000895d */ /* 0x008fea0003900000 */
[----:B------:R-:W3:Y:S02]  /*c150*/  @!P0 SYNCS.PHASECHK.TRANS64 P0, [R0+URZ], R2 ;  /* 0x00000002000085a7 */ /* 0x000ee400080010ff */
[----:B---3--:R-:W-:Y:S05]  /*c160*/  @!P0 BRA `(.L_x_259) ;  /* 0xfffffffc00f08947 */ /* 0x008fea000383ffff */
[----:B------:R-:W-:Y:S05]  /*c170*/  BRA `(.L_x_260) ;  /* 0xffffff9000287947 */ /* 0x000fea000383ffff */
.L_x_81:
[----:B------:R-:W-:-:S07]  /*c180*/  MOV R0, UR5 ;  /* 0x0000000500007c02 */ /* 0x000fce0008000f00 */
.L_x_261:
[----:B--2---:R2:W3:Y:S02]  /*c190*/  SYNCS.PHASECHK.TRANS64.TRYWAIT P0, [R0+URZ], R2 ;  /* 0x00000002000075a7 */ /* 0x0044e400080011ff */
[----:B---3--:R-:W-:Y:S05]  /*c1a0*/  @!P0 NANOSLEEP.SYNCS 0x989680 ;  /* 0x009896800000895d */ /* 0x008fea0003900000 */
[----:B------:R-:W3:Y:S02]  /*c1b0*/  @!P0 SYNCS.PHASECHK.TRANS64 P0, [R0+URZ], R2 ;  /* 0x00000002000085a7 */ /* 0x000ee400080010ff */
[----:B---3--:R-:W-:Y:S05]  /*c1c0*/  @!P0 BRA `(.L_x_261) ;  /* 0xfffffffc00f08947 */ /* 0x008fea000383ffff */
[----:B------:R-:W-:Y:S05]  /*c1d0*/  BRA `(.L_x_262) ;  /* 0xffffff9000387947 */ /* 0x000fea000383ffff */
.L_x_82:
[----:B------:R-:W-:-:S07]  /*c1e0*/  MOV R0, UR5 ;  /* 0x0000000500007c02 */ /* 0x000fce0008000f00 */
.L_x_263:
[----:B--2---:R2:W3:Y:S02]  /*c1f0*/  SYNCS.PHASECHK.TRANS64.TRYWAIT P0, [R0+URZ], R2 ;  /* 0x00000002000075a7 */ /* 0x0044e400080011ff */
[----:B---3--:R-:W-:Y:S05]  /*c200*/  @!P0 NANOSLEEP.SYNCS 0x989680 ;  /* 0x009896800000895d */ /* 0x008fea0003900000 */
[----:B------:R-:W3:Y:S02]  /*c210*/  @!P0 SYNCS.PHASECHK.TRANS64 P0, [R0+URZ], R2 ;  /* 0x00000002000085a7 */ /* 0x000ee400080010ff */
[----:B---3--:R-:W-:Y:S05]  /*c220*/  @!P0 BRA `(.L_x_263) ;  /* 0xfffffffc00f08947 */ /* 0x008fea000383ffff */
[----:B------:R-:W-:Y:S05]  /*c230*/  BRA `(.L_x_264) ;  /* 0xffffff9000487947 */ /* 0x000fea000383ffff */
.L_x_83:
[----:B------:R-:W-:-:S07]  /*c240*/  MOV R0, UR5 ;  /* 0x0000000500007c02 */ /* 0x000fce0008000f00 */
.L_x_265:
[----:B--2---:R2:W3:Y:S02]  /*c250*/  SYNCS.PHASECHK.TRANS64.TRYWAIT P0, [R0+URZ], R2 ;  /* 0x00000002000075a7 */ /* 0x0044e400080011ff */
[----:B---3--:R-:W-:Y:S05]  /*c260*/  @!P0 NANOSLEEP.SYNCS 0x989680 ;  /* 0x009896800000895d */ /* 0x008fea0003900000 */
[----:B------:R-:W3:Y:S02]  /*c270*/  @!P0 SYNCS.PHASECHK.TRANS64 P0, [R0+URZ], R2 ;  /* 0x00000002000085a7 */ /* 0x000ee400080010ff */
[----:B---3--:R-:W-:Y:S05]  /*c280*/  @!P0 BRA `(.L_x_265) ;  /* 0xfffffffc00f08947 */ /* 0x008fea000383ffff */
[----:B------:R-:W-:Y:S05]  /*c290*/  BRA `(.L_x_266) ;  /* 0xffffff9000587947 */ /* 0x000fea000383ffff */
.L_x_84:
[----:B------:R-:W-:-:S07]  /*c2a0*/  MOV R0, UR5 ;  /* 0x0000000500007c02 */ /* 0x000fce0008000f00 */
.L_x_267:
[----:B--2---:R2:W3:Y:S02]  /*c2b0*/  SYNCS.PHASECHK.TRANS64.TRYWAIT P0, [R0+URZ], R2 ;  /* 0x00000002000075a7 */ /* 0x0044e400080011ff */
[----:B---3--:R-:W-:Y:S05]  /*c2c0*/  @!P0 NANOSLEEP.SYNCS 0x989680 ;  /* 0x009896800000895d */ /* 0x008fea0003900000 */
[----:B------:R-:W3:Y:S02]  /*c2d0*/  @!P0 SYNCS.PHASECHK.TRANS64 P0, [R0+URZ], R2 ;  /* 0x00000002000085a7 */ /* 0x000ee400080010ff */
[----:B---3--:R-:W-:Y:S05]  /*c2e0*/  @!P0 BRA `(.L_x_267) ;  /* 0xfffffffc00f08947 */ /* 0x008fea000383ffff */
[----:B------:R-:W-:Y:S05]  /*c2f0*/  BRA `(.L_x_268) ;  /* 0xffffff9000687947 */ /* 0x000fea000383ffff */
.L_x_85:
[----:B------:R-:W-:-:S07]  /*c300*/  MOV R0, UR5 ;  /* 0x0000000500007c02 */ /* 0x000fce0008000f00 */
.L_x_269:
[----:B--2---:R2:W3:Y:S02]  /*c310*/  SYNCS.PHASECHK.TRANS64.TRYWAIT P0, [R0+URZ], R2 ;  /* 0x00000002000075a7 */ /* 0x0044e400080011ff */
[----:B---3--:R-:W-:Y:S05]  /*c320*/  @!P0 NANOSLEEP.SYNCS 0x989680 ;  /* 0x009896800000895d */ /* 0x008fea0003900000 */
[----:B------:R-:W3:Y:S02]  /*c330*/  @!P0 SYNCS.PHASECHK.TRANS64 P0, [R0+URZ], R2 ;  /* 0x00000002000085a7 */ /* 0x000ee400080010ff */
[----:B---3--:R-:W-:Y:S05]  /*c340*/  @!P0 BRA `(.L_x_269) ;  /* 0xfffffffc00f08947 */ /* 0x008fea000383ffff */
[----:B------:R-:W-:Y:S05]  /*c350*/  BRA `(.L_x_270) ;  /* 0xffffff9000787947 */ /* 0x000fea000383ffff */
.L_x_86:
[----:B------:R-:W-:-:S07]  /*c360*/  MOV R0, UR5 ;  /* 0x0000000500007c02 */ /* 0x000fce0008000f00 */
.L_x_271:
[----:B--2---:R2:W3:Y:S02]  /*c370*/  SYNCS.PHASECHK.TRANS64.TRYWAIT P0, [R0+URZ], R2 ;  /* 0x00000002000075a7 */ /* 0x0044e400080011ff */
[----:B---3--:R-:W-:Y:S05]  /*c380*/  @!P0 NANOSLEEP.SYNCS 0x989680 ;  /* 0x009896800000895d */ /* 0x008fea0003900000 */
[----:B------:R-:W3:Y:S02]  /*c390*/  @!P0 SYNCS.PHASECHK.TRANS64 P0, [R0+URZ], R2 ;  /* 0x00000002000085a7 */ /* 0x000ee400080010ff */
[----:B---3--:R-:W-:Y:S05]  /*c3a0*/  @!P0 BRA `(.L_x_271) ;  /* 0xfffffffc00f08947 */ /* 0x008fea000383ffff */
[----:B------:R-:W-:Y:S05]  /*c3b0*/  BRA `(.L_x_272) ;  /* 0xffffff9000887947 */ /* 0x000fea000383ffff */
.L_x_87:
[----:B------:R-:W-:-:S07]  /*c3c0*/  MOV R0, UR5 ;  /* 0x0000000500007c02 */ /* 0x000fce0008000f00 */
.L_x_273:
[----:B--2---:R2:W3:Y:S02]  /*c3d0*/  SYNCS.PHASECHK.TRANS64.TRYWAIT P0, [R0+URZ], R2 ;  /* 0x00000002000075a7 */ /* 0x0044e400080011ff */
[----:B---3--:R-:W-:Y:S05]  /*c3e0*/  @!P0 NANOSLEEP.SYNCS 0x989680 ;  /* 0x009896800000895d */ /* 0x008fea0003900000 */
[----:B------:R-:W3:Y:S02]  /*c3f0*/  @!P0 SYNCS.PHASECHK.TRANS64 P0, [R0+URZ], R2 ;  /* 0x00000002000085a7 */ /* 0x000ee400080010ff */
[----:B---3--:R-:W-:Y:S05]  /*c400*/  @!P0 BRA `(.L_x_273) ;  /* 0xfffffffc00f08947 */ /* 0x008fea000383ffff */
[----:B------:R-:W-:Y:S05]  /*c410*/  BRA `(.L_x_274) ;  /* 0xffffff9000987947 */ /* 0x000fea000383ffff */
.L_x_88:
[----:B------:R-:W-:-:S07]  /*c420*/  MOV R0, UR5 ;  /* 0x0000000500007c02 */ /* 0x000fce0008000f00 */
.L_x_275:
[----:B--2---:R2:W3:Y:S02]  /*c430*/  SYNCS.PHASECHK.TRANS64.TRYWAIT P0, [R0+URZ], R2 ;  /* 0x00000002000075a7 */ /* 0x0044e400080011ff */
[----:B---3--:R-:W-:Y:S05]  /*c440*/  @!P0 NANOSLEEP.SYNCS 0x989680 ;  /* 0x009896800000895d */ /* 0x008fea0003900000 */
[----:B------:R-:W3:Y:S02]  /*c450*/  @!P0 SYNCS.PHASECHK.TRANS64 P0, [R0+URZ], R2 ;  /* 0x00000002000085a7 */ /* 0x000ee400080010ff */
[----:B---3--:R-:W-:Y:S05]  /*c460*/  @!P0 BRA `(.L_x_275) ;  /* 0xfffffffc00f08947 */ /* 0x008fea000383ffff */
[----:B------:R-:W-:Y:S05]  /*c470*/  BRA `(.L_x_276) ;  /* 0xffffff9000a87947 */ /* 0x000fea000383ffff */
.L_x_89:
[----:B------:R-:W-:-:S07]  /*c480*/  MOV R0, UR5 ;  /* 0x0000000500007c02 */ /* 0x000fce0008000f00 */
.L_x_277:
[----:B--2---:R2:W3:Y:S02]  /*c490*/  SYNCS.PHASECHK.TRANS64.TRYWAIT P0, [R0+URZ], R2 ;  /* 0x00000002000075a7 */ /* 0x0044e400080011ff */
[----:B---3--:R-:W-:Y:S05]  /*c4a0*/  @!P0 NANOSLEEP.SYNCS 0x989680 ;  /* 0x009896800000895d */ /* 0x008fea0003900000 */
[----:B------:R-:W3:Y:S02]  /*c4b0*/  @!P0 SYNCS.PHASECHK.TRANS64 P0, [R0+URZ], R2 ;  /* 0x00000002000085a7 */ /* 0x000ee400080010ff */
[----:B---3--:R-:W-:Y:S05]  /*c4c0*/  @!P0 BRA `(.L_x_277) ;  /* 0xfffffffc00f08947 */ /* 0x008fea000383ffff */
[----:B------:R-:W-:Y:S05]  /*c4d0*/  BRA `(.L_x_278) ;  /* 0xffffff9000b87947 */ /* 0x000fea000383ffff */
.L_x_90:
[----:B------:R-:W-:-:S07]  /*c4e0*/  MOV R0, UR5 ;  /* 0x0000000500007c02 */ /* 0x000fce0008000f00 */
.L_x_279:
[----:B--2---:R2:W3:Y:S02]  /*c4f0*/  SYNCS.PHASECHK.TRANS64.TRYWAIT P0, [R0+URZ], R2 ;  /* 0x00000002000075a7 */ /* 0x0044e400080011ff */
[----:B---3--:R-:W-:Y:S05]  /*c500*/  @!P0 NANOSLEEP.SYNCS 0x989680 ;  /* 0x009896800000895d */ /* 0x008fea0003900000 */
[----:B------:R-:W3:Y:S02]  /*c510*/  @!P0 SYNCS.PHASECHK.TRANS64 P0, [R0+URZ], R2 ;  /* 0x00000002000085a7 */ /* 0x000ee400080010ff */
[----:B---3--:R-:W-:Y:S05]  /*c520*/  @!P0 BRA `(.L_x_279) ;  /* 0xfffffffc00f08947 */ /* 0x008fea000383ffff */
[----:B------:R-:W-:Y:S05]  /*c530*/  BRA `(.L_x_280) ;  /* 0xffffff9000c87947 */ /* 0x000fea000383ffff */
.L_x_91:
[----:B------:R-:W-:-:S07]  /*c540*/  MOV R0, UR5 ;  /* 0x0000000500007c02 */ /* 0x000fce0008000f00 */
.L_x_281:
[----:B--2---:R2:W3:Y:S02]  /*c550*/  SYNCS.PHASECHK.TRANS64.TRYWAIT P0, [R0+URZ], R2 ;  /* 0x00000002000075a7 */ /* 0x0044e400080011ff */
[----:B---3--:R-:W-:Y:S05]  /*c560*/  @!P0 NANOSLEEP.SYNCS 0x989680 ;  /* 0x009896800000895d */ /* 0x008fea0003900000 */
[----:B------:R-:W3:Y:S02]  /*c570*/  @!P0 SYNCS.PHASECHK.TRANS64 P0, [R0+URZ], R2 ;  /* 0x00000002000085a7 */ /* 0x000ee400080010ff */
[----:B---3--:R-:W-:Y:S05]  /*c580*/  @!P0 BRA `(.L_x_281) ;  /* 0xfffffffc00f08947 */ /* 0x008fea000383ffff */
[----:B------:R-:W-:Y:S05]  /*c590*/  BRA `(.L_x_282) ;  /* 0xffffff9000d87947 */ /* 0x000fea000383ffff */
.L_x_92:
[----:B------:R-:W-:-:S07]  /*c5a0*/  MOV R0, UR5 ;  /* 0x0000000500007c02 */ /* 0x000fce0008000f00 */
.L_x_283:
[----:B--2---:R2:W3:Y:S02]  /*c5b0*/  SYNCS.PHASECHK.TRANS64.TRYWAIT P0, [R0+URZ], R2 ;  /* 0x00000002000075a7 */ /* 0x0044e400080011ff */
[----:B---3--:R-:W-:Y:S05]  /*c5c0*/  @!P0 NANOSLEEP.SYNCS 0x989680 ;  /* 0x009896800000895d */ /* 0x008fea0003900000 */
[----:B------:R-:W3:Y:S02]  /*c5d0*/  @!P0 SYNCS.PHASECHK.TRANS64 P0, [R0+URZ], R2 ;  /* 0x00000002000085a7 */ /* 0x000ee400080010ff */
[----:B---3--:R-:W-:Y:S05]  /*c5e0*/  @!P0 BRA `(.L_x_283) ;  /* 0xfffffffc00f08947 */ /* 0x008fea000383ffff */
[----:B------:R-:W-:Y:S05]  /*c5f0*/  BRA `(.L_x_284) ;  /* 0xffffff9000e87947 */ /* 0x000fea000383ffff */
.L_x_93:
[----:B------:R-:W-:-:S07]  /*c600*/  MOV R0, UR5 ;  /* 0x0000000500007c02 */ /* 0x000fce0008000f00 */
.L_x_285:
[----:B--2---:R2:W3:Y:S02]  /*c610*/  SYNCS.PHASECHK.TRANS64.TRYWAIT P0, [R0+URZ], R2 ;  /* 0x00000002000075a7 */ /* 0x0044e400080011ff */
[----:B---3--:R-:W-:Y:S05]  /*c620*/  @!P0 NANOSLEEP.SYNCS 0x989680 ;  /* 0x009896800000895d */ /* 0x008fea0003900000 */
[----:B------:R-:W3:Y:S02]  /*c630*/  @!P0 SYNCS.PHASECHK.TRANS64 P0, [R0+URZ], R2 ;  /* 0x00000002000085a7 */ /* 0x000ee400080010ff */
[----:B---3--:R-:W-:Y:S05]  /*c640*/  @!P0 BRA `(.L_x_285) ;  /* 0xfffffffc00f08947 */ /* 0x008fea000383ffff */
[----:B------:R-:W-:Y:S05]  /*c650*/  BRA `(.L_x_286) ;  /* 0xffffff9000f87947 */ /* 0x000fea000383ffff */
.L_x_94:
[----:B------:R-:W-:-:S07]  /*c660*/  MOV R0, UR5 ;  /* 0x0000000500007c02 */ /* 0x000fce0008000f00 */
.L_x_287:
[----:B--2---:R2:W3:Y:S02]  /*c670*/  SYNCS.PHASECHK.TRANS64.TRYWAIT P0, [R0+URZ], R2 ;  /* 0x00000002000075a7 */ /* 0x0044e400080011ff */
[----:B---3--:R-:W-:Y:S05]  /*c680*/  @!P0 NANOSLEEP.SYNCS 0x989680 ;  /* 0x009896800000895d */ /* 0x008fea0003900000 */
[----:B------:R-:W3:Y:S02]  /*c690*/  @!P0 SYNCS.PHASECHK.TRANS64 P0, [R0+URZ], R2 ;  /* 0x00000002000085a7 */ /* 0x000ee400080010ff */
[----:B---3--:R-:W-:Y:S05]  /*c6a0*/  @!P0 BRA `(.L_x_287) ;  /* 0xfffffffc00f08947 */ /* 0x008fea000383ffff */
[----:B------:R-:W-:Y:S05]  /*c6b0*/  BRA `(.L_x_288) ;  /* 0xffffff9400087947 */ /* 0x000fea000383ffff */
.L_x_95:
[----:B------:R-:W-:-:S07]  /*c6c0*/  MOV R0, UR5 ;  /* 0x0000000500007c02 */ /* 0x000fce0008000f00 */
.L_x_289:
[----:B--2---:R2:W3:Y:S02]  /*c6d0*/  SYNCS.PHASECHK.TRANS64.TRYWAIT P0, [R0+URZ], R2 ;  /* 0x00000002000075a7 */ /* 0x0044e400080011ff */
[----:B---3--:R-:W-:Y:S05]  /*c6e0*/  @!P0 NANOSLEEP.SYNCS 0x989680 ;  /* 0x009896800000895d */ /* 0x008fea0003900000 */
[----:B------:R-:W3:Y:S02]  /*c6f0*/  @!P0 SYNCS.PHASECHK.TRANS64 P0, [R0+URZ], R2 ;  /* 0x00000002000085a7 */ /* 0x000ee400080010ff */
[----:B---3--:R-:W-:Y:S05]  /*c700*/  @!P0 BRA `(.L_x_289) ;  /* 0xfffffffc00f08947 */ /* 0x008fea000383ffff */
[----:B------:R-:W-:Y:S05]  /*c710*/  BRA `(.L_x_290) ;  /* 0xffffff9400187947 */ /* 0x000fea000383ffff */
.L_x_96:
[----:B------:R-:W-:-:S07]  /*c720*/  MOV R0, UR5 ;  /* 0x0000000500007c02 */ /* 0x000fce0008000f00 */
.L_x_291:
[----:B--2---:R2:W3:Y:S02]  /*c730*/  SYNCS.PHASECHK.TRANS64.TRYWAIT P0, [R0+URZ], R2 ;  /* 0x00000002000075a7 */ /* 0x0044e400080011ff */
[----:B---3--:R-:W-:Y:S05]  /*c740*/  @!P0 NANOSLEEP.SYNCS 0x989680 ;  /* 0x009896800000895d */ /* 0x008fea0003900000 */
[----:B------:R-:W3:Y:S02]  /*c750*/  @!P0 SYNCS.PHASECHK.TRANS64 P0, [R0+URZ], R2 ;  /* 0x00000002000085a7 */ /* 0x000ee400080010ff */
[----:B---3--:R-:W-:Y:S05]  /*c760*/  @!P0 BRA `(.L_x_291) ;  /* 0xfffffffc00f08947 */ /* 0x008fea000383ffff */
[----:B------:R-:W-:Y:S05]  /*c770*/  BRA `(.L_x_292) ;  /* 0xffffff9400287947 */ /* 0x000fea000383ffff */
.L_x_97:
[----:B------:R-:W-:-:S07]  /*c780*/  MOV R0, UR5 ;  /* 0x0000000500007c02 */ /* 0x000fce0008000f00 */
.L_x_293:
[----:B--2---:R2:W3:Y:S02]  /*c790*/  SYNCS.PHASECHK.TRANS64.TRYWAIT P0, [R0+URZ], R2 ;  /* 0x00000002000075a7 */ /* 0x0044e400080011ff */
[----:B---3--:R-:W-:Y:S05]  /*c7a0*/  @!P0 NANOSLEEP.SYNCS 0x989680 ;  /* 0x009896800000895d */ /* 0x008fea0003900000 */
[----:B------:R-:W3:Y:S02]  /*c7b0*/  @!P0 SYNCS.PHASECHK.TRANS64 P0, [R0+URZ], R2 ;  /* 0x00000002000085a7 */ /* 0x000ee400080010ff */
[----:B---3--:R-:W-:Y:S05]  /*c7c0*/  @!P0 BRA `(.L_x_293) ;  /* 0xfffffffc00f08947 */ /* 0x008fea000383ffff */
[----:B------:R-:W-:Y:S05]  /*c7d0*/  BRA `(.L_x_294) ;  /* 0xffffff9400387947 */ /* 0x000fea000383ffff */
.L_x_98:
[----:B------:R-:W-:-:S07]  /*c7e0*/  MOV R0, UR5 ;  /* 0x0000000500007c02 */ /* 0x000fce0008000f00 */
.L_x_295:
[----:B--2---:R2:W3:Y:S02]  /*c7f0*/  SYNCS.PHASECHK.TRANS64.TRYWAIT P0, [R0+URZ], R2 ;  /* 0x00000002000075a7 */ /* 0x0044e400080011ff */
[----:B---3--:R-:W-:Y:S05]  /*c800*/  @!P0 NANOSLEEP.SYNCS 0x989680 ;  /* 0x009896800000895d */ /* 0x008fea0003900000 */
[----:B------:R-:W3:Y:S02]  /*c810*/  @!P0 SYNCS.PHASECHK.TRANS64 P0, [R0+URZ], R2 ;  /* 0x00000002000085a7 */ /* 0x000ee400080010ff */
[----:B---3--:R-:W-:Y:S05]  /*c820*/  @!P0 BRA `(.L_x_295) ;  /* 0xfffffffc00f08947 */ /* 0x008fea000383ffff */
[----:B------:R-:W-:Y:S05]  /*c830*/  BRA `(.L_x_296) ;  /* 0xffffff9400487947 */ /* 0x000fea000383ffff */
.L_x_99:
[----:B------:R-:W-:-:S07]  /*c840*/  MOV R0, UR5 ;  /* 0x0000000500007c02 */ /* 0x000fce0008000f00 */
.L_x_297:
[----:B--2---:R2:W3:Y:S02]  /*c850*/  SYNCS.PHASECHK.TRANS64.TRYWAIT P0, [R0+URZ], R2 ;  /* 0x00000002000075a7 */ /* 0x0044e400080011ff */
[----:B---3--:R-:W-:Y:S05]  /*c860*/  @!P0 NANOSLEEP.SYNCS 0x989680 ;  /* 0x009896800000895d */ /* 0x008fea0003900000 */
[----:B------:R-:W3:Y:S02]  /*c870*/  @!P0 SYNCS.PHASECHK.TRANS64 P0, [R0+URZ], R2 ;  /* 0x00000002000085a7 */ /* 0x000ee400080010ff */
[----:B---3--:R-:W-:Y:S05]  /*c880*/  @!P0 BRA `(.L_x_297) ;  /* 0xfffffffc00f08947 */ /* 0x008fea000383ffff */
[----:B------:R-:W-:Y:S05]  /*c890*/  BRA `(.L_x_298) ;  /* 0xffffff9400587947 */ /* 0x000fea000383ffff */
.L_x_100:
[----:B------:R-:W-:-:S07]  /*c8a0*/  MOV R0, UR5 ;  /* 0x0000000500007c02 */ /* 0x000fce0008000f00 */
.L_x_299:
[----:B--2---:R2:W3:Y:S02]  /*c8b0*/  SYNCS.PHASECHK.TRANS64.TRYWAIT P0, [R0+URZ], R2 ;  /* 0x00000002000075a7 */ /* 0x0044e400080011ff */
[----:B---3--:R-:W-:Y:S05]  /*c8c0*/  @!P0 NANOSLEEP.SYNCS 0x989680 ;  /* 0x009896800000895d */ /* 0x008fea0003900000 */
[----:B------:R-:W3:Y:S02]  /*c8d0*/  @!P0 SYNCS.PHASECHK.TRANS64 P0, [R0+URZ], R2 ;  /* 0x00000002000085a7 */ /* 0x000ee400080010ff */
[----:B---3--:R-:W-:Y:S05]  /*c8e0*/  @!P0 BRA `(.L_x_299) ;  /* 0xfffffffc00f08947 */ /* 0x008fea000383ffff */
[----:B------:R-:W-:Y:S05]  /*c8f0*/  BRA `(.L_x_300) ;  /* 0xffffff9400687947 */ /* 0x000fea000383ffff */
.L_x_101:
[----:B------:R-:W-:-:S07]  /*c900*/  MOV R0, UR5 ;  /* 0x0000000500007c02 */ /* 0x000fce0008000f00 */
.L_x_301:
[----:B--2---:R2:W3:Y:S02]  /*c910*/  SYNCS.PHASECHK.TRANS64.TRYWAIT P0, [R0+URZ], R2 ;  /* 0x00000002000075a7 */ /* 0x0044e400080011ff */
[----:B---3--:R-:W-:Y:S05]  /*c920*/  @!P0 NANOSLEEP.SYNCS 0x989680 ;  /* 0x009896800000895d */ /* 0x008fea0003900000 */
[----:B------:R-:W3:Y:S02]  /*c930*/  @!P0 SYNCS.PHASECHK.TRANS64 P0, [R0+URZ], R2 ;  /* 0x00000002000085a7 */ /* 0x000ee400080010ff */
[----:B---3--:R-:W-:Y:S05]  /*c940*/  @!P0 BRA `(.L_x_301) ;  /* 0xfffffffc00f08947 */ /* 0x008fea000383ffff */
[----:B------:R-:W-:Y:S05]  /*c950*/  BRA `(.L_x_302) ;  /* 0xffffff9400787947 */ /* 0x000fea000383ffff */
.L_x_102:
[----:B------:R-:W-:-:S07]  /*c960*/  MOV R0, UR5 ;  /* 0x0000000500007c02 */ /* 0x000fce0008000f00 */
.L_x_303:
[----:B--2---:R2:W3:Y:S02]  /*c970*/  SYNCS.PHASECHK.TRANS64.TRYWAIT P0, [R0+URZ], R2 ;  /* 0x00000002000075a7 */ /* 0x0044e400080011ff */
[----:B---3--:R-:W-:Y:S05]  /*c980*/  @!P0 NANOSLEEP.SYNCS 0x989680 ;  /* 0x009896800000895d */ /* 0x008fea0003900000 */
[----:B------:R-:W3:Y:S02]  /*c990*/  @!P0 SYNCS.PHASECHK.TRANS64 P0, [R0+URZ], R2 ;  /* 0x00000002000085a7 */ /* 0x000ee400080010ff */
[----:B---3--:R-:W-:Y:S05]  /*c9a0*/  @!P0 BRA `(.L_x_303) ;  /* 0xfffffffc00f08947 */ /* 0x008fea000383ffff */
[----:B------:R-:W-:Y:S05]  /*c9b0*/  BRA `(.L_x_304) ;  /* 0xffffff9400887947 */ /* 0x000fea000383ffff */
.L_x_103:
[----:B------:R-:W-:-:S07]  /*c9c0*/  MOV R0, UR5 ;  /* 0x0000000500007c02 */ /* 0x000fce0008000f00 */
.L_x_305:
[----:B--2---:R2:W3:Y:S02]  /*c9d0*/  SYNCS.PHASECHK.TRANS64.TRYWAIT P0, [R0+URZ], R2 ;  /* 0x00000002000075a7 */ /* 0x0044e400080011ff */
[----:B---3--:R-:W-:Y:S05]  /*c9e0*/  @!P0 NANOSLEEP.SYNCS 0x989680 ;  /* 0x009896800000895d */ /* 0x008fea0003900000 */
[----:B------:R-:W3:Y:S02]  /*c9f0*/  @!P0 SYNCS.PHASECHK.TRANS64 P0, [R0+URZ], R2 ;  /* 0x00000002000085a7 */ /* 0x000ee400080010ff */
[----:B---3--:R-:W-:Y:S05]  /*ca00*/  @!P0 BRA `(.L_x_305) ;  /* 0xfffffffc00f08947 */ /* 0x008fea000383ffff */
[----:B------:R-:W-:Y:S05]  /*ca10*/  BRA `(.L_x_306) ;  /* 0xffffff9400987947 */ /* 0x000fea000383ffff */
.L_x_104:
[----:B------:R-:W-:-:S07]  /*ca20*/  MOV R0, UR5 ;  /* 0x0000000500007c02 */ /* 0x000fce0008000f00 */
.L_x_307:
[----:B--2---:R2:W3:Y:S02]  /*ca30*/  SYNCS.PHASECHK.TRANS64.TRYWAIT P0, [R0+URZ], R2 ;  /* 0x00000002000075a7 */ /* 0x0044e400080011ff */
[----:B---3--:R-:W-:Y:S05]  /*ca40*/  @!P0 NANOSLEEP.SYNCS 0x989680 ;  /* 0x009896800000895d */ /* 0x008fea0003900000 */
[----:B------:R-:W3:Y:S02]  /*ca50*/  @!P0 SYNCS.PHASECHK.TRANS64 P0, [R0+URZ], R2 ;  /* 0x00000002000085a7 */ /* 0x000ee400080010ff */
[----:B---3--:R-:W-:Y:S05]  /*ca60*/  @!P0 BRA `(.L_x_307) ;  /* 0xfffffffc00f08947 */ /* 0x008fea000383ffff */
[----:B------:R-:W-:Y:S05]  /*ca70*/  BRA `(.L_x_308) ;  /* 0xffffff9400a87947 */ /* 0x000fea000383ffff */
.L_x_105:
[----:B------:R-:W-:-:S07]  /*ca80*/  MOV R0, UR5 ;  /* 0x0000000500007c02 */ /* 0x000fce0008000f00 */
.L_x_309:
[----:B--2---:R2:W3:Y:S02]  /*ca90*/  SYNCS.PHASECHK.TRANS64.TRYWAIT P0, [R0+URZ], R2 ;  /* 0x00000002000075a7 */ /* 0x0044e400080011ff */
[----:B---3--:R-:W-:Y:S05]  /*caa0*/  @!P0 NANOSLEEP.SYNCS 0x989680 ;  /* 0x009896800000895d */ /* 0x008fea0003900000 */
[----:B------:R-:W3:Y:S02]  /*cab0*/  @!P0 SYNCS.PHASECHK.TRANS64 P0, [R0+URZ], R2 ;  /* 0x00000002000085a7 */ /* 0x000ee400080010ff */
[----:B---3--:R-:W-:Y:S05]  /*cac0*/  @!P0 BRA `(.L_x_309) ;  /* 0xfffffffc00f08947 */ /* 0x008fea000383ffff */
[----:B------:R-:W-:Y:S05]  /*cad0*/  BRA `(.L_x_310) ;  /* 0xffffff9400b87947 */ /* 0x000fea000383ffff */
.L_x_106:
[----:B------:R-:W-:-:S07]  /*cae0*/  MOV R0, UR5 ;  /* 0x0000000500007c02 */ /* 0x000fce0008000f00 */
.L_x_311:
[----:B--2---:R2:W3:Y:S02]  /*caf0*/  SYNCS.PHASECHK.TRANS64.TRYWAIT P0, [R0+URZ], R2 ;  /* 0x00000002000075a7 */ /* 0x0044e400080011ff */
[----:B---3--:R-:W-:Y:S05]  /*cb00*/  @!P0 NANOSLEEP.SYNCS 0x989680 ;  /* 0x009896800000895d */ /* 0x008fea0003900000 */
[----:B------:R-:W3:Y:S02]  /*cb10*/  @!P0 SYNCS.PHASECHK.TRANS64 P0, [R0+URZ], R2 ;  /* 0x00000002000085a7 */ /* 0x000ee400080010ff */
[----:B---3--:R-:W-:Y:S05]  /*cb20*/  @!P0 BRA `(.L_x_311) ;  /* 0xfffffffc00f08947 */ /* 0x008fea000383ffff */
[----:B------:R-:W-:Y:S05]  /*cb30*/  BRA `(.L_x_312) ;  /* 0xffffff9400c87947 */ /* 0x000fea000383ffff */
.L_x_107:
[----:B------:R-:W-:-:S07]  /*cb40*/  MOV R0, UR5 ;  /* 0x0000000500007c02 */ /* 0x000fce0008000f00 */
.L_x_313:
[----:B--2---:R2:W3:Y:S02]  /*cb50*/  SYNCS.PHASECHK.TRANS64.TRYWAIT P0, [R0+URZ], R2 ;  /* 0x00000002000075a7 */ /* 0x0044e400080011ff */
[----:B---3--:R-:W-:Y:S05]  /*cb60*/  @!P0 NANOSLEEP.SYNCS 0x989680 ;  /* 0x009896800000895d */ /* 0x008fea0003900000 */
[----:B------:R-:W3:Y:S02]  /*cb70*/  @!P0 SYNCS.PHASECHK.TRANS64 P0, [R0+URZ], R2 ;  /* 0x00000002000085a7 */ /* 0x000ee400080010ff */
[----:B---3--:R-:W-:Y:S05]  /*cb80*/  @!P0 BRA `(.L_x_313) ;  /* 0xfffffffc00f08947 */ /* 0x008fea000383ffff */
[----:B------:R-:W-:Y:S05]  /*cb90*/  BRA `(.L_x_314) ;  /* 0xffffff9400d87947 */ /* 0x000fea000383ffff */
.L_x_108:
[----:B------:R-:W-:-:S07]  /*cba0*/  MOV R0, UR5 ;  /* 0x0000000500007c02 */ /* 0x000fce0008000f00 */
.L_x_315:
[----:B--2---:R2:W3:Y:S02]  /*cbb0*/  SYNCS.PHASECHK.TRANS64.TRYWAIT P0, [R0+URZ], R2 ;  /* 0x00000002000075a7 */ /* 0x0044e400080011ff */
[----:B---3--:R-:W-:Y:S05]  /*cbc0*/  @!P0 NANOSLEEP.SYNCS 0x989680 ;  /* 0x009896800000895d */ /* 0x008fea0003900000 */
[----:B------:R-:W3:Y:S02]  /*cbd0*/  @!P0 SYNCS.PHASECHK.TRANS64 P0, [R0+URZ], R2 ;  /* 0x00000002000085a7 */ /* 0x000ee400080010ff */
[----:B---3--:R-:W-:Y:S05]  /*cbe0*/  @!P0 BRA `(.L_x_315) ;  /* 0xfffffffc00f08947 */ /* 0x008fea000383ffff */
[----:B------:R-:W-:Y:S05]  /*cbf0*/  BRA `(.L_x_316) ;  /* 0xffffff9400e87947 */ /* 0x000fea000383ffff */
.L_x_109:
[----:B------:R-:W-:-:S07]  /*cc00*/  MOV R0, UR5 ;  /* 0x0000000500007c02 */ /* 0x000fce0008000f00 */
.L_x_317:
[----:B--2---:R2:W3:Y:S02]  /*cc10*/  SYNCS.PHASECHK.TRANS64.TRYWAIT P0, [R0+URZ], R2 ;  /* 0x00000002000075a7 */ /* 0x0044e400080011ff */
[----:B---3--:R-:W-:Y:S05]  /*cc20*/  @!P0 NANOSLEEP.SYNCS 0x989680 ;  /* 0x009896800000895d */ /* 0x008fea0003900000 */
[----:B------:R-:W3:Y:S02]  /*cc30*/  @!P0 SYNCS.PHASECHK.TRANS64 P0, [R0+URZ], R2 ;  /* 0x00000002000085a7 */ /* 0x000ee400080010ff */
[----:B---3--:R-:W-:Y:S05]  /*cc40*/  @!P0 BRA `(.L_x_317) ;  /* 0xfffffffc00f08947 */ /* 0x008fea000383ffff */
[----:B------:R-:W-:Y:S05]  /*cc50*/  BRA `(.L_x_318) ;  /* 0xffffff9400f87947 */ /* 0x000fea000383ffff */
.L_x_110:
[----:B------:R-:W-:-:S07]  /*cc60*/  MOV R0, UR5 ;  /* 0x0000000500007c02 */ /* 0x000fce0008000f00 */
.L_x_319:
[----:B--2---:R2:W3:Y:S02]  /*cc70*/  SYNCS.PHASECHK.TRANS64.TRYWAIT P0, [R0+URZ], R2 ;  /* 0x00000002000075a7 */ /* 0x0044e400080011ff */
[----:B---3--:R-:W-:Y:S05]  /*cc80*/  @!P0 NANOSLEEP.SYNCS 0x989680 ;  /* 0x009896800000895d */ /* 0x008fea0003900000 */
[----:B------:R-:W3:Y:S02]  /*cc90*/  @!P0 SYNCS.PHASECHK.TRANS64 P0, [R0+URZ], R2 ;  /* 0x00000002000085a7 */ /* 0x000ee400080010ff */
[----:B---3--:R-:W-:Y:S05]  /*cca0*/  @!P0 BRA `(.L_x_319) ;  /* 0xfffffffc00f08947 */ /* 0x008fea000383ffff */
[----:B------:R-:W-:Y:S05]  /*ccb0*/  BRA `(.L_x_320) ;  /* 0xffffff9800087947 */ /* 0x000fea000383ffff */
.L_x_111:
[----:B------:R-:W-:-:S07]  /*ccc0*/  MOV R0, UR5 ;  /* 0x0000000500007c02 */ /* 0x000fce0008000f00 */
.L_x_321:
[----:B--2---:R2:W3:Y:S02]  /*ccd0*/  SYNCS.PHASECHK.TRANS64.TRYWAIT P0, [R0+URZ], R2 ;  /* 0x00000002000075a7 */ /* 0x0044e400080011ff */
[----:B---3--:R-:W-:Y:S05]  /*cce0*/  @!P0 NANOSLEEP.SYNCS 0x989680 ;  /* 0x009896800000895d */ /* 0x008fea0003900000 */
[----:B------:R-:W3:Y:S02]  /*ccf0*/  @!P0 SYNCS.PHASECHK.TRANS64 P0, [R0+URZ], R2 ;  /* 0x00000002000085a7 */ /* 0x000ee400080010ff */
[----:B---3--:R-:W-:Y:S05]  /*cd00*/  @!P0 BRA `(.L_x_321) ;  /* 0xfffffffc00f08947 */ /* 0x008fea000383ffff */
[----:B------:R-:W-:Y:S05]  /*cd10*/  BRA `(.L_x_322) ;  /* 0xffffff9800187947 */ /* 0x000fea000383ffff */
.L_x_114:
[----:B------:R-:W-:-:S07]  /*cd20*/  MOV R4, UR4 ;  /* 0x0000000400047c02 */ /* 0x000fce0008000f00 */
.L_x_323:
[----:B--2---:R2:W3:Y:S02]  /*cd30*/  SYNCS.PHASECHK.TRANS64.TRYWAIT P1, [R4+URZ+0x4a8], R6 ;  /* 0x0004a806040075a7 */ /* 0x0044e400080211ff */
[----:B---3--:R-:W-:Y:S05]  /*cd40*/  @!P1 NANOSLEEP.SYNCS 0x989680 ;  /* 0x009896800000995d */ /* 0x008fea0003900000 */
[----:B------:R-:W3:Y:S02]  /*cd50*/  @!P1 SYNCS.PHASECHK.TRANS64 P1, [R4+URZ+0x4a8], R6 ;  /* 0x0004a806040095a7 */ /* 0x000ee400080210ff */
[----:B---3--:R-:W-:Y:S05]  /*cd60*/  @!P1 BRA `(.L_x_323) ;  /* 0xfffffffc00f09947 */ /* 0x008fea000383ffff */
[----:B------:R-:W-:Y:S05]  /*cd70*/  BRA `(.L_x_324) ;  /* 0xffffff9800887947 */ /* 0x000fea000383ffff */
.L_x_115:
[----:B--2---:R-:W-:-:S07]  /*cd80*/  MOV R4, UR4 ;  /* 0x0000000400047c02 */ /* 0x004fce0008000f00 */
.L_x_325:
[----:B--2---:R2:W3:Y:S02]  /*cd90*/  SYNCS.PHASECHK.TRANS64.TRYWAIT P1, [R4+URZ+0x4a0], R5 ;  /* 0x0004a005040075a7 */ /* 0x0044e400080211ff */
[----:B---3--:R-:W-:Y:S05]  /*cda0*/  @!P1 NANOSLEEP.SYNCS 0x989680 ;  /* 0x009896800000995d */ /* 0x008fea0003900000 */
[----:B------:R-:W3:Y:S02]  /*cdb0*/  @!P1 SYNCS.PHASECHK.TRANS64 P1, [R4+URZ+0x4a0], R5 ;  /* 0x0004a005040095a7 */ /* 0x000ee400080210ff */
[----:B---3--:R-:W-:Y:S05]  /*cdc0*/  @!P1 BRA `(.L_x_325) ;  /* 0xfffffffc00f09947 */ /* 0x008fea000383ffff */
[----:B------:R-:W-:Y:S05]  /*cdd0*/  BRA `(.L_x_326) ;  /* 0xffffff9800907947 */ /* 0x000fea000383ffff */
.L_x_125:
[----:B--2---:R-:W-:-:S04]  /*cde0*/  MOV R5, UR5 ;  /* 0x0000000500057c02 */ /* 0x004fc80008000f00 */
[----:B------:R2:W3:Y:S03]  /*cdf0*/  SYNCS.PHASECHK.TRANS64.TRYWAIT P0, [R5+URZ+0x8], R6 ;  /* 0x00000806050075a7 */ /* 0x0004e600080011ff */
[----:B---3--:R-:W-:Y:S05]  /*ce00*/  @!P0 NANOSLEEP.SYNCS 0x989680 ;  /* 0x009896800000895d */ /* 0x008fea0003900000 */
[----:B------:R-:W3:Y:S02]  /*ce10*/  @!P0 SYNCS.PHASECHK.TRANS64 P0, [R5+URZ+0x8], R6 ;  /* 0x00000806050085a7 */ /* 0x000ee400080010ff */
[----:B---3--:R-:W-:Y:S05]  /*ce20*/  @!P0 BRA `(.L_x_125) ;  /* 0xfffffffc00ec8947 */ /* 0x008fea000383ffff */
[----:B------:R-:W-:Y:S05]  /*ce30*/  BRA `(.L_x_124) ;  /* 0xffffff9c005c7947 */ /* 0x000fea000383ffff */
.L_x_127:
[----:B------:R-:W-:Y:S01]  /*ce40*/  BSSY B0, `(.L_x_327) ;  /* 0x0000006000007945 */ /* 0x000fe20003800000 */
[----:B------:R-:W-:-:S07]  /*ce50*/  MOV R15, 0xffffffff ;  /* 0xffffffff000f7802 */ /* 0x000fce0000000f00 */
[----:B-12--5:R-:W-:Y:S05]  /*ce60*/  WARPSYNC.COLLECTIVE R15, `(.L_x_328) ;  /* 0x000000000f0c7348 */ /* 0x026fea0003c00000 */
[----:B------:R-:W-:Y:S02]  /*ce70*/  ELECT P6, UR79, PT ;  /* 0x00000000004f782f */ /* 0x000fe400038c0000 */
[----:B------:R-:W-:Y:S01]  /*ce80*/  MOV R14, UR79 ;  /* 0x0000004f000e7c02 */ /* 0x000fe20008000f00 */
[----:B-12--5:R-:W-:Y:S10]  /*ce90*/  ENDCOLLECTIVE ;  /* 0x000000000000791b */ /* 0x026ff40003800000 */
.L_x_328:
[----:B------:R-:W-:Y:S05]  /*cea0*/  BSYNC B0 ;  /* 0x0000000000007941 */ /* 0x000fea0003800000 */
.L_x_327:
[----:B------:R-:W-:Y:S01]  /*ceb0*/  PLOP3.LUT P0, PT, P6, PT, PT, 0x80, 0x8 ;  /* 0x000000000008781c */ /* 0x000fe2000370f070 */
[----:B------:R-:W-:-:S12]  /*cec0*/  BRA `(.L_x_329) ;  /* 0xffffff9c00887947 */ /* 0x000fd8000383ffff */
.L_x_129:
[----:B--2---:R-:W-:-:S04]  /*ced0*/  MOV R3, UR5 ;  /* 0x0000000500037c02 */ /* 0x004fc80008000f00 */
[----:B------:R2:W3:Y:S03]  /*cee0*/  SYNCS.PHASECHK.TRANS64.TRYWAIT P0, [R3+URZ+0x8], R4 ;  /* 0x00000804030075a7 */ /* 0x0004e600080011ff */
[----:B---3--:R-:W-:Y:S05]  /*cef0*/  @!P0 NANOSLEEP.SYNCS 0x989680 ;  /* 0x009896800000895d */ /* 0x008fea0003900000 */
[----:B------:R-:W3:Y:S02]  /*cf00*/  @!P0 SYNCS.PHASECHK.TRANS64 P0, [R3+URZ+0x8], R4 ;  /* 0x00000804030085a7 */ /* 0x000ee400080010ff */
[----:B---3--:R-:W-:Y:S05]  /*cf10*/  @!P0 BRA `(.L_x_129) ;  /* 0xfffffffc00ec8947 */ /* 0x008fea000383ffff */
[----:B------:R-:W-:Y:S05]  /*cf20*/  BRA `(.L_x_128) ;  /* 0xffffff9c008c7947 */ /* 0x000fea000383ffff */
.L_x_130:
[----:B------:R-:W-:-:S07]  /*cf30*/  MOV R4, UR15 ;  /* 0x0000000f00047c02 */ /* 0x000fce0008000f00 */
.L_x_330:
[----:B-1----:R1:W2:Y:S02]  /*cf40*/  SYNCS.PHASECHK.TRANS64.TRYWAIT P0, [R4+URZ+0x4a0], R5 ;  /* 0x0004a005040075a7 */ /* 0x0022a400080011ff */
[----:B--2---:R-:W-:Y:S05]  /*cf50*/  @!P0 NANOSLEEP.SYNCS 0x989680 ;  /* 0x009896800000895d */ /* 0x004fea0003900000 */
[----:B------:R-:W2:Y:S02]  /*cf60*/  @!P0 SYNCS.PHASECHK.TRANS64 P0, [R4+URZ+0x4a0], R5 ;  /* 0x0004a005040085a7 */ /* 0x000ea400080010ff */
[----:B--2---:R-:W-:Y:S05]  /*cf70*/  @!P0 BRA `(.L_x_330) ;  /* 0xfffffffc00f08947 */ /* 0x004fea000383ffff */
[----:B------:R-:W-:Y:S05]  /*cf80*/  BRA `(.L_x_331) ;  /* 0xffffffa000607947 */ /* 0x000fea000383ffff */
.L_x_132:
[----:B------:R-:W-:-:S07]  /*cf90*/  MOV R4, UR20 ;  /* 0x0000001400047c02 */ /* 0x000fce0008000f00 */
.L_x_332:
[----:B-1----:R1:W2:Y:S02]  /*cfa0*/  SYNCS.PHASECHK.TRANS64.TRYWAIT P0, [R4+URZ+0x4c0], R5 ;  /* 0x0004c005040075a7 */ /* 0x0022a400080011ff */
[----:B--2---:R-:W-:Y:S05]  /*cfb0*/  @!P0 NANOSLEEP.SYNCS 0x989680 ;  /* 0x009896800000895d */ /* 0x004fea0003900000 */
[----:B------:R-:W2:Y:S02]  /*cfc0*/  @!P0 SYNCS.PHASECHK.TRANS64 P0, [R4+URZ+0x4c0], R5 ;  /* 0x0004c005040085a7 */ /* 0x000ea400080010ff */
[----:B--2---:R-:W-:Y:S05]  /*cfd0*/  @!P0 BRA `(.L_x_332) ;  /* 0xfffffffc00f08947 */ /* 0x004fea000383ffff */
[----:B------:R-:W-:Y:S05]  /*cfe0*/  BRA `(.L_x_131) ;  /* 0xffffffa000807947 */ /* 0x000fea000383ffff */
.L_x_136:
[----:B-1----:R-:W-:Y:S07]  /*cff0*/  MOV R4, UR10 ;  /* 0x0000000a00047c02 */ /* 0x002fee0008000f00 */
.L_x_333:
[----:B-1----:R1:W2:Y:S02]  /*d000*/  SYNCS.PHASECHK.TRANS64.TRYWAIT P0, [R4+URZ], R6 ;  /* 0x00000006040075a7 */ /* 0x0022a400080011ff */
[----:B--2---:R-:W-:Y:S05]  /*d010*/  @!P0 NANOSLEEP.SYNCS 0x989680 ;  /* 0x009896800000895d */ /* 0x004fea0003900000 */
[----:B------:R-:W2:Y:S02]  /*d020*/  @!P0 SYNCS.PHASECHK.TRANS64 P0, [R4+URZ], R6 ;  /* 0x00000006040085a7 */ /* 0x000ea400080010ff */
[----:B--2---:R-:W-:Y:S05]  /*d030*/  @!P0 BRA `(.L_x_333) ;  /* 0xfffffffc00f08947 */ /* 0x004fea000383ffff */
[----:B------:R-:W-:Y:S05]  /*d040*/  BRA `(.L_x_135) ;  /* 0xffffffa000b87947 */ /* 0x000fea000383ffff */
.L_x_140:
[----:B--2---:R-:W-:-:S07]  /*d050*/  MOV R0, UR4 ;  /* 0x0000000400007c02 */ /* 0x004fce0008000f00 */
.L_x_334:
[----:B--2---:R2:W3:Y:S02]  /*d060*/  SYNCS.PHASECHK.TRANS64.TRYWAIT P0, [R0+URZ], R2 ;  /* 0x00000002000075a7 */ /* 0x0044e400080011ff */
[----:B---3--:R-:W-:Y:S05]  /*d070*/  @!P0 NANOSLEEP.SYNCS 0x989680 ;  /* 0x009896800000895d */ /* 0x008fea0003900000 */
[----:B------:R-:W3:Y:S02]  /*d080*/  @!P0 SYNCS.PHASECHK.TRANS64 P0, [R0+URZ], R2 ;  /* 0x00000002000085a7 */ /* 0x000ee400080010ff */
[----:B---3--:R-:W-:Y:S05]  /*d090*/  @!P0 BRA `(.L_x_334) ;  /* 0xfffffffc00f08947 */ /* 0x008fea000383ffff */
[----:B------:R-:W-:Y:S05]  /*d0a0*/  BRA `(.L_x_335) ;  /* 0xffffffa400687947 */ /* 0x000fea000383ffff */
.L_x_143:
[----:B------:R-:W-:-:S07]  /*d0b0*/  MOV R0, UR15 ;  /* 0x0000000f00007c02 */ /* 0x000fce0008000f00 */
.L_x_336:
[----:B--2---:R2:W3:Y:S02]  /*d0c0*/  SYNCS.PHASECHK.TRANS64.TRYWAIT P1, [R0+URZ+0x4d0], R2 ;  /* 0x0004d002000075a7 */ /* 0x0044e400080211ff */
[----:B---3--:R-:W-:Y:S05]  /*d0d0*/  @!P1 NANOSLEEP.SYNCS 0x989680 ;  /* 0x009896800000995d */ /* 0x008fea0003900000 */
[----:B------:R-:W3:Y:S02]  /*d0e0*/  @!P1 SYNCS.PHASECHK.TRANS64 P1, [R0+URZ+0x4d0], R2 ;  /* 0x0004d002000095a7 */ /* 0x000ee400080210ff */
[----:B---3--:R-:W-:Y:S05]  /*d0f0*/  @!P1 BRA `(.L_x_336) ;  /* 0xfffffffc00f09947 */ /* 0x008fea000383ffff */
[----:B------:R-:W-:Y:S05]  /*d100*/  BRA `(.L_x_337) ;  /* 0xffffffa400b47947 */ /* 0x000fea000383ffff */
.L_x_148:
[----:B------:R-:W-:Y:S07]  /*d110*/  MOV R0, UR19 ;  /* 0x0000001300007c02 */ /* 0x000fee0008000f00 */
.L_x_338:
[----:B-1----:R1:W2:Y:S02]  /*d120*/  SYNCS.PHASECHK.TRANS64.TRYWAIT P0, [R0+URZ+0x4a0], R2 ;  /* 0x0004a002000075a7 */ /* 0x0022a400080011ff */
[----:B--2---:R-:W-:Y:S05]  /*d130*/  @!P0 NANOSLEEP.SYNCS 0x989680 ;  /* 0x009896800000895d */ /* 0x004fea0003900000 */
[----:B------:R-:W2:Y:S02]  /*d140*/  @!P0 SYNCS.PHASECHK.TRANS64 P0, [R0+URZ+0x4a0], R2 ;  /* 0x0004a002000085a7 */ /* 0x000ea400080010ff */
[----:B--2---:R-:W-:Y:S05]  /*d150*/  @!P0 BRA `(.L_x_338) ;  /* 0xfffffffc00f08947 */ /* 0x004fea000383ffff */
[----:B------:R-:W-:Y:S05]  /*d160*/  BRA `(.L_x_339) ;  /* 0xffffffac008c7947 */ /* 0x000fea000383ffff */
.L_x_151:
[----:B------:R-:W-:Y:S07]  /*d170*/  MOV R0, UR19 ;  /* 0x0000001300007c02 */ /* 0x000fee0008000f00 */
.L_x_340:
[----:B-1----:R1:W2:Y:S02]  /*d180*/  SYNCS.PHASECHK.TRANS64.TRYWAIT P0, [R0+URZ+0x498], R3 ;  /* 0x00049803000075a7 */ /* 0x0022a400080011ff */
[----:B--2---:R-:W-:Y:S05]  /*d190*/  @!P0 NANOSLEEP.SYNCS 0x989680 ;  /* 0x009896800000895d */ /* 0x004fea0003900000 */
[----:B------:R-:W2:Y:S02]  /*d1a0*/  @!P0 SYNCS.PHASECHK.TRANS64 P0, [R0+URZ+0x498], R3 ;  /* 0x00049803000085a7 */ /* 0x000ea400080010ff */
[----:B--2---:R-:W-:Y:S05]  /*d1b0*/  @!P0 BRA `(.L_x_340) ;  /* 0xfffffffc00f08947 */ /* 0x004fea000383ffff */
[----:B------:R-:W-:Y:S05]  /*d1c0*/  BRA `(.L_x_150) ;  /* 0xffffffb000ec7947 */ /* 0x000fea000383ffff */
.L_x_154:
[----:B-1----:R-:W-:Y:S07]  /*d1d0*/  MOV R0, UR19 ;  /* 0x0000001300007c02 */ /* 0x002fee0008000f00 */
.L_x_341:
[----:B-1----:R1:W2:Y:S02]  /*d1e0*/  SYNCS.PHASECHK.TRANS64.TRYWAIT P2, [R0+URZ+0x488], R2 ;  /* 0x00048802000075a7 */ /* 0x0022a400080411ff */
[----:B--2---:R-:W-:Y:S05]  /*d1f0*/  @!P2 NANOSLEEP.SYNCS 0x989680 ;  /* 0x009896800000a95d */ /* 0x004fea0003900000 */
[----:B------:R-:W2:Y:S02]  /*d200*/  @!P2 SYNCS.PHASECHK.TRANS64 P2, [R0+URZ+0x488], R2 ;  /* 0x000488020000a5a7 */ /* 0x000ea400080410ff */
[----:B--2---:R-:W-:Y:S05]  /*d210*/  @!P2 BRA `(.L_x_341) ;  /* 0xfffffffc00f0a947 */ /* 0x004fea000383ffff */
[----:B------:R-:W-:Y:S05]  /*d220*/  BRA `(.L_x_342) ;  /* 0xffffffb400487947 */ /* 0x000fea000383ffff */
.L_x_159:
[----:B------:R-:W-:Y:S07]  /*d230*/  MOV R0, UR44 ;  /* 0x0000002c00007c02 */ /* 0x000fee0008000f00 */
.L_x_343:
[----:B-1----:R1:W2:Y:S02]  /*d240*/  SYNCS.PHASECHK.TRANS64.TRYWAIT P0, [R0+URZ+0x4a0], R2 ;  /* 0x0004a002000075a7 */ /* 0x0022a400080011ff */
[----:B--2---:R-:W-:Y:S05]  /*d250*/  @!P0 NANOSLEEP.SYNCS 0x989680 ;  /* 0x009896800000895d */ /* 0x004fea0003900000 */
[----:B------:R-:W2:Y:S02]  /*d260*/  @!P0 SYNCS.PHASECHK.TRANS64 P0, [R0+URZ+0x4a0], R2 ;  /* 0x0004a002000085a7 */ /* 0x000ea400080010ff */
[----:B--2---:R-:W-:Y:S05]  /*d270*/  @!P0 BRA `(.L_x_343) ;  /* 0xfffffffc00f08947 */ /* 0x004fea000383ffff */
[----:B------:R-:W-:Y:S05]  /*d280*/  BRA `(.L_x_344) ;  /* 0xffffffbc008c7947 */ /* 0x000fea000383ffff */
.L_x_170:
[----:B-1----:R-:W-:Y:S04]  /*d290*/  MOV R3, UR44 ;  /* 0x0000002c00037c02 */ /* 0x002fe80008000f00 */
[----:B------:R1:W2:Y:S03]  /*d2a0*/  SYNCS.PHASECHK.TRANS64.TRYWAIT P1, [R3+URZ+0x480], R4 ;  /* 0x00048004030075a7 */ /* 0x0002a600080211ff */
[----:B--2---:R-:W-:Y:S05]  /*d2b0*/  @!P1 NANOSLEEP.SYNCS 0x989680 ;  /* 0x009896800000995d */ /* 0x004fea0003900000 */
[----:B------:R-:W2:Y:S02]  /*d2c0*/  @!P1 SYNCS.PHASECHK.TRANS64 P1, [R3+URZ+0x480], R4 ;  /* 0x00048004030095a7 */ /* 0x000ea400080210ff */
[----:B--2---:R-:W-:Y:S05]  /*d2d0*/  @!P1 BRA `(.L_x_170) ;  /* 0xfffffffc00ec9947 */ /* 0x004fea000383ffff */
[----:B------:R-:W-:Y:S05]  /*d2e0*/  BRA `(.L_x_169) ;  /* 0xffffffc800cc7947 */ /* 0x000fea000383ffff */
.L_x_172:
[----:B-1----:R1:W2:Y:S02]  /*d2f0*/  SYNCS.PHASECHK.TRANS64.TRYWAIT P1, [R87+URZ+0x4b0], R0 ;  /* 0x0004b000570075a7 */ /* 0x0022a400080211ff */
[----:B--2---:R-:W-:Y:S05]  /*d300*/  @!P1 NANOSLEEP.SYNCS 0x989680 ;  /* 0x009896800000995d */ /* 0x004fea0003900000 */
[----:B------:R-:W2:Y:S02]  /*d310*/  @!P1 SYNCS.PHASECHK.TRANS64 P1, [R87+URZ+0x4b0], R0 ;  /* 0x0004b000570095a7 */ /* 0x000ea400080210ff */
[----:B--2---:R-:W-:Y:S05]  /*d320*/  @!P1 BRA `(.L_x_172) ;  /* 0xfffffffc00f09947 */ /* 0x004fea000383ffff */
[----:B------:R-:W-:Y:S05]  /*d330*/  BRA `(.L_x_171) ;  /* 0xffffffcc000c7947 */ /* 0x000fea000383ffff */
        .weak           $__internal_0_$__cuda_sm10x_tcgen05_guardrail_trap_col_being_dealloced_not_returned_by_alloc
        .type           $__internal_0_$__cuda_sm10x_tcgen05_guardrail_trap_col_being_dealloced_not_returned_by_alloc,@function
        .size           $__internal_0_$__cuda_sm10x_tcgen05_guardrail_trap_col_being_dealloced_not_returned_by_alloc,($__internal_1_$__cuda_sm10x_tcgen05_guardrail_trap_phase_invalid_during_alloc - $__internal_0_$__cuda_sm10x_tcgen05_guardrail_trap_col_being_dealloced_not_returned_by_alloc)
$__internal_0_$__cuda_sm10x_tcgen05_guardrail_trap_col_being_dealloced_not_returned_by_alloc:
[----:B------:R-:W-:Y:S05]  /*d340*/  BPT.TRAP 0x1 ;  /* 0x000000040000795c */ /* 0x000fea0000300000 */
[----:B------:R-:W-:-:S04]  /*d350*/  HFMA2 R3, -RZ, RZ, 0, 0 ;  /* 0x00000000ff037431 */ /* 0x000fc800000001ff */
[----:B------:R-:W-:Y:S05]  /*d360*/  RET.REL.NODEC R2 `(_ZN7cutlass13device_kernelINS_4conv6kernel13ConvUniversalINS1_16ConvProblemShapeILNS1_8OperatorE2ELi3EEENS1_10collective14CollectiveConvINS1_47MainloopSm100TmaUmmaWarpSpecializedImplicitGemmILS5_2ELi72ELi3ELi1ELi2EN4cute5tupleIJNSA_1CILi2EEENSC_ILi1EEESE_EEEEENSB_IJNSC_ILi128EEENSB_IJNSC_ILi64EEEEEENSB_IJNSC_ILi32EEEEEEEEENS_12float_e4m3_tESN_NSA_8TiledMMAINSA_8MMA_AtomIJNSA_10MMA_TraitsINSA_25SM100_MMA_F8F6F4_2x1SM_SSEJSN_SN_fSH_SI_NSA_17integral_constantINSA_4UMMA5MajorELSU_1EEESV_NSS_INST_7ScaleInELSW_0EEESX_EEEEEENSA_6LayoutINSB_IJSE_SE_SE_EEENSB_IJNSC_ILi0EEES12_S12_EEEEENSB_IJNSA_10UnderscoreES15_S15_EEEEENS7_6detail27Sm100ImplicitGemmTileTraitsINSA_18SM100_TMA_2SM_LOADENSA_14ComposedLayoutINSA_7SwizzleILi2ELi4ELi3EEENSA_18smem_ptr_flag_bitsILi8EEENS10_INSB_IJSI_NSC_ILi8EEEEEENSB_IJSE_SI_EEEEEEEvEENS19_INSA_25SM100_TMA_2SM_LOAD_IM2COLENS1B_INS1C_ILi1ELi4ELi3EEES1F_NS10_INSB_IJSK_S1G_EEENSB_IJSE_SK_EEEEEEEvEEEENS_8epilogue10collective18CollectiveEpilogueINS1U_23Sm100TmaWarpSpecializedILi1ELi1ELi32ELb0ELb0EEEJNSB_IJSI_SJ_SL_EEENSB_IJNS10_ISI_SE_EES20_EEESN_NSB_IJlNSB_IJSE_lllEEES12_EEESN_S23_NS1U_6fusion15FusionCallbacksIS1Y_NS24_17LinearCombinationISN_fSN_fLNS_15FloatRoundStyleE2EEES1Z_S21_JEEENSA_5SM1004TMEM4LOAD26SM100_TMEM_LOAD_32dp32b32xENSA_13SM90_TMA_LOADENS1B_IS1D_S1F_NS10_INSB_IJS1G_SI_EEENSB_IJSI_SE_EEEEEEENSA_39AutoVectorizingCopyWithAssumedAlignmentILi128EEENSA_14SM90_TMA_STOREES2I_S2K_S2K_EEEvvEEEEvNT_6ParamsE) ;  /* 0xffffff2c02247950 */ /* 0x000fea0003c3ffff */
        .weak           $__internal_1_$__cuda_sm10x_tcgen05_guardrail_trap_phase_invalid_during_alloc
        .type           $__internal_1_$__cuda_sm10x_tcgen05_guardrail_trap_phase_invalid_during_alloc,@function
        .size           $__internal_1_$__cuda_sm10x_tcgen05_guardrail_trap_phase_invalid_during_alloc,($__internal_2_$__cuda_sm10x_tcgen05_guardrail_trap_unallocated_columns_being_dealloced - $__internal_1_$__cuda_sm10x_tcgen05_guardrail_trap_phase_invalid_during_alloc)
$__internal_1_$__cuda_sm10x_tcgen05_guardrail_trap_phase_invalid_during_alloc:
[----:B------:R-:W-:Y:S05]  /*d370*/  BPT.TRAP 0x1 ;  /* 0x000000040000795c */ /* 0x000fea0000300000 */
[----:B------:R-:W-:-:S04]  /*d380*/  MOV R5, 0x0 ;  /* 0x0000000000057802 */ /* 0x000fc80000000f00 */
[----:B------:R-:W-:Y:S05]  /*d390*/  RET.REL.NODEC R4 `(_ZN7cutlass13device_kernelINS_4conv6kernel13ConvUniversalINS1_16ConvProblemShapeILNS1_8OperatorE2ELi3EEENS1_10collective14CollectiveConvINS1_47MainloopSm100TmaUmmaWarpSpecializedImplicitGemmILS5_2ELi72ELi3ELi1ELi2EN4cute5tupleIJNSA_1CILi2EEENSC_ILi1EEESE_EEEEENSB_IJNSC_ILi128EEENSB_IJNSC_ILi64EEEEEENSB_IJNSC_ILi32EEEEEEEEENS_12float_e4m3_tESN_NSA_8TiledMMAINSA_8MMA_AtomIJNSA_10MMA_TraitsINSA_25SM100_MMA_F8F6F4_2x1SM_SSEJSN_SN_fSH_SI_NSA_17integral_constantINSA_4UMMA5MajorELSU_1EEESV_NSS_INST_7ScaleInELSW_0EEESX_EEEEEENSA_6LayoutINSB_IJSE_SE_SE_EEENSB_IJNSC_ILi0EEES12_S12_EEEEENSB_IJNSA_10UnderscoreES15_S15_EEEEENS7_6detail27Sm100ImplicitGemmTileTraitsINSA_18SM100_TMA_2SM_LOADENSA_14ComposedLayoutINSA_7SwizzleILi2ELi4ELi3EEENSA_18smem_ptr_flag_bitsILi8EEENS10_INSB_IJSI_NSC_ILi8EEEEEENSB_IJSE_SI_EEEEEEEvEENS19_INSA_25SM100_TMA_2SM_LOAD_IM2COLENS1B_INS1C_ILi1ELi4ELi3EEES1F_NS10_INSB_IJSK_S1G_EEENSB_IJSE_SK_EEEEEEEvEEEENS_8epilogue10collective18CollectiveEpilogueINS1U_23Sm100TmaWarpSpecializedILi1ELi1ELi32ELb0ELb0EEEJNSB_IJSI_SJ_SL_EEENSB_IJNS10_ISI_SE_EES20_EEESN_NSB_IJlNSB_IJSE_lllEEES12_EEESN_S23_NS1U_6fusion15FusionCallbacksIS1Y_NS24_17LinearCombinationISN_fSN_fLNS_15FloatRoundStyleE2EEES1Z_S21_JEEENSA_5SM1004TMEM4LOAD26SM100_TMEM_LOAD_32dp32b32xENSA_13SM90_TMA_LOADENS1B_IS1D_S1F_NS10_INSB_IJS1G_SI_EEENSB_IJSI_SE_EEEEEEENSA_39AutoVectorizingCopyWithAssumedAlignmentILi128EEENSA_14SM90_TMA_STOREES2I_S2K_S2K_EEEvvEEEEvNT_6ParamsE) ;  /* 0xffffff2c04187950 */ /* 0x000fea0003c3ffff */
        .weak           $__internal_2_$__cuda_sm10x_tcgen05_guardrail_trap_unallocated_columns_being_dealloced
        .type           $__internal_2_$__cuda_sm10x_tcgen05_guardrail_trap_unallocated_columns_being_dealloced,@function
        .size           $__internal_2_$__cuda_sm10x_tcgen05_guardrail_trap_unallocated_columns_being_dealloced,(.L_x_346 - $__internal_2_$__cuda_sm10x_tcgen05_guardrail_trap_unallocated_columns_being_dealloced)
$__internal_2_$__cuda_sm10x_tcgen05_guardrail_trap_unallocated_columns_being_dealloced:
[----:B------:R-:W-:Y:S05]  /*d3a0*/  BPT.TRAP 0x1 ;  /* 0x000000040000795c */ /* 0x000fea0000300000 */
[----:B------:R-:W-:-:S04]  /*d3b0*/  HFMA2 R3, -RZ, RZ, 0, 0 ;  /* 0x00000000ff037431 */ /* 0x000fc800000001ff */
[----:B------:R-:W-:Y:S05]  /*d3c0*/  RET.REL.NODEC R2 `(_ZN7cutlass13device_kernelINS_4conv6kernel13ConvUniversalINS1_16ConvProblemShapeILNS1_8OperatorE2ELi3EEENS1_10collective14CollectiveConvINS1_47MainloopSm100TmaUmmaWarpSpecializedImplicitGemmILS5_2ELi72ELi3ELi1ELi2EN4cute5tupleIJNSA_1CILi2EEENSC_ILi1EEESE_EEEEENSB_IJNSC_ILi128EEENSB_IJNSC_ILi64EEEEEENSB_IJNSC_ILi32EEEEEEEEENS_12float_e4m3_tESN_NSA_8TiledMMAINSA_8MMA_AtomIJNSA_10MMA_TraitsINSA_25SM100_MMA_F8F6F4_2x1SM_SSEJSN_SN_fSH_SI_NSA_17integral_constantINSA_4UMMA5MajorELSU_1EEESV_NSS_INST_7ScaleInELSW_0EEESX_EEEEEENSA_6LayoutINSB_IJSE_SE_SE_EEENSB_IJNSC_ILi0EEES12_S12_EEEEENSB_IJNSA_10UnderscoreES15_S15_EEEEENS7_6detail27Sm100ImplicitGemmTileTraitsINSA_18SM100_TMA_2SM_LOADENSA_14ComposedLayoutINSA_7SwizzleILi2ELi4ELi3EEENSA_18smem_ptr_flag_bitsILi8EEENS10_INSB_IJSI_NSC_ILi8EEEEEENSB_IJSE_SI_EEEEEEEvEENS19_INSA_25SM100_TMA_2SM_LOAD_IM2COLENS1B_INS1C_ILi1ELi4ELi3EEES1F_NS10_INSB_IJSK_S1G_EEENSB_IJSE_SK_EEEEEEEvEEEENS_8epilogue10collective18CollectiveEpilogueINS1U_23Sm100TmaWarpSpecializedILi1ELi1ELi32ELb0ELb0EEEJNSB_IJSI_SJ_SL_EEENSB_IJNS10_ISI_SE_EES20_EEESN_NSB_IJlNSB_IJSE_lllEEES12_EEESN_S23_NS1U_6fusion15FusionCallbacksIS1Y_NS24_17LinearCombinationISN_fSN_fLNS_15FloatRoundStyleE2EEES1Z_S21_JEEENSA_5SM1004TMEM4LOAD26SM100_TMEM_LOAD_32dp32b32xENSA_13SM90_TMA_LOADENS1B_IS1D_S1F_NS10_INSB_IJS1G_SI_EEENSB_IJSI_SE_EEEEEEENSA_39AutoVectorizingCopyWithAssumedAlignmentILi128EEENSA_14SM90_TMA_STOREES2I_S2K_S2K_EEEvvEEEEvNT_6ParamsE) ;  /* 0xffffff2c020c7950 */ /* 0x000fea0003c3ffff */
.L_x_345:
[----:B------:R-:W-:-:S00]  /*d3d0*/  BRA `(.L_x_345) ;  /* 0xfffffffc00fc7947 */ /* 0x000fc0000383ffff */
[----:B------:R-:W-:-:S00]  /*d3e0*/  NOP ;  /* 0x0000000000007918 */ /* 0x000fc00000000000 */
        /* <DEDUP_REMOVED lines=9> */
.L_x_346:


//--------------------- .nv.global.init           --------------------------
	.section	.nv.global.init,"aw",@progbits
.nv.global.init:
	.type		$str$29,@object
	.size		$str$29,($str$30 - $str$29)
$str$29:
        /*0000*/ 	.byte	0x28, 0x61, 0x64, 0x64, 0x72, 0x65, 0x73, 0x73, 0x20, 0x26, 0x20, 0x6d, 0x61, 0x73, 0x6b, 0x29
        /*0010*/ 	.byte	0x20, 0x3d, 0x3d, 0x20, 0x30, 0x00
	.type		$str$30,@object
	.size		$str$30,($str$28 - $str$30)
$str$30:
        /*0016*/ 	.byte	0x2f, 0x74, 0x6d, 0x70, 0x2f, 0x63, 0x75, 0x74, 0x6c, 0x61, 0x73, 0x73, 0x5f, 0x73, 0x77, 0x65
        /*0026*/ 	.byte	0x65, 0x70, 0x5f, 0x73, 0x72, 0x63, 0x2f, 0x69, 0x6e, 0x63, 0x6c, 0x75, 0x64, 0x65, 0x2f, 0x63
        /*0036*/ 	.byte	0x75, 0x74, 0x65, 0x2f, 0x70, 0x6f, 0x69, 0x6e, 0x74, 0x65, 0x72, 0x5f, 0x66, 0x6c, 0x61, 0x67
        /*0046*/ 	.byte	0x67, 0x65, 0x64, 0x2e, 0x68, 0x70, 0x70, 0x00
	.type		$str$28,@object
	.size		$str$28,($str$27 - $str$28)
$str$28:
        /*004e*/ 	.byte	0x2f, 0x74, 0x6d, 0x70, 0x2f, 0x63, 0x75, 0x74, 0x6c, 0x61, 0x73, 0x73, 0x5f, 0x73, 0x77, 0x65
        /*005e*/ 	.byte	0x65, 0x70, 0x5f, 0x73, 0x72, 0x63, 0x2f, 0x69, 0x6e, 0x63, 0x6c, 0x75, 0x64, 0x65, 0x2f, 0x63
        /*006e*/ 	.byte	0x75, 0x74, 0x65, 0x2f, 0x61, 0x74, 0x6f, 0x6d, 0x2f, 0x63, 0x6f, 0x70, 0x79, 0x5f, 0x74, 0x72
        /*007e*/ 	.byte	0x61, 0x69, 0x74, 0x73, 0x5f, 0x73, 0x6d, 0x31, 0x30, 0x30, 0x2e, 0x68, 0x70, 0x70, 0x00
	.type		$str$27,@object
	.size		$str$27,(__unnamed_1 - $str$27)
$str$27:
        /*008d*/ 	.byte	0x28, 0x28, 0x75, 0x69, 0x6e, 0x74, 0x33, 0x32, 0x5f, 0x74, 0x28, 0x74, 0x68, 0x72, 0x65, 0x61
        /*009d*/ 	.byte	0x64, 0x49, 0x64, 0x78, 0x2e, 0x78, 0x29, 0x20, 0x2f, 0x20, 0x33, 0x32, 0x29, 0x20, 0x25, 0x20
        /*00ad*/ 	.byte	0x34, 0x29, 0x20, 0x3d, 0x3d, 0x20, 0x28, 0x28, 0x28, 0x74, 0x6d, 0x65, 0x6d, 0x5f, 0x61, 0x64
        /*00bd*/ 	.byte	0x64, 0x72, 0x20, 0x3e, 0x3e, 0x20, 0x31, 0x36, 0x29, 0x20, 0x2f, 0x20, 0x33, 0x32, 0x29, 0x20
        /*00cd*/ 	.byte	0x25, 0x20, 0x34, 0x29, 0x00
	.type		__unnamed_1,@object
	.size		__unnamed_1,(__unnamed_2 - __unnamed_1)
__unnamed_1:
        /*00d2*/ 	.byte	0x61, 0x75, 0x74, 0x6f, 0x20, 0x63, 0x75, 0x74, 0x65, 0x3a, 0x3a, 0x61, 0x73, 0x5f, 0x70, 0x6f
        /* <DEDUP_REMOVED lines=24> */
        /*0262*/ 	.byte	0x3c, 0x34, 0x30, 0x39, 0x36, 0x3e, 0x3e, 0x3e, 0x3e, 0x5d, 0x00
	.type		__unnamed_2,@object
	.size		__unnamed_2,(.L_2 - __unnamed_2)
__unnamed_2:
        /* <DEDUP_REMOVED lines=40> */
        /*04ed*/ 	.byte	0x74, 0x65, 0x3a, 0x3a, 0x43, 0x3c, 0x30, 0x3e, 0x3e, 0x3e, 0x3e, 0x5d, 0x00
.L_2:


//--------------------- .nv.shared._ZN7cutlass13device_kernelINS_4conv6kernel13ConvUniversalINS1_16ConvProblemShapeILNS1_8OperatorE2ELi3EEENS1_10collective14CollectiveConvINS1_47MainloopSm100TmaUmmaWarpSpecializedImplicitGemmILS5_2ELi72ELi3ELi1ELi2EN4cute5tupleIJNSA_1CILi2EEENSC_ILi1EEESE_EEEEENSB_IJNSC_ILi128EEENSB_IJNSC_ILi64EEEEEENSB_IJNSC_ILi32EEEEEEEEENS_12float_e4m3_tESN_NSA_8TiledMMAINSA_8MMA_AtomIJNSA_10MMA_TraitsINSA_25SM100_MMA_F8F6F4_2x1SM_SSEJSN_SN_fSH_SI_NSA_17integral_constantINSA_4UMMA5MajorELSU_1EEESV_NSS_INST_7ScaleInELSW_0EEESX_EEEEEENSA_6LayoutINSB_IJSE_SE_SE_EEENSB_IJNSC_ILi0EEES12_S12_EEEEENSB_IJNSA_10UnderscoreES15_S15_EEEEENS7_6detail27Sm100ImplicitGemmTileTraitsINSA_18SM100_TMA_2SM_LOADENSA_14ComposedLayoutINSA_7SwizzleILi2ELi4ELi3EEENSA_18smem_ptr_flag_bitsILi8EEENS10_INSB_IJSI_NSC_ILi8EEEEEENSB_IJSE_SI_EEEEEEEvEENS19_INSA_25SM100_TMA_2SM_LOAD_IM2COLENS1B_INS1C_ILi1ELi4ELi3EEES1F_NS10_INSB_IJSK_S1G_EEENSB_IJSE_SK_EEEEEEEvEEEENS_8epilogue10collective18CollectiveEpilogueINS1U_23Sm100TmaWarpSpecializedILi1ELi1ELi32ELb0ELb0EEEJNSB_IJSI_SJ_SL_EEENSB_IJNS10_ISI_SE_EES20_EEESN_NSB_IJlNSB_IJSE_lllEEES12_EEESN_S23_NS1U_6fusion15FusionCallbacksIS1Y_NS24_17LinearCombinationISN_fSN_fLNS_15FloatRoundStyleE2EEES1Z_S21_JEEENSA_5SM1004TMEM4LOAD26SM100_TMEM_LOAD_32dp32b32xENSA_13SM90_TMA_LOADENS1B_IS1D_S1F_NS10_INSB_IJS1G_SI_EEENSB_IJSI_SE_EEEEEEENSA_39AutoVectorizingCopyWithAssumedAlignmentILi128EEENSA_14SM90_TMA_STOREES2I_S2K_S2K_EEEvvEEEEvNT_6ParamsE --------------------------
	.section	.nv.shared._ZN7cutlass13device_kernelINS_4conv6kernel13ConvUniversalINS1_16ConvProblemShapeILNS1_8OperatorE2ELi3EEENS1_10collective14CollectiveConvINS1_47MainloopSm100TmaUmmaWarpSpecializedImplicitGemmILS5_2ELi72ELi3ELi1ELi2EN4cute5tupleIJNSA_1CILi2EEENSC_ILi1EEESE_EEEEENSB_IJNSC_ILi128EEENSB_IJNSC_ILi64EEEEEENSB_IJNSC_ILi32EEEEEEEEENS_12float_e4m3_tESN_NSA_8TiledMMAINSA_8MMA_AtomIJNSA_10MMA_TraitsINSA_25SM100_MMA_F8F6F4_2x1SM_SSEJSN_SN_fSH_SI_NSA_17integral_constantINSA_4UMMA5MajorELSU_1EEESV_NSS_INST_7ScaleInELSW_0EEESX_EEEEEENSA_6LayoutINSB_IJSE_SE_SE_EEENSB_IJNSC_ILi0EEES12_S12_EEEEENSB_IJNSA_10UnderscoreES15_S15_EEEEENS7_6detail27Sm100ImplicitGemmTileTraitsINSA_18SM100_TMA_2SM_LOADENSA_14ComposedLayoutINSA_7SwizzleILi2ELi4ELi3EEENSA_18smem_ptr_flag_bitsILi8EEENS10_INSB_IJSI_NSC_ILi8EEEEEENSB_IJSE_SI_EEEEEEEvEENS19_INSA_25SM100_TMA_2SM_LOAD_IM2COLENS1B_INS1C_ILi1ELi4ELi3EEES1F_NS10_INSB_IJSK_S1G_EEENSB_IJSE_SK_EEEEEEEvEEEENS_8epilogue10collective18CollectiveEpilogueINS1U_23Sm100TmaWarpSpecializedILi1ELi1ELi32ELb0ELb0EEEJNSB_IJSI_SJ_SL_EEENSB_IJNS10_ISI_SE_EES20_EEESN_NSB_IJlNSB_IJSE_lllEEES12_EEESN_S23_NS1U_6fusion15FusionCallbacksIS1Y_NS24_17LinearCombinationISN_fSN_fLNS_15FloatRoundStyleE2EEES1Z_S21_JEEENSA_5SM1004TMEM4LOAD26SM100_TMEM_LOAD_32dp32b32xENSA_13SM90_TMA_LOADENS1B_IS1D_S1F_NS10_INSB_IJS1G_SI_EEENSB_IJSI_SE_EEEEEEENSA_39AutoVectorizingCopyWithAssumedAlignmentILi128EEENSA_14SM90_TMA_STOREES2I_S2K_S2K_EEEvvEEEEvNT_6ParamsE,"aw",@nobits
	.sectionflags	@""
	.align	16
	.zero		1024


//--------------------- .nv.shared.reserved.0     --------------------------
	.section	.nv.shared.reserved.0,"aw",@nobits
	.weak		__nv_reservedSMEM_offset_0_alias
	.size		__nv_reservedSMEM_offset_0_alias, 0, 64
	.other		__nv_reservedSMEM_offset_0_alias,@"STO_CUDA_RESERVED_SHARED STV_DEFAULT"
__nv_reservedSMEM_offset_0_alias:
	.zero		0
.nv.shared.reserved.0:
	.zero		64
	.weak		__nv_reservedSMEM_tcgen05_partition
	.type		__nv_reservedSMEM_tcgen05_partition,@object
	.size		__nv_reservedSMEM_tcgen05_partition,(.L_0 - __nv_reservedSMEM_tcgen05_partition)
__nv_reservedSMEM_tcgen05_partition:
	.zero		32
.L_0:


//--------------------- .nv.global                --------------------------
	.section	.nv.global,"aw",@nobits
.nv.global:
	.type		_ZN39_INTERNAL_d42607a1_4_k_cu_4d993e91_39294cute1_E,@object
	.size		_ZN39_INTERNAL_d42607a1_4_k_cu_4d993e91_39294cute1_E,(_ZN39_INTERNAL_d42607a1_4_k_cu_4d993e91_39294cuda3std3__45__cpo6cbeginE - _ZN39_INTERNAL_d42607a1_4_k_cu_4d993e91_39294cute1_E)
_ZN39_INTERNAL_d42607a1_4_k_cu_4d993e91_39294cute1_E:
	.zero		1
	.type		_ZN39_INTERNAL_d42607a1_4_k_cu_4d993e91_39294cuda3std3__45__cpo6cbeginE,@object
	.size		_ZN39_INTERNAL_d42607a1_4_k_cu_4d993e91_39294cuda3std3__45__cpo6cbeginE,(_ZN39_INTERNAL_d42607a1_4_k_cu_4d993e91_39294cuda3std3__48in_placeE - _ZN39_INTERNAL_d42607a1_4_k_cu_4d993e91_39294cuda3std3__45__cpo6cbeginE)
_ZN39_INTERNAL_d42607a1_4_k_cu_4d993e91_39294cuda3std3__45__cpo6cbeginE:
	.zero		1
	.type		_ZN39_INTERNAL_d42607a1_4_k_cu_4d993e91_39294cuda3std3__48in_placeE,@object
	.size		_ZN39_INTERNAL_d42607a1_4_k_cu_4d993e91_39294cuda3std3__48in_placeE,(_ZN39_INTERNAL_d42607a1_4_k_cu_4d993e91_39294cuda3std6ranges3__45__cpo9iter_moveE - _ZN39_INTERNAL_d42607a1_4_k_cu_4d993e91_39294cuda3std3__48in_placeE)
_ZN39_INTERNAL_d42607a1_4_k_cu_4d993e91_39294cuda3std3__48in_placeE:
	.zero		1
	.type		_ZN39_INTERNAL_d42607a1_4_k_cu_4d993e91_39294cuda3std6ranges3__45__cpo9iter_moveE,@object
	.size		_ZN39_INTERNAL_d42607a1_4_k_cu_4d993e91_39294cuda3std6ranges3__45__cpo9iter_moveE,(_ZN39_INTERNAL_d42607a1_4_k_cu_4d993e91_39294cuda3std3__45__cpo5beginE - _ZN39_INTERNAL_d42607a1_4_k_cu_4d993e91_39294cuda3std6ranges3__45__cpo9iter_moveE)
_ZN39_INTERNAL_d42607a1_4_k_cu_4d993e91_39294cuda3std6ranges3__45__cpo9iter_moveE:
	.zero		1
	.type		_ZN39_INTERNAL_d42607a1_4_k_cu_4d993e91_39294cuda3std3__45__cpo5beginE,@object
	.size		_ZN39_INTERNAL_d42607a1_4_k_cu_4d993e91_39294cuda3std3__45__cpo5beginE,(_ZN39_INTERNAL_d42607a1_4_k_cu_4d993e91_39294cuda3std3__441_GLOBAL__N__d42607a1_4_k_cu_4d993e91_39296ignoreE - _ZN39_INTERNAL_d42607a1_4_k_cu_4d993e91_39294cuda3std3__45__cpo5beginE)
_ZN39_INTERNAL_d42607a1_4_k_cu_4d993e91_39294cuda3std3__45__cpo5beginE:
	.zero		1
	.type		_ZN39_INTERNAL_d42607a1_4_k_cu_4d993e91_39294cuda3std3__441_GLOBAL__N__d42607a1_4_k_cu_4d993e91_39296ignoreE,@object
	.size		_ZN39_INTERNAL_d42607a1_4_k_cu_4d993e91_39294cuda3std3__441_GLOBAL__N__d42607a1_4_k_cu_4d993e91_39296ignoreE,(_ZN39_INTERNAL_d42607a1_4_k_cu_4d993e91_39294cute7productE - _ZN39_INTERNAL_d42607a1_4_k_cu_4d993e91_39294cuda3std3__441_GLOBAL__N__d42607a1_4_k_cu_4d993e91_39296ignoreE)
_ZN39_INTERNAL_d42607a1_4_k_cu_4d993e91_39294cuda3std3__441_GLOBAL__N__d42607a1_4_k_cu_4d993e91_39296ignoreE:
	.zero		1
	.type		_ZN39_INTERNAL_d42607a1_4_k_cu_4d993e91_39294cute7productE,@object
	.size		_ZN39_INTERNAL_d42607a1_4_k_cu_4d993e91_39294cute7productE,(_ZN39_INTERNAL_d42607a1_4_k_cu_4d993e91_39294cuda3std3__45__cpo3endE - _ZN39_INTERNAL_d42607a1_4_k_cu_4d993e91_39294cute7productE)
_ZN39_INTERNAL_d42607a1_4_k_cu_4d993e91_39294cute7productE:
	.zero		1
	.type		_ZN39_INTERNAL_d42607a1_4_k_cu_4d993e91_39294cuda3std3__45__cpo3endE,@object
	.size		_ZN39_INTERNAL_d42607a1_4_k_cu_4d993e91_39294cuda3std3__45__cpo3endE,(_ZN39_INTERNAL_d42607a1_4_k_cu_4d993e91_39294cuda3std3__419piecewise_constructE - _ZN39_INTERNAL_d42607a1_4_k_cu_4d993e91_39294cuda3std3__45__cpo3endE)
_ZN39_INTERNAL_d42607a1_4_k_cu_4d993e91_39294cuda3std3__45__cpo3endE:
	.zero		1
	.type		_ZN39_INTERNAL_d42607a1_4_k_cu_4d993e91_39294cuda3std3__419piecewise_constructE,@object
	.size		_ZN39_INTERNAL_d42607a1_4_k_cu_4d993e91_39294cuda3std3__419piecewise_constructE,(_ZN39_INTERNAL_d42607a1_4_k_cu_4d993e91_39294cuda3std3__45__cpo4cendE - _ZN39_INTERNAL_d42607a1_4_k_cu_4d993e91_39294cuda3std3__419piecewise_constructE)
_ZN39_INTERNAL_d42607a1_4_k_cu_4d993e91_39294cuda3std3__419piecewise_constructE:
	.zero		1
	.type		_ZN39_INTERNAL_d42607a1_4_k_cu_4d993e91_39294cuda3std3__45__cpo4cendE,@object
	.size		_ZN39_INTERNAL_d42607a1_4_k_cu_4d993e91_39294cuda3std3__45__cpo4cendE,(_ZN39_INTERNAL_d42607a1_4_k_cu_4d993e91_39294cuda3std6ranges3__45__cpo4swapE - _ZN39_INTERNAL_d42607a1_4_k_cu_4d993e91_39294cuda3std3__45__cpo4cendE)
_ZN39_INTERNAL_d42607a1_4_k_cu_4d993e91_39294cuda3std3__45__cpo4cendE:
	.zero		1
	.type		_ZN39_INTERNAL_d42607a1_4_k_cu_4d993e91_39294cuda3std6ranges3__45__cpo4swapE,@object
	.size		_ZN39_INTERNAL_d42607a1_4_k_cu_4d993e91_39294cuda3std6ranges3__45__cpo4swapE,(.L_10 - _ZN39_INTERNAL_d42607a1_4_k_cu_4d993e91_39294cuda3std6ranges3__45__cpo4swapE)
_ZN39_INTERNAL_d42607a1_4_k_cu_4d993e91_39294cuda3std6ranges3__45__cpo4swapE:
	.zero		1
.L_10:


//--------------------- .nv.constant0._ZN7cutlass13device_kernelINS_4conv6kernel13ConvUniversalINS1_16ConvProblemShapeILNS1_8OperatorE2ELi3EEENS1_10collective14CollectiveConvINS1_47MainloopSm100TmaUmmaWarpSpecializedImplicitGemmILS5_2ELi72ELi3ELi1ELi2EN4cute5tupleIJNSA_1CILi2EEENSC_ILi1EEESE_EEEEENSB_IJNSC_ILi128EEENSB_IJNSC_ILi64EEEEEENSB_IJNSC_ILi32EEEEEEEEENS_12float_e4m3_tESN_NSA_8TiledMMAINSA_8MMA_AtomIJNSA_10MMA_TraitsINSA_25SM100_MMA_F8F6F4_2x1SM_SSEJSN_SN_fSH_SI_NSA_17integral_constantINSA_4UMMA5MajorELSU_1EEESV_NSS_INST_7ScaleInELSW_0EEESX_EEEEEENSA_6LayoutINSB_IJSE_SE_SE_EEENSB_IJNSC_ILi0EEES12_S12_EEEEENSB_IJNSA_10UnderscoreES15_S15_EEEEENS7_6detail27Sm100ImplicitGemmTileTraitsINSA_18SM100_TMA_2SM_LOADENSA_14ComposedLayoutINSA_7SwizzleILi2ELi4ELi3EEENSA_18smem_ptr_flag_bitsILi8EEENS10_INSB_IJSI_NSC_ILi8EEEEEENSB_IJSE_SI_EEEEEEEvEENS19_INSA_25SM100_TMA_2SM_LOAD_IM2COLENS1B_INS1C_ILi1ELi4ELi3EEES1F_NS10_INSB_IJSK_S1G_EEENSB_IJSE_SK_EEEEEEEvEEEENS_8epilogue10collective18CollectiveEpilogueINS1U_23Sm100TmaWarpSpecializedILi1ELi1ELi32ELb0ELb0EEEJNSB_IJSI_SJ_SL_EEENSB_IJNS10_ISI_SE_EES20_EEESN_NSB_IJlNSB_IJSE_lllEEES12_EEESN_S23_NS1U_6fusion15FusionCallbacksIS1Y_NS24_17LinearCombinationISN_fSN_fLNS_15FloatRoundStyleE2EEES1Z_S21_JEEENSA_5SM1004TMEM4LOAD26SM100_TMEM_LOAD_32dp32b32xENSA_13SM90_TMA_LOADENS1B_IS1D_S1F_NS10_INSB_IJS1G_SI_EEENSB_IJSI_SE_EEEEEEENSA_39AutoVectorizingCopyWithAssumedAlignmentILi128EEENSA_14SM90_TMA_STOREES2I_S2K_S2K_EEEvvEEEEvNT_6ParamsE --------------------------
	.section	.nv.constant0._ZN7cutlass13device_kernelINS_4conv6kernel13ConvUniversalINS1_16ConvProblemShapeILNS1_8OperatorE2ELi3EEENS1_10collective14CollectiveConvINS1_47MainloopSm100TmaUmmaWarpSpecializedImplicitGemmILS5_2ELi72ELi3ELi1ELi2EN4cute5tupleIJNSA_1CILi2EEENSC_ILi1EEESE_EEEEENSB_IJNSC_ILi128EEENSB_IJNSC_ILi64EEEEEENSB_IJNSC_ILi32EEEEEEEEENS_12float_e4m3_tESN_NSA_8TiledMMAINSA_8MMA_AtomIJNSA_10MMA_TraitsINSA_25SM100_MMA_F8F6F4_2x1SM_SSEJSN_SN_fSH_SI_NSA_17integral_constantINSA_4UMMA5MajorELSU_1EEESV_NSS_INST_7ScaleInELSW_0EEESX_EEEEEENSA_6LayoutINSB_IJSE_SE_SE_EEENSB_IJNSC_ILi0EEES12_S12_EEEEENSB_IJNSA_10UnderscoreES15_S15_EEEEENS7_6detail27Sm100ImplicitGemmTileTraitsINSA_18SM100_TMA_2SM_LOADENSA_14ComposedLayoutINSA_7SwizzleILi2ELi4ELi3EEENSA_18smem_ptr_flag_bitsILi8EEENS10_INSB_IJSI_NSC_ILi8EEEEEENSB_IJSE_SI_EEEEEEEvEENS19_INSA_25SM100_TMA_2SM_LOAD_IM2COLENS1B_INS1C_ILi1ELi4ELi3EEES1F_NS10_INSB_IJSK_S1G_EEENSB_IJSE_SK_EEEEEEEvEEEENS_8epilogue10collective18CollectiveEpilogueINS1U_23Sm100TmaWarpSpecializedILi1ELi1ELi32ELb0ELb0EEEJNSB_IJSI_SJ_SL_EEENSB_IJNS10_ISI_SE_EES20_EEESN_NSB_IJlNSB_IJSE_lllEEES12_EEESN_S23_NS1U_6fusion15FusionCallbacksIS1Y_NS24_17LinearCombinationISN_fSN_fLNS_15FloatRoundStyleE2EEES1Z_S21_JEEENSA_5SM1004TMEM4LOAD26SM100_TMEM_LOAD_32dp32b32xENSA_13SM90_TMA_LOADENS1B_IS1D_S1F_NS10_INSB_IJS1G_SI_EEENSB_IJSI_SE_EEEEEEENSA_39AutoVectorizingCopyWithAssumedAlignmentILi128EEENSA_14SM90_TMA_STOREES2I_S2K_S2K_EEEvvEEEEvNT_6ParamsE,"a",@progbits
	.sectionflags	@""
	.align	4
.nv.constant0._ZN7cutlass13device_kernelINS_4conv6kernel13ConvUniversalINS1_16ConvProblemShapeILNS1_8OperatorE2ELi3EEENS1_10collective14CollectiveConvINS1_47MainloopSm100TmaUmmaWarpSpecializedImplicitGemmILS5_2ELi72ELi3ELi1ELi2EN4cute5tupleIJNSA_1CILi2EEENSC_ILi1EEESE_EEEEENSB_IJNSC_ILi128EEENSB_IJNSC_ILi64EEEEEENSB_IJNSC_ILi32EEEEEEEEENS_12float_e4m3_tESN_NSA_8TiledMMAINSA_8MMA_AtomIJNSA_10MMA_TraitsINSA_25SM100_MMA_F8F6F4_2x1SM_SSEJSN_SN_fSH_SI_NSA_17integral_constantINSA_4UMMA5MajorELSU_1EEESV_NSS_INST_7ScaleInELSW_0EEESX_EEEEEENSA_6LayoutINSB_IJSE_SE_SE_EEENSB_IJNSC_ILi0EEES12_S12_EEEEENSB_IJNSA_10UnderscoreES15_S15_EEEEENS7_6detail27Sm100ImplicitGemmTileTraitsINSA_18SM100_TMA_2SM_LOADENSA_14ComposedLayoutINSA_7SwizzleILi2ELi4ELi3EEENSA_18smem_ptr_flag_bitsILi8EEENS10_INSB_IJSI_NSC_ILi8EEEEEENSB_IJSE_SI_EEEEEEEvEENS19_INSA_25SM100_TMA_2SM_LOAD_IM2COLENS1B_INS1C_ILi1ELi4ELi3EEES1F_NS10_INSB_IJSK_S1G_EEENSB_IJSE_SK_EEEEEEEvEEEENS_8epilogue10collective18CollectiveEpilogueINS1U_23Sm100TmaWarpSpecializedILi1ELi1ELi32ELb0ELb0EEEJNSB_IJSI_SJ_SL_EEENSB_IJNS10_ISI_SE_EES20_EEESN_NSB_IJlNSB_IJSE_lllEEES12_EEESN_S23_NS1U_6fusion15FusionCallbacksIS1Y_NS24_17LinearCombinationISN_fSN_fLNS_15FloatRoundStyleE2EEES1Z_S21_JEEENSA_5SM1004TMEM4LOAD26SM100_TMEM_LOAD_32dp32b32xENSA_13SM90_TMA_LOADENS1B_IS1D_S1F_NS10_INSB_IJS1G_SI_EEENSB_IJSI_SE_EEEEEEENSA_39AutoVectorizingCopyWithAssumedAlignmentILi128EEENSA_14SM90_TMA_STOREES2I_S2K_S2K_EEEvvEEEEvNT_6ParamsE:
	.zero		3200


//--------------------- SYMBOLS --------------------------

	.type		.nv.reservedSmem.offset0,@object
	.size		.nv.reservedSmem.offset0,0x4
	.type		.nv.reservedSmem.cap,@object
	.size		.nv.reservedSmem.cap,0x4
	.type		__assertfail,@function
